def matmul_kernel(
    a_ptr,
    b_ptr,
    c_ptr,
    M,
    N,
    K,
    stride_am,
    stride_ak,
    stride_bk,
    stride_bn,
    stride_cm,
    stride_cn,
    BLOCK_M: tl.constexpr,
    BLOCK_N: tl.constexpr,
    BLOCK_K: tl.constexpr,
    GROUP_M: tl.constexpr,
):
    pid = tl.program_id(axis=0)
    num_pid_m = tl.cdiv(M, BLOCK_M)
    num_pid_n = tl.cdiv(N, BLOCK_N)
    num_pid_in_group = GROUP_M * num_pid_n
    group_id = pid // num_pid_in_group
    first_pid_m = group_id * GROUP_M
    group_size_m = min(num_pid_m - first_pid_m, GROUP_M)
    pid_m = first_pid_m + ((pid % num_pid_in_group) % group_size_m)
    pid_n = (pid % num_pid_in_group) // group_size_m

    offs_am = (pid_m * BLOCK_M + tl.arange(0, BLOCK_M)) % M
    offs_bn = (pid_n * BLOCK_N + tl.arange(0, BLOCK_N)) % N
    offs_k = tl.arange(0, BLOCK_K)
    a_ptrs = a_ptr + offs_am[:, None] * stride_am + offs_k[None, :] * stride_ak
    b_ptrs = b_ptr + offs_k[:, None] * stride_bk + offs_bn[None, :] * stride_bn

    acc = tl.zeros((BLOCK_M, BLOCK_N), dtype=tl.float32)
    for kk in range(0, tl.cdiv(K, BLOCK_K)):
        a = tl.load(a_ptrs, mask=offs_k[None, :] < K - kk * BLOCK_K, other=0.0)
        b = tl.load(b_ptrs, mask=offs_k[:, None] < K - kk * BLOCK_K, other=0.0)
        acc = tl.dot(a, b, acc)
        a_ptrs += BLOCK_K * stride_ak
        b_ptrs += BLOCK_K * stride_bk

    c = acc.to(c_ptr.dtype.element_ty)
    offs_cm = pid_m * BLOCK_M + tl.arange(0, BLOCK_M)
    offs_cn = pid_n * BLOCK_N + tl.arange(0, BLOCK_N)
    c_ptrs = c_ptr + offs_cm[:, None] * stride_cm + offs_cn[None, :] * stride_cn
    mask = (offs_cm[:, None] < M) & (offs_cn[None, :] < N)
    tl.store(c_ptrs, c, mask=mask)

# config = {"BLOCK_K": 64, "BLOCK_M": 128, "BLOCK_N": 128, "GROUP_M": 8, "arch": "sm_100", "dtype": "fp8e4m3", "num_ctas": 1, "num_stages": 3, "num_warps": 1}
# arch = sm_100


// ===== COMPILED SASS (sm_100a) =====

	.target	sm_100a

	.elftype	@"ET_EXEC"


//--------------------- .note.nv.tkinfo           --------------------------
	.section	.note.nv.tkinfo,"",@"SHT_NOTE"
	.sectionflags	@"SHF_NOTE_NV_TKINFO"
	.tkinfo
        /*0018*/ 	.word	0x00000081
        /*0030*/ 	.string	""
        /*0030*/ 	.string	"ptxas-blackwell"
        /*0030*/ 	.string	"Cuda compilation tools, release 12.9, V12.9.86"
        /*0030*/ 	.string	"Build cuda_12.9.r12.9/compiler.36037853_0"
        /*0030*/ 	.string	"-v  -suppress-debug-info  -lineinfo  -arch sm_100a "



//--------------------- .note.nv.cuver            --------------------------
	.section	.note.nv.cuver,"",@"SHT_NOTE"
	.sectionflags	@"SHF_NOTE_NV_CUVER"
        /*0018*/ 	.short	0x0001
        /*001a*/ 	.short	0x0064
        /*001c*/ 	.short	0x0001
        /*001e*/ 	.short	0x0000
        /*0020*/ 	.short	0x0001
        /*0022*/ 	.short	0x0000


//--------------------- .nv.info                  --------------------------
	.section	.nv.info,"",@"SHT_CUDA_INFO"
	.align	4


	//----- nvinfo : EIATTR_REGCOUNT
	.align		4
        /*0000*/ 	.byte	0x04, 0x2f
        /*0002*/ 	.short	(.L_1 - .L_0)
	.align		4
.L_0:
        /*0004*/ 	.word	index@(matmul_kernel)
        /*0008*/ 	.word	0x00000040


	//----- nvinfo : EIATTR_FRAME_SIZE
	.align		4
.L_1:
        /*000c*/ 	.byte	0x04, 0x11
        /*000e*/ 	.short	(.L_3 - .L_2)
	.align		4
.L_2:
        /*0010*/ 	.word	index@(matmul_kernel)
        /*0014*/ 	.word	0x000037e0


	//----- nvinfo : EIATTR_MIN_STACK_SIZE
	.align		4
.L_3:
        /*0018*/ 	.byte	0x04, 0x12
        /*001a*/ 	.short	(.L_5 - .L_4)
	.align		4
.L_4:
        /*001c*/ 	.word	index@(matmul_kernel)
        /*0020*/ 	.word	0x000037e0
.L_5:


//--------------------- .nv.info.matmul_kernel    --------------------------
	.section	.nv.info.matmul_kernel,"",@"SHT_CUDA_INFO"
	.sectionflags	@""
	.align	4


	//----- nvinfo : EIATTR_CUDA_API_VERSION
	.align		4
        /*0000*/ 	.byte	0x04, 0x37
        /*0002*/ 	.short	(.L_7 - .L_6)
.L_6:
        /*0004*/ 	.word	0x00000081


	//----- nvinfo : EIATTR_KPARAM_INFO
	.align		4
.L_7:
        /*0008*/ 	.byte	0x04, 0x17
        /*000a*/ 	.short	(.L_9 - .L_8)
.L_8:
        /*000c*/ 	.word	0x00000000
        /*0010*/ 	.short	0x000d
        /*0012*/ 	.short	0x0048
        /*0014*/ 	.byte	0x00, 0xf4, 0x21, 0x00


	//----- nvinfo : EIATTR_KPARAM_INFO
	.align		4
.L_9:
        /*0018*/ 	.byte	0x04, 0x17
        /*001a*/ 	.short	(.L_11 - .L_10)
.L_10:
        /*001c*/ 	.word	0x00000000
        /*0020*/ 	.short	0x000c
        /*0022*/ 	.short	0x0040
        /*0024*/ 	.byte	0x00, 0xf4, 0x21, 0x00


	//----- nvinfo : EIATTR_KPARAM_INFO
	.align		4
.L_11:
        /*0028*/ 	.byte	0x04, 0x17
        /*002a*/ 	.short	(.L_13 - .L_12)
.L_12:
        /*002c*/ 	.word	0x00000000
        /*0030*/ 	.short	0x000b
        /*0032*/ 	.short	0x0038
        /*0034*/ 	.byte	0x00, 0xf0, 0x11, 0x00


	//----- nvinfo : EIATTR_KPARAM_INFO
	.align		4
.L_13:
        /*0038*/ 	.byte	0x04, 0x17
        /*003a*/ 	.short	(.L_15 - .L_14)
.L_14:
        /*003c*/ 	.word	0x00000000
        /*0040*/ 	.short	0x000a
        /*0042*/ 	.short	0x0034
        /*0044*/ 	.byte	0x00, 0xf0, 0x11, 0x00


	//----- nvinfo : EIATTR_KPARAM_INFO
	.align		4
.L_15:
        /*0048*/ 	.byte	0x04, 0x17
        /*004a*/ 	.short	(.L_17 - .L_16)
.L_16:
        /*004c*/ 	.word	0x00000000
        /*0050*/ 	.short	0x0009
        /*0052*/ 	.short	0x0030
        /*0054*/ 	.byte	0x00, 0xf0, 0x11, 0x00


	//----- nvinfo : EIATTR_KPARAM_INFO
	.align		4
.L_17:
        /*0058*/ 	.byte	0x04, 0x17
        /*005a*/ 	.short	(.L_19 - .L_18)
.L_18:
        /*005c*/ 	.word	0x00000000
        /*0060*/ 	.short	0x0008
        /*0062*/ 	.short	0x002c
        /*0064*/ 	.byte	0x00, 0xf0, 0x11, 0x00


	//----- nvinfo : EIATTR_KPARAM_INFO
	.align		4
.L_19:
        /*0068*/ 	.byte	0x04, 0x17
        /*006a*/ 	.short	(.L_21 - .L_20)
.L_20:
        /*006c*/ 	.word	0x00000000
        /*0070*/ 	.short	0x0007
        /*0072*/ 	.short	0x0028
        /*0074*/ 	.byte	0x00, 0xf0, 0x11, 0x00


	//----- nvinfo : EIATTR_KPARAM_INFO
	.align		4
.L_21:
        /*0078*/ 	.byte	0x04, 0x17
        /*007a*/ 	.short	(.L_23 - .L_22)
.L_22:
        /*007c*/ 	.word	0x00000000
        /*0080*/ 	.short	0x0006
        /*0082*/ 	.short	0x0024
        /*0084*/ 	.byte	0x00, 0xf0, 0x11, 0x00


	//----- nvinfo : EIATTR_KPARAM_INFO
	.align		4
.L_23:
        /*0088*/ 	.byte	0x04, 0x17
        /*008a*/ 	.short	(.L_25 - .L_24)
.L_24:
        /*008c*/ 	.word	0x00000000
        /*0090*/ 	.short	0x0005
        /*0092*/ 	.short	0x0020
        /*0094*/ 	.byte	0x00, 0xf0, 0x11, 0x00


	//----- nvinfo : EIATTR_KPARAM_INFO
	.align		4
.L_25:
        /*0098*/ 	.byte	0x04, 0x17
        /*009a*/ 	.short	(.L_27 - .L_26)
.L_26:
        /*009c*/ 	.word	0x00000000
        /*00a0*/ 	.short	0x0004
        /*00a2*/ 	.short	0x001c
        /*00a4*/ 	.byte	0x00, 0xf0, 0x11, 0x00


	//----- nvinfo : EIATTR_KPARAM_INFO
	.align		4
.L_27:
        /*00a8*/ 	.byte	0x04, 0x17
        /*00aa*/ 	.short	(.L_29 - .L_28)
.L_28:
        /*00ac*/ 	.word	0x00000000
        /*00b0*/ 	.short	0x0003
        /*00b2*/ 	.short	0x0018
        /*00b4*/ 	.byte	0x00, 0xf0, 0x11, 0x00


	//----- nvinfo : EIATTR_KPARAM_INFO
	.align		4
.L_29:
        /*00b8*/ 	.byte	0x04, 0x17
        /*00ba*/ 	.short	(.L_31 - .L_30)
.L_30:
        /*00bc*/ 	.word	0x00000000
        /*00c0*/ 	.short	0x0002
        /*00c2*/ 	.short	0x0010
        /*00c4*/ 	.byte	0x00, 0xf4, 0x21, 0x00


	//----- nvinfo : EIATTR_KPARAM_INFO
	.align		4
.L_31:
        /*00c8*/ 	.byte	0x04, 0x17
        /*00ca*/ 	.short	(.L_33 - .L_32)
.L_32:
        /*00cc*/ 	.word	0x00000000
        /*00d0*/ 	.short	0x0001
        /*00d2*/ 	.short	0x0008
        /*00d4*/ 	.byte	0x00, 0xf4, 0x21, 0x00


	//----- nvinfo : EIATTR_KPARAM_INFO
	.align		4
.L_33:
        /*00d8*/ 	.byte	0x04, 0x17
        /*00da*/ 	.short	(.L_35 - .L_34)
.L_34:
        /*00dc*/ 	.word	0x00000000
        /*00e0*/ 	.short	0x0000
        /*00e2*/ 	.short	0x0000
        /*00e4*/ 	.byte	0x00, 0xf4, 0x21, 0x00


	//----- nvinfo : EIATTR_SPARSE_MMA_MASK
	.align		4
.L_35:
        /*00e8*/ 	.byte	0x03, 0x50
        /*00ea*/ 	.short	0x0000


	//----- nvinfo : EIATTR_MAXREG_COUNT
	.align		4
        /*00ec*/ 	.byte	0x03, 0x1b
        /*00ee*/ 	.short	0x00ff


	//----- nvinfo : EIATTR_NUM_BARRIERS
	.align		4
        /*00f0*/ 	.byte	0x02, 0x4c
        /*00f2*/ 	.byte	0x01
	.zero		1


	//----- nvinfo : EIATTR_ANNOTATIONS
	.align		4
        /*00f4*/ 	.byte	0x04, 0x55
        /*00f6*/ 	.short	(.L_37 - .L_36)


	//   ....[0]....
.L_36:
        /*00f8*/ 	.word	0x00000001
        /*00fc*/ 	.byte	0x70, 0x00, 0x00, 0x00, 0x01, 0x00, 0x00, 0x00, 0xb0, 0x00, 0x00, 0x00, 0x01, 0x00, 0x00, 0x00
        /* <DEDUP_REMOVED lines=3394> */
        /*d52c*/ 	.byte	0x80, 0x52, 0x03, 0x00


	//----- nvinfo : EIATTR_COOP_GROUP_MASK_REGIDS
	.align		4
.L_37:
        /*d530*/ 	.byte	0x04, 0x29
        /*d532*/ 	.short	(.L_39 - .L_38)


	//   ....[0]....
.L_38:
        /*d534*/ 	.word	0xffffffff


	//   ....[1]....
        /*d538*/ 	.word	0xffffffff


	//   ....[2]....
        /*d53c*/ 	.word	0xffffffff


	//   ....[3]....
        /*d540*/ 	.word	0xffffffff


	//   ....[4]....
        /*d544*/ 	.word	0xffffffff


	//   ....[5]....
        /*d548*/ 	.word	0xffffffff


	//   ....[6]....
        /*d54c*/ 	.word	0xffffffff


	//   ....[7]....
        /*d550*/ 	.word	0xffffffff


	//   ....[8]....
        /*d554*/ 	.word	0xffffffff


	//   ....[9]....
        /*d558*/ 	.word	0xffffffff


	//   ....[10]....
        /*d55c*/ 	.word	0xffffffff


	//   ....[11]....
        /*d560*/ 	.word	0xffffffff


	//   ....[12]....
        /*d564*/ 	.word	0xffffffff


	//   ....[13]....
        /*d568*/ 	.word	0xffffffff


	//   ....[14]....
        /*d56c*/ 	.word	0xffffffff


	//   ....[15]....
        /*d570*/ 	.word	0xffffffff


	//   ....[16]....
        /*d574*/ 	.word	0xffffffff


	//   ....[17]....
        /*d578*/ 	.word	0xffffffff


	//   ....[18]....
        /*d57c*/ 	.word	0xffffffff


	//   ....[19]....
        /*d580*/ 	.word	0xffffffff


	//   ....[20]....
        /*d584*/ 	.word	0xffffffff


	//   ....[21]....
        /*d588*/ 	.word	0xffffffff


	//   ....[22]....
        /*d58c*/ 	.word	0xffffffff


	//   ....[23]....
        /*d590*/ 	.word	0xffffffff


	//   ....[24]....
        /*d594*/ 	.word	0xffffffff


	//   ....[25]....
        /*d598*/ 	.word	0xffffffff


	//   ....[26]....
        /*d59c*/ 	.word	0xffffffff


	//   ....[27]....
        /*d5a0*/ 	.word	0xffffffff


	//   ....[28]....
        /*d5a4*/ 	.word	0xffffffff


	//   ....[29]....
        /*d5a8*/ 	.word	0xffffffff


	//   ....[30]....
        /*d5ac*/ 	.word	0xffffffff


	//   ....[31]....
        /*d5b0*/ 	.word	0xffffffff


	//   ....[32]....
        /*d5b4*/ 	.word	0xffffffff


	//   ....[33]....
        /*d5b8*/ 	.word	0xffffffff


	//   ....[34]....
        /*d5bc*/ 	.word	0xffffffff


	//   ....[35]....
        /*d5c0*/ 	.word	0xffffffff


	//   ....[36]....
        /*d5c4*/ 	.word	0xffffffff


	//   ....[37]....
        /*d5c8*/ 	.word	0xffffffff


	//   ....[38]....
        /*d5cc*/ 	.word	0xffffffff


	//   ....[39]....
        /*d5d0*/ 	.word	0xffffffff


	//   ....[40]....
        /*d5d4*/ 	.word	0xffffffff


	//   ....[41]....
        /*d5d8*/ 	.word	0xffffffff


	//   ....[42]....
        /*d5dc*/ 	.word	0xffffffff


	//   ....[43]....
        /*d5e0*/ 	.word	0xffffffff


	//   ....[44]....
        /*d5e4*/ 	.word	0xffffffff


	//   ....[45]....
        /*d5e8*/ 	.word	0xffffffff


	//   ....[46]....
        /*d5ec*/ 	.word	0xffffffff


	//   ....[47]....
        /*d5f0*/ 	.word	0xffffffff


	//   ....[48]....
        /*d5f4*/ 	.word	0xffffffff


	//   ....[49]....
        /*d5f8*/ 	.word	0xffffffff


	//   ....[50]....
        /*d5fc*/ 	.word	0xffffffff


	//   ....[51]....
        /*d600*/ 	.word	0xffffffff


	//   ....[52]....
        /*d604*/ 	.word	0xffffffff


	//   ....[53]....
        /*d608*/ 	.word	0xffffffff


	//   ....[54]....
        /*d60c*/ 	.word	0xffffffff


	//   ....[55]....
        /*d610*/ 	.word	0xffffffff


	//   ....[56]....
        /*d614*/ 	.word	0xffffffff


	//   ....[57]....
        /*d618*/ 	.word	0xffffffff


	//   ....[58]....
        /*d61c*/ 	.word	0xffffffff


	//   ....[59]....
        /*d620*/ 	.word	0xffffffff


	//   ....[60]....
        /*d624*/ 	.word	0xffffffff


	//   ....[61]....
        /*d628*/ 	.word	0xffffffff


	//   ....[62]....
        /*d62c*/ 	.word	0xffffffff


	//----- nvinfo : EIATTR_COOP_GROUP_INSTR_OFFSETS
	.align		4
.L_39:
        /*d630*/ 	.byte	0x04, 0x28
        /*d632*/ 	.short	(.L_41 - .L_40)


	//   ....[0]....
.L_40:
        /*d634*/ 	.word	0x0005abd0


	//   ....[1]....
        /*d638*/ 	.word	0x0005ae80


	//   ....[2]....
        /*d63c*/ 	.word	0x0005aef0


	//   ....[3]....
        /*d640*/ 	.word	0x0005af70


	//   ....[4]....
        /*d644*/ 	.word	0x0005b100


	//   ....[5]....
        /*d648*/ 	.word	0x0005b1e0


	//   ....[6]....
        /*d64c*/ 	.word	0x0005b310


	//   ....[7]....
        /*d650*/ 	.word	0x0005b390


	//   ....[8]....
        /*d654*/ 	.word	0x0005b3b0


	//   ....[9]....
        /*d658*/ 	.word	0x0005b410


	//   ....[10]....
        /*d65c*/ 	.word	0x0005bd40


	//   ....[11]....
        /*d660*/ 	.word	0x00072440


	//   ....[12]....
        /*d664*/ 	.word	0x000725f0


	//   ....[13]....
        /*d668*/ 	.word	0x00072610


	//   ....[14]....
        /*d66c*/ 	.word	0x00072900


	//   ....[15]....
        /*d670*/ 	.word	0x00072940


	//   ....[16]....
        /*d674*/ 	.word	0x000729b0


	//   ....[17]....
        /*d678*/ 	.word	0x00072a20


	//   ....[18]....
        /*d67c*/ 	.word	0x00072a60


	//   ....[19]....
        /*d680*/ 	.word	0x00072ba0


	//   ....[20]....
        /*d684*/ 	.word	0x00072bd0


	//   ....[21]....
        /*d688*/ 	.word	0x00072c70


	//   ....[22]....
        /*d68c*/ 	.word	0x00072c90


	//   ....[23]....
        /*d690*/ 	.word	0x00072d90


	//   ....[24]....
        /*d694*/ 	.word	0x00072de0


	//   ....[25]....
        /*d698*/ 	.word	0x00072e20


	//   ....[26]....
        /*d69c*/ 	.word	0x00072e50


	//   ....[27]....
        /*d6a0*/ 	.word	0x00072ed0


	//   ....[28]....
        /*d6a4*/ 	.word	0x00072ef0


	//   ....[29]....
        /*d6a8*/ 	.word	0x00073040


	//   ....[30]....
        /*d6ac*/ 	.word	0x00073070


	//   ....[31]....
        /*d6b0*/ 	.word	0x000730f0


	//   ....[32]....
        /*d6b4*/ 	.word	0x00073120


	//   ....[33]....
        /*d6b8*/ 	.word	0x00073290


	//   ....[34]....
        /*d6bc*/ 	.word	0x000732b0


	//   ....[35]....
        /*d6c0*/ 	.word	0x000732f0


	//   ....[36]....
        /*d6c4*/ 	.word	0x00073350


	//   ....[37]....
        /*d6c8*/ 	.word	0x000733d0


	//   ....[38]....
        /*d6cc*/ 	.word	0x00073400


	//   ....[39]....
        /*d6d0*/ 	.word	0x00073580


	//   ....[40]....
        /*d6d4*/ 	.word	0x000735c0


	//   ....[41]....
        /*d6d8*/ 	.word	0x00073650


	//   ....[42]....
        /*d6dc*/ 	.word	0x00073780


	//   ....[43]....
        /*d6e0*/ 	.word	0x000737b0


	//   ....[44]....
        /*d6e4*/ 	.word	0x000737e0


	//   ....[45]....
        /*d6e8*/ 	.word	0x00073880


	//   ....[46]....
        /*d6ec*/ 	.word	0x000739b0


	//   ....[47]....
        /*d6f0*/ 	.word	0x000739e0


	//   ....[48]....
        /*d6f4*/ 	.word	0x00073a10


	//   ....[49]....
        /*d6f8*/ 	.word	0x00073b80


	//   ....[50]....
        /*d6fc*/ 	.word	0x00073ea0


	//   ....[51]....
        /*d700*/ 	.word	0x00073ec0


	//   ....[52]....
        /*d704*/ 	.word	0x00073ee0


	//   ....[53]....
        /*d708*/ 	.word	0x00073f00


	//   ....[54]....
        /*d70c*/ 	.word	0x00073f20


	//   ....[55]....
        /*d710*/ 	.word	0x00073f40


	//   ....[56]....
        /*d714*/ 	.word	0x00073f80


	//   ....[57]....
        /*d718*/ 	.word	0x00073fa0


	//   ....[58]....
        /*d71c*/ 	.word	0x00073fe0


	//   ....[59]....
        /*d720*/ 	.word	0x00074020


	//   ....[60]....
        /*d724*/ 	.word	0x000740e0


	//   ....[61]....
        /*d728*/ 	.word	0x00074110


	//   ....[62]....
        /*d72c*/ 	.word	0x00074140


	//----- nvinfo : EIATTR_VRC_CTA_INIT_COUNT
	.align		4
.L_41:
        /*d730*/ 	.byte	0x02, 0x4a
	.zero		1
	.zero		1


	//----- nvinfo : EIATTR_EXIT_INSTR_OFFSETS
	.align		4
        /*d734*/ 	.byte	0x04, 0x1c
        /*d736*/ 	.short	(.L_43 - .L_42)


	//   ....[0]....
.L_42:
        /*d738*/ 	.word	0x0007e880


	//   ....[1]....
        /*d73c*/ 	.word	0x0007e8b0


	//----- nvinfo : EIATTR_REQNTID
	.align		4
.L_43:
        /*d740*/ 	.byte	0x04, 0x10
        /*d742*/ 	.short	(.L_45 - .L_44)
.L_44:
        /*d744*/ 	.word	0x00000020
        /*d748*/ 	.word	0x00000001
        /*d74c*/ 	.word	0x00000001


	//----- nvinfo : EIATTR_CBANK_PARAM_SIZE
	.align		4
.L_45:
        /*d750*/ 	.byte	0x03, 0x19
        /*d752*/ 	.short	0x0050


	//----- nvinfo : EIATTR_PARAM_CBANK
	.align		4
        /*d754*/ 	.byte	0x04, 0x0a
        /*d756*/ 	.short	(.L_47 - .L_46)
	.align		4
.L_46:
        /*d758*/ 	.word	index@(.nv.constant0.matmul_kernel)
        /*d75c*/ 	.short	0x0380
        /*d75e*/ 	.short	0x0050


	//----- nvinfo : EIATTR_SW_WAR
	.align		4
.L_47:
        /*d760*/ 	.byte	0x04, 0x36
        /*d762*/ 	.short	(.L_49 - .L_48)
.L_48:
        /*d764*/ 	.word	0x00000008
.L_49:


//--------------------- .nv.compat                --------------------------
	.section	.nv.compat,"",@"SHT_CUDA_COMPAT_INFO"
	.align	4
        /*0000*/ 	.byte	0x02, 0x02, 0x02, 0x00, 0x02, 0x05, 0x05, 0x00, 0x02, 0x03, 0x00, 0x00, 0x02, 0x06, 0x01, 0x00


//--------------------- .nv.callgraph             --------------------------
	.section	.nv.callgraph,"",@"SHT_CUDA_CALLGRAPH"
	.align	4
	.sectionentsize	8
	.align		4
        /*0000*/ 	.word	0x00000000
	.align		4
        /*0004*/ 	.word	0xffffffff
	.align		4
        /*0008*/ 	.word	0x00000000
	.align		4
        /*000c*/ 	.word	0xfffffffe
	.align		4
        /*0010*/ 	.word	0x00000000
	.align		4
        /*0014*/ 	.word	0xfffffffd
	.align		4
        /*0018*/ 	.word	0x00000000
	.align		4
        /*001c*/ 	.word	0xfffffffc


//--------------------- .text.matmul_kernel       --------------------------
	.section	.text.matmul_kernel,"ax",@progbits
	.align	128
        .global         matmul_kernel
        .type           matmul_kernel,@function
        .size           matmul_kernel,(.L_x_3 - matmul_kernel)
        .other          matmul_kernel,@"STO_CUDA_ENTRY STV_DEFAULT"
matmul_kernel:
.text.matmul_kernel:
[----:B------:R-:W0:Y:S02]  /*0000*/  LDC R1, c[0x0][0x37c] ;  /* 0x0000df00ff017b82 */ /* 0x000e240000000800 */
[----:B0-----:R-:W-:-:S06]  /*0010*/  VIADD R1, R1, 0xffffc820 ;  /* 0xffffc82001017836 */ /* 0x001fcc0000000000 */
[----:B------:R-:W0:Y:S01]  /*0020*/  LDC.64 R2, c[0x0][0x398] ;  /* 0x0000e600ff027b82 */ /* 0x000e220000000a00 */
[----:B------:R-:W1:Y:S01]  /*0030*/  S2R R7, SR_CTAID.X ;  /* 0x0000000000077919 */ /* 0x000e620000002500 */
[----:B------:R-:W2:Y:S01]  /*0040*/  LDCU UR7, c[0x0][0x3a0] ;  /* 0x00007400ff0777ac */ /* 0x000ea20008000800 */
[----:B------:R-:W-:Y:S02]  /*0050*/  CS2R R52, SRZ ;  /* 0x0000000000347805 */ /* 0x000fe4000001ff00 */
[----:B------:R-:W-:Y:S01]  /*0060*/  CS2R R54, SRZ ;  /* 0x0000000000367805 */ /* 0x000fe2000001ff00 */
[----:B------:R-:W-:Y:S01]  /*0070*/  STL [R1+0x70], RZ ;  /* 0x000070ff01007387 */ /* 0x000fe20000100800 */
[----:B------:R-:W-:Y:S02]  /*0080*/  CS2R R48, SRZ ;  /* 0x0000000000307805 */ /* 0x000fe4000001ff00 */
[----:B------:R-:W-:Y:S01]  /*0090*/  CS2R R50, SRZ ;  /* 0x0000000000327805 */ /* 0x000fe2000001ff00 */
[----:B------:R-:W3:Y:S01]  /*00a0*/  S2UR UR5, SR_CgaCtaId ;  /* 0x00000000000579c3 */ /* 0x000ee20000008800 */
[----:B------:R-:W-:Y:S01]  /*00b0*/  STL [R1+0x74], RZ ;  /* 0x000074ff01007387 */ /* 0x000fe20000100800 */
[----:B------:R-:W-:-:S02]  /*00c0*/  CS2R R44, SRZ ;  /* 0x00000000002c7805 */ /* 0x000fc4000001ff00 */
[----:B------:R-:W-:Y:S02]  /*00d0*/  CS2R R46, SRZ ;  /* 0x00000000002e7805 */ /* 0x000fe4000001ff00 */
[----:B------:R-:W-:Y:S01]  /*00e0*/  CS2R R40, SRZ ;  /* 0x0000000000287805 */ /* 0x000fe2000001ff00 */
[----:B------:R-:W-:Y:S01]  /*00f0*/  STL [R1+0x78], RZ ;  /* 0x000078ff01007387 */ /* 0x000fe20000100800 */
[----:B------:R-:W-:Y:S01]  /*0100*/  CS2R R42, SRZ ;  /* 0x00000000002a7805 */ /* 0x000fe2000001ff00 */
[----:B------:R-:W-:Y:S01]  /*0110*/  UMOV UR4, 0x400 ;  /* 0x0000040000047882 */ /* 0x000fe20000000000 */
[----:B------:R-:W4:Y:S01]  /*0120*/  LDCU.64 UR40, c[0x0][0x358] ;  /* 0x00006b00ff2877ac */ /* 0x000f220008000a00 */
[----:B------:R-:W-:Y:S01]  /*0130*/  STL [R1+0x7c], RZ ;  /* 0x00007cff01007387 */ /* 0x000fe20000100800 */
[----:B--2---:R-:W-:-:S03]  /*0140*/  UIADD3 UR7, UPT, UPT, UR7, 0x3f, URZ ;  /* 0x0000003f07077890 */ /* 0x004fc6000fffe0ff */
[----:B------:R-:W-:Y:S01]  /*0150*/  STL [R1+0xe0], RZ ;  /* 0x0000e0ff01007387 */ /* 0x000fe20000100800 */
[----:B0-----:R-:W-:-:S03]  /*0160*/  VIADD R0, R3, 0x7f ;  /* 0x0000007f03007836 */ /* 0x001fc60000000000 */
[----:B------:R-:W-:Y:S01]  /*0170*/  STL [R1+0xe4], RZ ;  /* 0x0000e4ff01007387 */ /* 0x000fe20000100800 */
[----:B------:R-:W-:-:S03]  /*0180*/  UISETP.GE.AND UP0, UPT, UR7, 0x40, UPT ;  /* 0x000000400700788c */ /* 0x000fc6000bf06270 */
[----:B------:R-:W-:Y:S01]  /*0190*/  STL [R1+0xe8], RZ ;  /* 0x0000e8ff01007387 */ /* 0x000fe20000100800 */
[----:B------:R-:W-:Y:S01]  /*01a0*/  SHF.R.S32.HI R5, RZ, 0x1f, R0 ;  /* 0x0000001fff057819 */ /* 0x000fe20000011400 */
[----:B---3--:R-:W-:Y:S02]  /*01b0*/  ULEA UR4, UR5, UR4, 0x18 ;  /* 0x0000000405047291 */ /* 0x008fe4000f8ec0ff */
[----:B------:R-:W-:Y:S01]  /*01c0*/  STL [R1+0xec], RZ ;  /* 0x0000ecff01007387 */ /* 0x000fe20000100800 */
[----:B------:R-:W-:Y:S02]  /*01d0*/  LEA.HI R5, R5, R0, RZ, 0x7 ;  /* 0x0000000005057211 */ /* 0x000fe400078f38ff */
[----:B-1----:R-:W-:Y:S01]  /*01e0*/  IABS R10, R7 ;  /* 0x00000007000a7213 */ /* 0x002fe20000000000 */
[----:B------:R-:W-:Y:S01]  /*01f0*/  STL [R1+0x130], RZ ;  /* 0x000130ff01007387 */ /* 0x000fe20000100800 */
[----:B------:R-:W-:-:S03]  /*0200*/  SHF.R.S32.HI R5, RZ, 0x7, R5 ;  /* 0x00000007ff057819 */ /* 0x000fc60000011405 */
[----:B------:R-:W-:Y:S02]  /*0210*/  STL [R1+0x134], RZ ;  /* 0x000134ff01007387 */ /* 0x000fe40000100800 */
[----:B------:R-:W-:Y:S02]  /*0220*/  IMAD.SHL.U32 R6, R5, 0x8, RZ ;  /* 0x0000000805067824 */ /* 0x000fe400078e00ff */
[----:B------:R-:W-:Y:S03]  /*0230*/  STL [R1+0x138], RZ ;  /* 0x000138ff01007387 */ /* 0x000fe60000100800 */
[-C--:B------:R-:W-:Y:S01]  /*0240*/  IABS R9, R6.reuse ;  /* 0x0000000600097213 */ /* 0x080fe20000000000 */
[----:B------:R-:W-:Y:S01]  /*0250*/  STL [R1+0x13c], RZ ;  /* 0x00013cff01007387 */ /* 0x000fe20000100800 */
[----:B------:R-:W-:Y:S02]  /*0260*/  IABS R12, R6 ;  /* 0x00000006000c7213 */ /* 0x000fe40000000000 */
[----:B------:R-:W0:Y:S01]  /*0270*/  I2F.RP R0, R9 ;  /* 0x0000000900007306 */ /* 0x000e220000209400 */
[----:B------:R-:W-:Y:S04]  /*0280*/  STL [R1+0x180], RZ ;  /* 0x000180ff01007387 */ /* 0x000fe80000100800 */
[----:B------:R-:W-:Y:S04]  /*0290*/  STL [R1+0x184], RZ ;  /* 0x000184ff01007387 */ /* 0x000fe80000100800 */
[----:B------:R-:W-:Y:S04]  /*02a0*/  STL [R1+0x188], RZ ;  /* 0x000188ff01007387 */ /* 0x000fe80000100800 */
[----:B------:R-:W-:Y:S01]  /*02b0*/  STL [R1+0x18c], RZ ;  /* 0x00018cff01007387 */ /* 0x000fe20000100800 */
[----:B0-----:R-:W0:Y:S03]  /*02c0*/  MUFU.RCP R0, R0 ;  /* 0x0000000000007308 */ /* 0x001e260000001000 */
[----:B------:R-:W-:Y:S04]  /*02d0*/  STL [R1+0x90], RZ ;  /* 0x000090ff01007387 */ /* 0x000fe80000100800 */
[----:B------:R-:W-:Y:S04]  /*02e0*/  STL [R1+0x94], RZ ;  /* 0x000094ff01007387 */ /* 0x000fe80000100800 */
[----:B------:R-:W-:Y:S04]  /*02f0*/  STL [R1+0x98], RZ ;  /* 0x000098ff01007387 */ /* 0x000fe80000100800 */
[----:B------:R-:W-:Y:S01]  /*0300*/  STL [R1+0x9c], RZ ;  /* 0x00009cff01007387 */ /* 0x000fe20000100800 */
[----:B0-----:R-:W-:-:S03]  /*0310*/  VIADD R4, R0, 0xffffffe ;  /* 0x0ffffffe00047836 */ /* 0x001fc60000000000 */
[----:B------:R-:W-:Y:S01]  /*0320*/  STL [R1+0xb0], RZ ;  /* 0x0000b0ff01007387 */ /* 0x000fe20000100800 */
[----:B------:R-:W-:Y:S01]  /*0330*/  IMAD.MOV R0, RZ, RZ, -R12 ;  /* 0x000000ffff007224 */ /* 0x000fe200078e0a0c */
[----:B------:R0:W1:Y:S02]  /*0340*/  F2I.FTZ.U32.TRUNC.NTZ R5, R4 ;  /* 0x0000000400057305 */ /* 0x000064000021f000 */
[----:B------:R-:W-:Y:S04]  /*0350*/  STL [R1+0xb4], RZ ;  /* 0x0000b4ff01007387 */ /* 0x000fe80000100800 */
[----:B------:R-:W-:Y:S04]  /*0360*/  STL [R1+0xb8], RZ ;  /* 0x0000b8ff01007387 */ /* 0x000fe80000100800 */
[----:B------:R-:W-:Y:S01]  /*0370*/  STL [R1+0xbc], RZ ;  /* 0x0000bcff01007387 */ /* 0x000fe20000100800 */
[----:B0-----:R-:W-:-:S03]  /*0380*/  IMAD.MOV.U32 R4, RZ, RZ, RZ ;  /* 0x000000ffff047224 */ /* 0x001fc600078e00ff */
[----:B------:R-:W-:Y:S01]  /*0390*/  STL [R1+0xd0], RZ ;  /* 0x0000d0ff01007387 */ /* 0x000fe20000100800 */
[----:B-1----:R-:W-:-:S03]  /*03a0*/  IMAD.MOV R8, RZ, RZ, -R5 ;  /* 0x000000ffff087224 */ /* 0x002fc600078e0a05 */
[----:B------:R-:W-:Y:S01]  /*03b0*/  STL [R1+0xd4], RZ ;  /* 0x0000d4ff01007387 */ /* 0x000fe20000100800 */
[----:B------:R-:W-:-:S03]  /*03c0*/  IMAD R11, R8, R9, RZ ;  /* 0x00000009080b7224 */ /* 0x000fc600078e02ff */
[----:B------:R-:W-:Y:S01]  /*03d0*/  STL [R1+0xd8], RZ ;  /* 0x0000d8ff01007387 */ /* 0x000fe20000100800 */
[----:B------:R-:W-:Y:S02]  /*03e0*/  IMAD.MOV.U32 R8, RZ, RZ, R10 ;  /* 0x000000ffff087224 */ /* 0x000fe400078e000a */
[----:B------:R-:W-:Y:S01]  /*03f0*/  IMAD.HI.U32 R5, R5, R11, R4 ;  /* 0x0000000b05057227 */ /* 0x000fe200078e0004 */
[----:B------:R-:W-:Y:S04]  /*0400*/  STL [R1+0xdc], RZ ;  /* 0x0000dcff01007387 */ /* 0x000fe80000100800 */
[----:B------:R-:W-:Y:S01]  /*0410*/  STL [R1+0x100], RZ ;  /* 0x000100ff01007387 */ /* 0x000fe20000100800 */
[----:B------:R-:W-:-:S03]  /*0420*/  IMAD.HI.U32 R5, R5, R8, RZ ;  /* 0x0000000805057227 */ /* 0x000fc600078e00ff */
[----:B------:R-:W-:Y:S01]  /*0430*/  STL [R1+0x104], RZ ;  /* 0x000104ff01007387 */ /* 0x000fe20000100800 */
[----:B------:R-:W-:-:S03]  /*0440*/  IMAD R0, R5, R0, R8 ;  /* 0x0000000005007224 */ /* 0x000fc600078e0208 */
[----:B------:R-:W-:Y:S02]  /*0450*/  STL [R1+0x108], RZ ;  /* 0x000108ff01007387 */ /* 0x000fe40000100800 */
[----:B------:R-:W-:Y:S02]  /*0460*/  ISETP.GT.U32.AND P1, PT, R9, R0, PT ;  /* 0x000000000900720c */ /* 0x000fe40003f24070 */
[----:B------:R-:W-:Y:S04]  /*0470*/  STL [R1+0x10c], RZ ;  /* 0x00010cff01007387 */ /* 0x000fe80000100800 */
[----:B------:R-:W-:Y:S04]  /*0480*/  STL [R1+0x120], RZ ;  /* 0x000120ff01007387 */ /* 0x000fe80000100800 */
[----:B------:R-:W-:Y:S03]  /*0490*/  STL [R1+0x124], RZ ;  /* 0x000124ff01007387 */ /* 0x000fe60000100800 */
[----:B------:R-:W-:Y:S01]  /*04a0*/  @!P1 IMAD.IADD R0, R0, 0x1, -R9 ;  /* 0x0000000100009824 */ /* 0x000fe200078e0a09 */
[----:B------:R-:W-:Y:S01]  /*04b0*/  STL [R1+0x128], RZ ;  /* 0x000128ff01007387 */ /* 0x000fe20000100800 */
[----:B------:R-:W-:Y:S01]  /*04c0*/  @!P1 VIADD R5, R5, 0x1 ;  /* 0x0000000105059836 */ /* 0x000fe20000000000 */
[----:B------:R-:W-:-:S02]  /*04d0*/  ISETP.NE.AND P1, PT, R6, RZ, PT ;  /* 0x000000ff0600720c */ /* 0x000fc40003f25270 */
[----:B------:R-:W-:Y:S01]  /*04e0*/  STL [R1+0x12c], RZ ;  /* 0x00012cff01007387 */ /* 0x000fe20000100800 */
[----:B------:R-:W-:Y:S02]  /*04f0*/  ISETP.GE.U32.AND P0, PT, R0, R9, PT ;  /* 0x000000090000720c */ /* 0x000fe40003f06070 */
[----:B------:R-:W-:Y:S01]  /*0500*/  LOP3.LUT R0, R7, R6, RZ, 0x3c, !PT ;  /* 0x0000000607007212 */ /* 0x000fe200078e3cff */
[----:B------:R-:W-:Y:S03]  /*0510*/  STL [R1+0x150], RZ ;  /* 0x000150ff01007387 */ /* 0x000fe60000100800 */
[----:B------:R-:W-:Y:S01]  /*0520*/  ISETP.GE.AND P2, PT, R0, RZ, PT ;  /* 0x000000ff0000720c */ /* 0x000fe20003f46270 */
[----:B------:R-:W-:Y:S01]  /*0530*/  STL [R1+0x154], RZ ;  /* 0x000154ff01007387 */ /* 0x000fe20000100800 */
[----:B------:R-:W-:-:S03]  /*0540*/  VIADD R0, R2, 0x7f ;  /* 0x0000007f02007836 */ /* 0x000fc60000000000 */
[----:B------:R-:W-:Y:S02]  /*0550*/  STL [R1+0x158], RZ ;  /* 0x000158ff01007387 */ /* 0x000fe40000100800 */
[----:B------:R-:W-:Y:S02]  /*0560*/  @P0 VIADD R5, R5, 0x1 ;  /* 0x0000000105050836 */ /* 0x000fe40000000000 */
[----:B------:R-:W-:Y:S02]  /*0570*/  STL [R1+0x15c], RZ ;  /* 0x00015cff01007387 */ /* 0x000fe40000100800 */
[----:B------:R-:W-:Y:S01]  /*0580*/  IMAD.MOV.U32 R4, RZ, RZ, R5 ;  /* 0x000000ffff047224 */ /* 0x000fe200078e0005 */
[----:B------:R-:W-:Y:S01]  /*0590*/  SHF.R.S32.HI R5, RZ, 0x1f, R0 ;  /* 0x0000001fff057819 */ /* 0x000fe20000011400 */
[----:B------:R-:W-:Y:S02]  /*05a0*/  STL [R1+0x170], RZ ;  /* 0x000170ff01007387 */ /* 0x000fe40000100800 */
[----:B------:R-:W-:Y:S01]  /*05b0*/  @!P2 IMAD.MOV R4, RZ, RZ, -R4 ;  /* 0x000000ffff04a224 */ /* 0x000fe200078e0a04 */
[----:B------:R-:W-:Y:S01]  /*05c0*/  @!P1 LOP3.LUT R4, RZ, R6, RZ, 0x33, !PT ;  /* 0x00000006ff049212 */ /* 0x000fe200078e33ff */
[----:B------:R-:W-:Y:S01]  /*05d0*/  STL [R1+0x174], RZ ;  /* 0x000174ff01007387 */ /* 0x000fe20000100800 */
[----:B------:R-:W-:-:S03]  /*05e0*/  LEA.HI R5, R5, R0, RZ, 0x7 ;  /* 0x0000000005057211 */ /* 0x000fc600078f38ff */
[----:B------:R-:W-:Y:S01]  /*05f0*/  STL [R1+0x178], RZ ;  /* 0x000178ff01007387 */ /* 0x000fe20000100800 */
[----:B------:R-:W-:Y:S02]  /*0600*/  IMAD.SHL.U32 R8, R4, 0x8, RZ ;  /* 0x0000000804087824 */ /* 0x000fe400078e00ff */
[----:B------:R-:W-:Y:S01]  /*0610*/  IMAD.MOV R4, RZ, RZ, -R4 ;  /* 0x000000ffff047224 */ /* 0x000fe200078e0a04 */
[----:B------:R-:W-:Y:S02]  /*0620*/  STL [R1+0x17c], RZ ;  /* 0x00017cff01007387 */ /* 0x000fe40000100800 */
[----:B------:R-:W-:Y:S01]  /*0630*/  LEA.HI.SX32 R5, R5, -R8, 0x19 ;  /* 0x8000000805057211 */ /* 0x000fe200078fcaff */
[----:B------:R-:W-:Y:S01]  /*0640*/  IMAD R6, R6, R4, R7 ;  /* 0x0000000406067224 */ /* 0x000fe200078e0207 */
[----:B------:R-:W-:Y:S02]  /*0650*/  STL [R1+0x1a0], RZ ;  /* 0x0001a0ff01007387 */ /* 0x000fe40000100800 */
[----:B------:R-:W-:-:S02]  /*0660*/  VIMNMX R13, PT, PT, R5, 0x8, PT ;  /* 0x00000008050d7848 */ /* 0x000fc40003fe0100 */
[----:B------:R-:W-:Y:S01]  /*0670*/  STL [R1+0x1a4], RZ ;  /* 0x0001a4ff01007387 */ /* 0x000fe20000100800 */
[----:B------:R-:W-:Y:S02]  /*0680*/  IABS R11, R6 ;  /* 0x00000006000b7213 */ /* 0x000fe40000000000 */
[----:B------:R-:W-:Y:S01]  /*0690*/  IABS R9, R13 ;  /* 0x0000000d00097213 */ /* 0x000fe20000000000 */
[----:B------:R-:W-:Y:S03]  /*06a0*/  STL [R1+0x1a8], RZ ;  /* 0x0001a8ff01007387 */ /* 0x000fe60000100800 */
        /* <DEDUP_REMOVED lines=11> */
[----:B------:R-:W-:Y:S04]  /*0760*/  STL [R1+0xefc], RZ ;  /* 0x000efcff01007387 */ /* 0x000fe80000100800 */
[----:B------:R-:W-:Y:S01]  /*0770*/  STL [R1+0x830], RZ ;  /* 0x000830ff01007387 */ /* 0x000fe20000100800 */
[----:B------:R-:W0:Y:S03]  /*0780*/  F2I.FTZ.U32.TRUNC.NTZ R5, R5 ;  /* 0x0000000500057305 */ /* 0x000e26000021f000 */
[----:B------:R-:W-:Y:S04]  /*0790*/  STL [R1+0x834], RZ ;  /* 0x000834ff01007387 */ /* 0x000fe80000100800 */
[----:B------:R-:W-:Y:S04]  /*07a0*/  STL [R1+0x838], RZ ;  /* 0x000838ff01007387 */ /* 0x000fe80000100800 */
[----:B------:R-:W-:Y:S04]  /*07b0*/  STL [R1+0x83c], RZ ;  /* 0x00083cff01007387 */ /* 0x000fe80000100800 */
[----:B------:R-:W-:Y:S01]  /*07c0*/  STL [R1+0xee0], RZ ;  /* 0x000ee0ff01007387 */ /* 0x000fe20000100800 */
[----:B0-----:R-:W-:-:S03]  /*07d0*/  IMAD.MOV R10, RZ, RZ, -R5 ;  /* 0x000000ffff0a7224 */ /* 0x001fc600078e0a05 */
[----:B------:R-:W-:Y:S01]  /*07e0*/  STL [R1+0xee4], RZ ;  /* 0x000ee4ff01007387 */ /* 0x000fe20000100800 */
[----:B------:R-:W-:Y:S01]  /*07f0*/  IMAD.MOV.U32 R4, RZ, RZ, R10 ;  /* 0x000000ffff047224 */ /* 0x000fe200078e000a */
[----:B------:R-:W-:Y:S02]  /*0800*/  IABS R10, R13 ;  /* 0x0000000d000a7213 */ /* 0x000fe40000000000 */
[----:B------:R-:W-:Y:S01]  /*0810*/  STL [R1+0xee8], RZ ;  /* 0x000ee8ff01007387 */ /* 0x000fe20000100800 */
[----:B------:R-:W-:Y:S02]  /*0820*/  IMAD R7, R4, R9, RZ ;  /* 0x0000000904077224 */ /* 0x000fe400078e02ff */
[----:B------:R-:W-:Y:S01]  /*0830*/  IMAD.MOV.U32 R4, RZ, RZ, RZ ;  /* 0x000000ffff047224 */ /* 0x000fe200078e00ff */
[----:B------:R-:W-:Y:S01]  /*0840*/  STL [R1+0xeec], RZ ;  /* 0x000eecff01007387 */ /* 0x000fe20000100800 */
[----:B------:R-:W-:Y:S02]  /*0850*/  IMAD.MOV R0, RZ, RZ, -R10 ;  /* 0x000000ffff007224 */ /* 0x000fe400078e0a0a */
        /* <DEDUP_REMOVED lines=20> */
[----:B------:R-:W-:Y:S04]  /*09a0*/  STL [R1+0xeb8], RZ ;  /* 0x000eb8ff01007387 */ /* 0x000fe80000100800 */
[----:B------:R-:W-:Y:S02]  /*09b0*/  STL [R1+0xebc], RZ ;  /* 0x000ebcff01007387 */ /* 0x000fe40000100800 */
[----:B------:R-:W-:-:S02]  /*09c0*/  @P0 VIADD R60, R60, 0x1 ;  /* 0x000000013c3c0836 */ /* 0x000fc40000000000 */
[----:B------:R-:W-:Y:S04]  /*09d0*/  STL [R1+0xea0], RZ ;  /* 0x000ea0ff01007387 */ /* 0x000fe80000100800 */
[----:B------:R-:W-:Y:S01]  /*09e0*/  STL [R1+0xea4], RZ ;  /* 0x000ea4ff01007387 */ /* 0x000fe20000100800 */
[----:B------:R-:W-:Y:S01]  /*09f0*/  @!P2 IMAD.MOV R60, RZ, RZ, -R60 ;  /* 0x000000ffff3ca224 */ /* 0x000fe200078e0a3c */
[----:B------:R-:W-:Y:S02]  /*0a00*/  @!P1 LOP3.LUT R60, RZ, R13, RZ, 0x33, !PT ;  /* 0x0000000dff3c9212 */ /* 0x000fe400078e33ff */
[----:B------:R-:W-:Y:S03]  /*0a10*/  STL [R1+0xea8], RZ ;  /* 0x000ea8ff01007387 */ /* 0x000fe60000100800 */
[----:B------:R-:W-:Y:S01]  /*0a20*/  IMAD.MOV R0, RZ, RZ, -R60 ;  /* 0x000000ffff007224 */ /* 0x000fe200078e0a3c */
[----:B------:R-:W-:Y:S01]  /*0a30*/  STL [R1+0xeac], RZ ;  /* 0x000eacff01007387 */ /* 0x000fe20000100800 */
[----:B------:R-:W-:-:S02]  /*0a40*/  IMAD.SHL.U32 R60, R60, 0x80, RZ ;  /* 0x000000803c3c7824 */ /* 0x000fc400078e00ff */
[----:B------:R-:W-:Y:S01]  /*0a50*/  IMAD R0, R13, R0, R6 ;  /* 0x000000000d007224 */ /* 0x000fe200078e0206 */
[----:B------:R-:W-:Y:S01]  /*0a60*/  STL [R1+0xe90], RZ ;  /* 0x000e90ff01007387 */ /* 0x000fe20000100800 */
[C---:B------:R-:W-:Y:S02]  /*0a70*/  VIADD R5, R60.reuse, 0x1 ;  /* 0x000000013c057836 */ /* 0x040fe40000000000 */
[C---:B------:R-:W-:Y:S01]  /*0a80*/  VIADD R7, R60.reuse, 0x2 ;  /* 0x000000023c077836 */ /* 0x040fe20000000000 */
[----:B------:R-:W-:Y:S01]  /*0a90*/  STL [R1+0xe94], RZ ;  /* 0x000e94ff01007387 */ /* 0x000fe20000100800 */
[----:B------:R-:W-:Y:S02]  /*0aa0*/  VIADD R6, R60, 0x3 ;  /* 0x000000033c067836 */ /* 0x000fe40000000000 */
[----:B------:R-:W-:Y:S01]  /*0ab0*/  IMAD.IADD R0, R8, 0x1, R0 ;  /* 0x0000000108007824 */ /* 0x000fe200078e0200 */
[----:B------:R-:W-:Y:S01]  /*0ac0*/  STL [R1+0xe98], RZ ;  /* 0x000e98ff01007387 */ /* 0x000fe20000100800 */
[----:B------:R-:W-:-:S02]  /*0ad0*/  VIADD R61, R60, 0x5c ;  /* 0x0000005c3c3d7836 */ /* 0x000fc40000000000 */
[----:B------:R-:W-:Y:S01]  /*0ae0*/  IMAD.SHL.U32 R0, R0, 0x80, RZ ;  /* 0x0000008000007824 */ /* 0x000fe200078e00ff */
[----:B------:R-:W-:Y:S01]  /*0af0*/  STL [R1+0xe9c], RZ ;  /* 0x000e9cff01007387 */ /* 0x000fe20000100800 */
[C---:B------:R-:W-:Y:S02]  /*0b00*/  VIADD R59, R60.reuse, 0x5d ;  /* 0x0000005d3c3b7836 */ /* 0x040fe40000000000 */
[C---:B------:R-:W-:Y:S01]  /*0b10*/  VIADD R58, R60.reuse, 0x5e ;  /* 0x0000005e3c3a7836 */ /* 0x040fe20000000000 */
[----:B------:R-:W-:Y:S01]  /*0b20*/  STL [R1+0xe80], RZ ;  /* 0x000e80ff01007387 */ /* 0x000fe20000100800 */
[C---:B------:R-:W-:Y:S02]  /*0b30*/  VIADD R57, R60.reuse, 0x5f ;  /* 0x0000005f3c397836 */ /* 0x040fe40000000000 */
[C---:B------:R-:W-:Y:S01]  /*0b40*/  VIADD R56, R60.reuse, 0x60 ;  /* 0x000000603c387836 */ /* 0x040fe20000000000 */
[----:B------:R-:W-:Y:S01]  /*0b50*/  STL [R1+0xe84], RZ ;  /* 0x000e84ff01007387 */ /* 0x000fe20000100800 */
[----:B------:R-:W-:-:S02]  /*0b60*/  VIADD R39, R60, 0x61 ;  /* 0x000000613c277836 */ /* 0x000fc40000000000 */
[C---:B------:R-:W-:Y:S01]  /*0b70*/  VIADD R38, R60.reuse, 0x62 ;  /* 0x000000623c267836 */ /* 0x040fe20000000000 */
        /* <DEDUP_REMOVED lines=37> */
[----:B------:R-:W-:-:S03]  /*0dd0*/  VIADD R8, R60, 0x7c ;  /* 0x0000007c3c087836 */ /* 0x000fc60000000000 */
[----:B------:R-:W-:Y:S04]  /*0de0*/  STL [R1+0xe5c], RZ ;  /* 0x000e5cff01007387 */ /* 0x000fe80000100800 */
        /* <DEDUP_REMOVED lines=392> */
[----:B------:R-:W-:Y:S04]  /*2670*/  STL [R1], RZ ;  /* 0x000000ff01007387 */ /* 0x000fe80000100800 */
[----:B------:R-:W-:Y:S04]  /*2680*/  STL [R1+0x4], RZ ;  /* 0x000004ff01007387 */ /* 0x000fe80000100800 */
[----:B------:R-:W-:Y:S04]  /*2690*/  STL [R1+0x8], RZ ;  /* 0x000008ff01007387 */ /* 0x000fe80000100800 */
[----:B------:R-:W-:Y:S04]  /*26a0*/  STL [R1+0xc], RZ ;  /* 0x00000cff01007387 */ /* 0x000fe80000100800 */
[----:B------:R0:W-:Y:S04]  /*26b0*/  STL [R1+0x30c], R5 ;  /* 0x00030c0501007387 */ /* 0x0001e80000100800 */
[----:B------:R1:W-:Y:S04]  /*26c0*/  STL [R1+0x308], R7 ;  /* 0x0003080701007387 */ /* 0x0003e80000100800 */
[----:B------:R2:W-:Y:S01]  /*26d0*/  STL [R1+0x304], R6 ;  /* 0x0003040601007387 */ /* 0x0005e20000100800 */
[C---:B0-----:R-:W-:Y:S01]  /*26e0*/  VIADD R5, R60.reuse, 0x4 ;  /* 0x000000043c057836 */ /* 0x041fe20000000000 */
[----:B------:R-:W0:Y:S01]  /*26f0*/  S2R R14, SR_TID.X ;  /* 0x00000000000e7919 */ /* 0x000e220000002100 */
[----:B-1----:R-:W-:-:S03]  /*2700*/  VIADD R7, R60, 0x5 ;  /* 0x000000053c077836 */ /* 0x002fc60000000000 */
[----:B------:R1:W-:Y:S01]  /*2710*/  STL [R1+0x300], R5 ;  /* 0x0003000501007387 */ /* 0x0003e20000100800 */
[----:B--2---:R-:W-:-:S03]  /*2720*/  VIADD R6, R60, 0x6 ;  /* 0x000000063c067836 */ /* 0x004fc60000000000 */
[----:B------:R2:W-:Y:S04]  /*2730*/  STL [R1+0x2fc], R7 ;  /* 0x0002fc0701007387 */ /* 0x0005e80000100800 */
[----:B------:R3:W-:Y:S01]  /*2740*/  STL [R1+0x2f8], R6 ;  /* 0x0002f80601007387 */ /* 0x0007e20000100800 */
[C---:B-1----:R-:W-:Y:S02]  /*2750*/  VIADD R5, R60.reuse, 0x7 ;  /* 0x000000073c057836 */ /* 0x042fe40000000000 */
[----:B--2---:R-:W-:-:S03]  /*2760*/  VIADD R7, R60, 0x8 ;  /* 0x000000083c077836 */ /* 0x004fc60000000000 */
[----:B------:R1:W-:Y:S01]  /*2770*/  STL [R1+0x2f4], R5 ;  /* 0x0002f40501007387 */ /* 0x0003e20000100800 */
[----:B---3--:R-:W-:-:S03]  /*2780*/  VIADD R6, R60, 0x9 ;  /* 0x000000093c067836 */ /* 0x008fc60000000000 */
[----:B------:R2:W-:Y:S04]  /*2790*/  STL [R1+0x2f0], R7 ;  /* 0x0002f00701007387 */ /* 0x0005e80000100800 */
[----:B------:R3:W-:Y:S01]  /*27a0*/  STL [R1+0x2ec], R6 ;  /* 0x0002ec0601007387 */ /* 0x0007e20000100800 */
[----:B-1----:R-:W-:Y:S01]  /*27b0*/  VIADD R5, R60, 0xa ;  /* 0x0000000a3c057836 */ /* 0x002fe20000000000 */
[----:B0-----:R-:W-:Y:S01]  /*27c0*/  LOP3.LUT R4, R14, 0x1f, RZ, 0xc0, !PT ;  /* 0x0000001f0e047812 */ /* 0x001fe200078ec0ff */
[----:B--2---:R-:W-:-:S03]  /*27d0*/  VIADD R7, R60, 0xb ;  /* 0x0000000b3c077836 */ /* 0x004fc60000000000 */
[----:B------:R0:W-:Y:S01]  /*27e0*/  STL [R1+0x2e8], R5 ;  /* 0x0002e80501007387 */ /* 0x0001e20000100800 */
[----:B------:R-:W-:Y:S01]  /*27f0*/  LOP3.LUT R29, R0, 0x1f, R14, 0xf8, !PT ;  /* 0x0000001f001d7812 */ /* 0x000fe200078ef80e */
[----:B------:R-:W-:Y:S01]  /*2800*/  VIADD R14, R60, 0x76 ;  /* 0x000000763c0e7836 */ /* 0x000fe20000000000 */
[----:B------:R-:W-:Y:S01]  /*2810*/  LOP3.LUT R27, R0, 0x20, R4, 0xfe, !PT ;  /* 0x00000020001b7812 */ /* 0x000fe200078efe04 */
[C---:B---3--:R-:W-:Y:S01]  /*2820*/  VIADD R6, R60.reuse, 0xc ;  /* 0x0000000c3c067836 */ /* 0x048fe20000000000 */
[----:B------:R1:W-:Y:S01]  /*2830*/  STL [R1+0x2e4], R7 ;  /* 0x0002e40701007387 */ /* 0x0003e20000100800 */
[C---:B------:R-:W-:Y:S02]  /*2840*/  LOP3.LUT R4, R29.reuse, 0x60, RZ, 0xfc, !PT ;  /* 0x000000601d047812 */ /* 0x040fe400078efcff */
[----:B------:R-:W-:Y:S01]  /*2850*/  LOP3.LUT R26, R29, 0x40, RZ, 0xfc, !PT ;  /* 0x000000401d1a7812 */ /* 0x000fe200078efcff */
[----:B------:R2:W-:Y:S01]  /*2860*/  STL [R1+0x2e0], R6 ;  /* 0x0002e00601007387 */ /* 0x0005e20000100800 */
[----:B0-----:R-:W-:-:S02]  /*2870*/  VIADD R5, R60, 0xd ;  /* 0x0000000d3c057836 */ /* 0x001fc40000000000 */
[----:B-1----:R-:W-:-:S03]  /*2880*/  VIADD R7, R60, 0xe ;  /* 0x0000000e3c077836 */ /* 0x002fc60000000000 */
[----:B------:R0:W-:Y:S01]  /*2890*/  STL [R1+0x2dc], R5 ;  /* 0x0002dc0501007387 */ /* 0x0001e20000100800 */
[----:B--2---:R-:W-:-:S03]  /*28a0*/  VIADD R6, R60, 0xf ;  /* 0x0000000f3c067836 */ /* 0x004fc60000000000 */
[----:B------:R1:W-:Y:S04]  /*28b0*/  STL [R1+0x2d8], R7 ;  /* 0x0002d80701007387 */ /* 0x0003e80000100800 */
[----:B------:R2:W-:Y:S01]  /*28c0*/  STL [R1+0x2d4], R6 ;  /* 0x0002d40601007387 */ /* 0x0005e20000100800 */
[C---:B0-----:R-:W-:Y:S02]  /*28d0*/  VIADD R5, R60.reuse, 0x10 ;  /* 0x000000103c057836 */ /* 0x041fe40000000000 */
        /* <DEDUP_REMOVED lines=155> */
[----:B0-----:R-:W-:-:S03]  /*3290*/  VIADD R5, R60, 0x7f ;  /* 0x0000007f3c057836 */ /* 0x001fc60000000000 */
[----:B------:R1:W-:Y:S04]  /*32a0*/  STL [R1+0xf10], R4 ;  /* 0x000f100401007387 */ /* 0x0003e80000100800 */
[----:B------:R1:W-:Y:S01]  /*32b0*/  STL [R1+0xf14], R26 ;  /* 0x000f141a01007387 */ /* 0x0003e20000100800 */
[----:B----4-:R-:W-:Y:S05]  /*32c0*/  BRA.U !UP0, `(.L_x_0) ;  /* 0x000004e108dc7547 */ /* 0x010fea000b800000 */
[----:B------:R-:W-:Y:S01]  /*32d0*/  IABS R40, R2 ;  /* 0x0000000200287213 */ /* 0x000fe20000000000 */
[----:B------:R-:W-:Y:S01]  /*32e0*/  IMAD.MOV.U32 R51, RZ, RZ, R26 ;  /* 0x000000ffff337224 */ /* 0x000fe200078e001a */
[----:B------:R-:W-:Y:S01]  /*32f0*/  ISETP.GE.AND P0, PT, R5, RZ, PT ;  /* 0x000000ff0500720c */ /* 0x000fe20003f06270 */
[----:B------:R-:W-:Y:S01]  /*3300*/  IMAD.MOV.U32 R47, RZ, RZ, R4 ;  /* 0x000000ffff2f7224 */ /* 0x000fe200078e0004 */
[----:B-1----:R-:W0:Y:S01]  /*3310*/  I2F.RP R26, R40 ;  /* 0x00000028001a7306 */ /* 0x002e220000209400 */
[----:B------:R-:W-:Y:S01]  /*3320*/  IABS R4, R3 ;  /* 0x0000000300047213 */ /* 0x000fe20000000000 */
[----:B------:R-:W-:Y:S01]  /*3330*/  IMAD.MOV.U32 R50, RZ, RZ, R27 ;  /* 0x000000ffff327224 */ /* 0x000fe200078e001b */
[----:B------:R-:W-:Y:S01]  /*3340*/  ISETP.GE.AND P3, PT, R6, RZ, PT ;  /* 0x000000ff0600720c */ /* 0x000fe20003f66270 */
[----:B------:R-:W-:Y:S01]  /*3350*/  IMAD.MOV.U32 R49, RZ, RZ, R29 ;  /* 0x000000ffff317224 */ /* 0x000fe200078e001d */
[----:B------:R-:W-:Y:S01]  /*3360*/  IABS R41, R47 ;  /* 0x0000002f00297213 */ /* 0x000fe20000000000 */
[----:B------:R-:W-:Y:S01]  /*3370*/  IMAD.MOV.U32 R28, RZ, RZ, RZ ;  /* 0x000000ffff1c7224 */ /* 0x000fe200078e00ff */
[----:B------:R-:W1:Y:S01]  /*3380*/  LDCU UR45, c[0x0][0x3a4] ;  /* 0x00007480ff2d77ac */ /* 0x000e620008000800 */
[----:B------:R-:W2:Y:S01]  /*3390*/  I2F.RP R0, R4 ;  /* 0x0000000400007306 */ /* 0x000ea20000209400 */
[----:B------:R-:W-:Y:S01]  /*33a0*/  IABS R42, R49 ;  /* 0x00000031002a7213 */ /* 0x000fe20000000000 */
[----:B------:R-:W3:Y:S01]  /*33b0*/  LDCU.128 UR20, c[0x0][0x380] ;  /* 0x00007000ff1477ac */ /* 0x000ee20008000c00 */
[----:B------:R-:W4:Y:S05]  /*33c0*/  LDCU UR47, c[0x0][0x3b0] ;  /* 0x00007600ff2f77ac */ /* 0x000f2a0008000800 */
[----:B0-----:R-:W0:Y:S01]  /*33d0*/  MUFU.RCP R26, R26 ;  /* 0x0000001a001a7308 */ /* 0x001e220000001000 */
[----:B------:R-:W1:Y:S01]  /*33e0*/  LDCU UR39, c[0x0][0x3a8] ;  /* 0x00007500ff2777ac */ /* 0x000e620008000800 */
[----:B------:R-:W1:Y:S06]  /*33f0*/  LDCU UR5, c[0x0][0x3a8] ;  /* 0x00007500ff0577ac */ /* 0x000e6c0008000800 */
[----:B--2---:R-:W2:Y:S01]  /*3400*/  MUFU.RCP R0, R0 ;  /* 0x0000000000007308 */ /* 0x004ea20000001000 */
[----:B------:R-:W1:Y:S01]  /*3410*/  LDCU UR17, c[0x0][0x3a8] ;  /* 0x00007500ff1177ac */ /* 0x000e620008000800 */
[----:B------:R-:W1:Y:S01]  /*3420*/  LDCU UR27, c[0x0][0x3a8] ;  /* 0x00007500ff1b77ac */ /* 0x000e620008000800 */
[----:B0-----:R-:W-:Y:S01]  /*3430*/  VIADD R26, R26, 0xffffffe ;  /* 0x0ffffffe1a1a7836 */ /* 0x001fe20000000000 */
[----:B------:R-:W0:Y:S04]  /*3440*/  LDCU UR34, c[0x0][0x3a8] ;  /* 0x00007500ff2277ac */ /* 0x000e280008000800 */
[----:B------:R1:W0:Y:S01]  /*3450*/  F2I.FTZ.U32.TRUNC.NTZ R27, R26 ;  /* 0x0000001a001b7305 */ /* 0x000222000021f000 */
[----:B------:R-:W3:Y:S01]  /*3460*/  LDCU UR11, c[0x0][0x3a8] ;  /* 0x00007500ff0b77ac */ /* 0x000ee20008000800 */
[----:B--2---:R-:W-:Y:S01]  /*3470*/  VIADD R0, R0, 0xffffffe ;  /* 0x0ffffffe00007836 */ /* 0x004fe20000000000 */
[----:B------:R-:W2:Y:S05]  /*3480*/  LDCU UR9, c[0x0][0x3a8] ;  /* 0x00007500ff0977ac */ /* 0x000eaa0008000800 */
[----:B------:R0:W2:Y:S01]  /*3490*/  F2I.FTZ.U32.TRUNC.NTZ R29, R0 ;  /* 0x00000000001d7305 */ /* 0x0000a2000021f000 */
[----:B-1----:R-:W-:Y:S01]  /*34a0*/  IMAD.MOV.U32 R26, RZ, RZ, RZ ;  /* 0x000000ffff1a7224 */ /* 0x002fe200078e00ff */
[----:B------:R-:W1:Y:S01]  /*34b0*/  LDCU UR37, c[0x0][0x3a8] ;  /* 0x00007500ff2577ac */ /* 0x000e620008000800 */
[----:B------:R-:W1:Y:S01]  /*34c0*/  LDCU UR6, c[0x0][0x3a8] ;  /* 0x00007500ff0677ac */ /* 0x000e620008000800 */
[----:B0-----:R-:W-:Y:S01]  /*34d0*/  IMAD.MOV R0, RZ, RZ, -R27 ;  /* 0x000000ffff007224 */ /* 0x001fe200078e0a1b */
[----:B------:R-:W0:Y:S03]  /*34e0*/  LDCU UR15, c[0x0][0x3a8] ;  /* 0x00007500ff0f77ac */ /* 0x000e260008000800 */
[----:B------:R-:W-:Y:S01]  /*34f0*/  IMAD R43, R0, R40, RZ ;  /* 0x00000028002b7224 */ /* 0x000fe200078e02ff */
[----:B------:R-:W0:Y:S01]  /*3500*/  LDCU UR32, c[0x0][0x3a8] ;  /* 0x00007500ff2077ac */ /* 0x000e220008000800 */
[----:B--2---:R-:W-:-:S02]  /*3510*/  IMAD.MOV R0, RZ, RZ, -R29 ;  /* 0x000000ffff007224 */ /* 0x004fc400078e0a1d */
[----:B------:R-:W-:Y:S01]  /*3520*/  IMAD.HI.U32 R43, R27, R43, R26 ;  /* 0x0000002b1b2b7227 */ /* 0x000fe200078e001a */
[----:B------:R-:W-:Y:S01]  /*3530*/  IABS R27, R50 ;  /* 0x00000032001b7213 */ /* 0x000fe20000000000 */
[----:B------:R-:W2:Y:S01]  /*3540*/  LDCU UR25, c[0x0][0x3a8] ;  /* 0x00007500ff1977ac */ /* 0x000ea20008000800 */
[----:B------:R-:W-:Y:S01]  /*3550*/  IABS R26, R51 ;  /* 0x00000033001a7213 */ /* 0x000fe20000000000 */
[----:B------:R-:W-:Y:S02]  /*3560*/  IMAD R0, R0, R4, RZ ;  /* 0x0000000400007224 */ /* 0x000fe400078e02ff */
[C---:B------:R-:W-:Y:S01]  /*3570*/  IMAD.HI.U32 R46, R43.reuse, R42, RZ ;  /* 0x0000002a2b2e7227 */ /* 0x040fe200078e00ff */
[----:B------:R-:W0:Y:S03]  /*3580*/  LDCU UR13, c[0x0][0x3a8] ;  /* 0x00007500ff0d77ac */ /* 0x000e260008000800 */
[C---:B------:R-:W-:Y:S01]  /*3590*/  IMAD.HI.U32 R44, R43.reuse, R27, RZ ;  /* 0x0000001b2b2c7227 */ /* 0x040fe200078e00ff */
[----:B------:R-:W0:Y:S03]  /*35a0*/  LDCU UR29, c[0x0][0x3a8] ;  /* 0x00007500ff1d77ac */ /* 0x000e260008000800 */
[C---:B------:R-:W-:Y:S01]  /*35b0*/  IMAD.HI.U32 R45, R43.reuse, R26, RZ ;  /* 0x0000001a2b2d7227 */ /* 0x040fe200078e00ff */
[----:B------:R-:W0:Y:S03]  /*35c0*/  LDCU UR38, c[0x0][0x3a8] ;  /* 0x00007500ff2677ac */ /* 0x000e260008000800 */
[----:B------:R-:W-:Y:S01]  /*35d0*/  IMAD.MOV R46, RZ, RZ, -R46 ;  /* 0x000000ffff2e7224 */ /* 0x000fe200078e0a2e */
[----:B------:R-:W0:Y:S01]  /*35e0*/  LDCU UR36, c[0x0][0x3a8] ;  /* 0x00007500ff2477ac */ /* 0x000e220008000800 */
[----:B------:R-:W-:Y:S01]  /*35f0*/  IMAD.HI.U32 R43, R43, R41, RZ ;  /* 0x000000292b2b7227 */ /* 0x000fe200078e00ff */
[----:B------:R-:W0:Y:S03]  /*3600*/  LDCU UR35, c[0x0][0x3a8] ;  /* 0x00007500ff2377ac */ /* 0x000e260008000800 */
[----:B------:R-:W-:Y:S01]  /*3610*/  IMAD.HI.U32 R0, R29, R0, R28 ;  /* 0x000000001d007227 */ /* 0x000fe200078e001c */
[----:B------:R-:W-:Y:S01]  /*3620*/  IABS R28, R60 ;  /* 0x0000003c001c7213 */ /* 0x000fe20000000000 */
[----:B------:R-:W0:Y:S02]  /*3630*/  LDCU UR33, c[0x0][0x3a8] ;  /* 0x00007500ff2177ac */ /* 0x000e240008000800 */
[----:B------:R-:W-:-:S02]  /*3640*/  IMAD R42, R40, R46, R42 ;  /* 0x0000002e282a7224 */ /* 0x000fc400078e022a */
[----:B------:R-:W-:Y:S01]  /*3650*/  IMAD.MOV R29, RZ, RZ, -R43 ;  /* 0x000000ffff1d7224 */ /* 0x000fe200078e0a2b */
[----:B------:R-:W-:Y:S01]  /*3660*/  IABS R43, R5 ;  /* 0x00000005002b7213 */ /* 0x000fe20000000000 */
[----:B------:R-:W-:Y:S01]  /*3670*/  IMAD.MOV R45, RZ, RZ, -R45 ;  /* 0x000000ffff2d7224 */ /* 0x000fe200078e0a2d */
[C---:B------:R-:W-:Y:S01]  /*3680*/  ISETP.GT.U32.AND P1, PT, R40.reuse, R42, PT ;  /* 0x0000002a2800720c */ /* 0x040fe20003f24070 */
[C---:B------:R-:W-:Y:S01]  /*3690*/  IMAD R41, R40.reuse, R29, R41 ;  /* 0x0000001d28297224 */ /* 0x040fe200078e0229 */
[----:B------:R-:W-:Y:S01]  /*36a0*/  IABS R29, R6 ;  /* 0x00000006001d7213 */ /* 0x000fe20000000000 */
[----:B------:R-:W-:Y:S01]  /*36b0*/  IMAD.MOV R44, RZ, RZ, -R44 ;  /* 0x000000ffff2c7224 */ /* 0x000fe200078e0a2c */
[----:B------:R-:W0:Y:S01]  /*36c0*/  LDCU UR31, c[0x0][0x3a8] ;  /* 0x00007500ff1f77ac */ /* 0x000e220008000800 */
[C---:B------:R-:W-:Y:S01]  /*36d0*/  IMAD R26, R40.reuse, R45, R26 ;  /* 0x0000002d281a7224 */ /* 0x040fe200078e021a */
[C---:B------:R-:W-:Y:S01]  /*36e0*/  ISETP.GT.U32.AND P2, PT, R40.reuse, R41, PT ;  /* 0x000000292800720c */ /* 0x040fe20003f44070 */
[----:B------:R-:W-:Y:S01]  /*36f0*/  IMAD R27, R40, R44, R27 ;  /* 0x0000002c281b7224 */ /* 0x000fe200078e021b */
[----:B------:R-:W0:Y:S01]  /*3700*/  LDCU UR30, c[0x0][0x3a8] ;  /* 0x00007500ff1e77ac */ /* 0x000e220008000800 */
[----:B------:R-:W-:Y:S01]  /*3710*/  IMAD.HI.U32 R5, R0, R28, RZ ;  /* 0x0000001c00057227 */ /* 0x000fe200078e00ff */
[----:B------:R-:W-:-:S02]  /*3720*/  ISETP.GT.U32.AND P5, PT, R40, R26, PT ;  /* 0x0000001a2800720c */ /* 0x000fc40003fa4070 */
[----:B------:R-:W-:Y:S01]  /*3730*/  ISETP.GT.U32.AND P4, PT, R40, R27, PT ;  /* 0x0000001b2800720c */ /* 0x000fe20003f84070 */
[--C-:B------:R-:W-:Y:S01]  /*3740*/  @!P1 IMAD.IADD R42, R42, 0x1, -R40.reuse ;  /* 0x000000012a2a9824 */ /* 0x100fe200078e0a28 */
[----:B------:R-:W0:Y:S01]  /*3750*/  LDCU UR28, c[0x0][0x3a8] ;  /* 0x00007500ff1c77ac */ /* 0x000e220008000800 */
[----:B------:R-:W-:Y:S02]  /*3760*/  IMAD.MOV R5, RZ, RZ, -R5 ;  /* 0x000000ffff057224 */ /* 0x000fe400078e0a05 */
[----:B------:R-:W-:Y:S01]  /*3770*/  IMAD.HI.U32 R6, R0, R43, RZ ;  /* 0x0000002b00067227 */ /* 0x000fe200078e00ff */
[----:B------:R-:W-:Y:S01]  /*3780*/  ISETP.GT.U32.AND P1, PT, R40, R42, PT ;  /* 0x0000002a2800720c */ /* 0x000fe20003f24070 */
[----:B------:R-:W0:Y:S02]  /*3790*/  LDCU UR26, c[0x0][0x3a8] ;  /* 0x00007500ff1a77ac */ /* 0x000e240008000800 */
[--C-:B------:R-:W-:Y:S01]  /*37a0*/  @!P2 IMAD.IADD R41, R41, 0x1, -R40.reuse ;  /* 0x000000012929a824 */ /* 0x100fe200078e0a28 */
[----:B------:R-:W-:Y:S01]  /*37b0*/  ISETP.GE.AND P2, PT, R7, RZ, PT ;  /* 0x000000ff0700720c */ /* 0x000fe20003f46270 */
[--C-:B------:R-:W-:Y:S01]  /*37c0*/  @!P5 IMAD.IADD R26, R26, 0x1, -R40.reuse ;  /* 0x000000011a1ad824 */ /* 0x100fe200078e0a28 */
[----:B------:R-:W0:Y:S01]  /*37d0*/  LDCU UR24, c[0x0][0x3a8] ;  /* 0x00007500ff1877ac */ /* 0x000e220008000800 */
[----:B------:R-:W-:Y:S01]  /*37e0*/  @!P4 IMAD.IADD R27, R27, 0x1, -R40 ;  /* 0x000000011b1bc824 */ /* 0x000fe200078e0a28 */
[----:B------:R-:W-:Y:S01]  /*37f0*/  ISETP.GT.U32.AND P5, PT, R40, R41, PT ;  /* 0x000000292800720c */ /* 0x000fe20003fa4070 */
[----:B------:R-:W-:Y:S01]  /*3800*/  IMAD R5, R4, R5, R28 ;  /* 0x0000000504057224 */ /* 0x000fe200078e021c */
[----:B------:R-:W-:Y:S01]  /*3810*/  ISETP.GT.U32.AND P6, PT, R40, R26, PT ;  /* 0x0000001a2800720c */ /* 0x000fe20003fc4070 */
[----:B------:R-:W-:Y:S01]  /*3820*/  IMAD.HI.U32 R28, R0, R29, RZ ;  /* 0x0000001d001c7227 */ /* 0x000fe200078e00ff */
[----:B------:R-:W-:Y:S01]  /*3830*/  ISETP.GT.U32.AND P4, PT, R40, R27, PT ;  /* 0x0000001b2800720c */ /* 0x000fe20003f84070 */
[----:B------:R-:W0:Y:S02]  /*3840*/  LDCU UR19, c[0x0][0x3a8] ;  /* 0x00007500ff1377ac */ /* 0x000e240008000800 */
[----:B------:R-:W-:Y:S01]  /*3850*/  @!P1 IMAD.IADD R42, R42, 0x1, -R40 ;  /* 0x000000012a2a9824 */ /* 0x000fe200078e0a28 */
[----:B------:R-:W-:Y:S01]  /*3860*/  ISETP.GE.AND P1, PT, R49, RZ, PT ;  /* 0x000000ff3100720c */ /* 0x000fe20003f26270 */
[----:B------:R-:W-:Y:S01]  /*3870*/  IMAD.MOV R6, RZ, RZ, -R6 ;  /* 0x000000ffff067224 */ /* 0x000fe200078e0a06 */
[----:B------:R-:W0:Y:S01]  /*3880*/  LDCU UR18, c[0x0][0x3a8] ;  /* 0x00007500ff1277ac */ /* 0x000e220008000800 */
[----:B------:R-:W-:-:S02]  /*3890*/  IMAD.MOV R44, RZ, RZ, -R28 ;  /* 0x000000ffff2c7224 */ /* 0x000fc400078e0a1c */
[--C-:B------:R-:W-:Y:S01]  /*38a0*/  @!P5 IMAD.IADD R41, R41, 0x1, -R40.reuse ;  /* 0x000000012929d824 */ /* 0x100fe200078e0a28 */
[----:B------:R-:W-:Y:S01]  /*38b0*/  ISETP.GE.AND P5, PT, R51, RZ, PT ;  /* 0x000000ff3300720c */ /* 0x000fe20003fa6270 */
[--C-:B------:R-:W-:Y:S01]  /*38c0*/  @!P6 IMAD.IADD R26, R26, 0x1, -R40.reuse ;  /* 0x000000011a1ae824 */ /* 0x100fe200078e0a28 */
[----:B------:R-:W-:Y:S01]  /*38d0*/  ISETP.GT.U32.AND P6, PT, R4, R5, PT ;  /* 0x000000050400720c */ /* 0x000fe20003fc4070 */
[----:B------:R-:W-:Y:S01]  /*38e0*/  @!P4 IMAD.IADD R27, R27, 0x1, -R40 ;  /* 0x000000011b1bc824 */ /* 0x000fe200078e0a28 */
[----:B------:R-:W-:Y:S01]  /*38f0*/  ISETP.GE.AND P4, PT, R50, RZ, PT ;  /* 0x000000ff3200720c */ /* 0x000fe20003f86270 */
[C---:B------:R-:W-:Y:S01]  /*3900*/  IMAD R28, R4.reuse, R6, R43 ;  /* 0x00000006041c7224 */ /* 0x040fe200078e022b */
[----:B------:R-:W-:Y:S01]  /*3910*/  IABS R43, R7 ;  /* 0x00000007002b7213 */ /* 0x000fe20000000000 */
[----:B------:R-:W-:Y:S01]  /*3920*/  @!P1 IMAD.MOV R42, RZ, RZ, -R42 ;  /* 0x000000ffff2a9224 */ /* 0x000fe200078e0a2a */
[----:B------:R-:W-:Y:S01]  /*3930*/  ISETP.GE.AND P1, PT, R47, RZ, PT ;  /* 0x000000ff2f00720c */ /* 0x000fe20003f26270 */
[----:B------:R-:W-:Y:S01]  /*3940*/  IMAD R6, R4, R44, R29 ;  /* 0x0000002c04067224 */ /* 0x000fe200078e021d */
[----:B------:R-:W-:Y:S01]  /*3950*/  IABS R29, R8 ;  /* 0x00000008001d7213 */ /* 0x000fe20000000000 */
[----:B------:R-:W-:Y:S01]  /*3960*/  IMAD.HI.U32 R44, R0, R43, RZ ;  /* 0x0000002b002c7227 */ /* 0x000fe200078e00ff */
[----:B------:R-:W0:Y:S03]  /*3970*/  LDCU UR16, c[0x0][0x3a8] ;  /* 0x00007500ff1077ac */ /* 0x000e260008000800 */
[----:B------:R-:W-:Y:S01]  /*3980*/  @!P5 IMAD.MOV R26, RZ, RZ, -R26 ;  /* 0x000000ffff1ad224 */ /* 0x000fe200078e0a1a */
[----:B------:R-:W-:Y:S01]  /*3990*/  ISETP.GT.U32.AND P5, PT, R4, R28, PT ;  /* 0x0000001c0400720c */ /* 0x000fe20003fa4070 */
[----:B------:R-:W-:Y:S01]  /*39a0*/  IMAD.HI.U32 R7, R0, R29, RZ ;  /* 0x0000001d00077227 */ /* 0x000fe200078e00ff */
[----:B------:R-:W0:Y:S03]  /*39b0*/  LDCU UR14, c[0x0][0x3a8] ;  /* 0x00007500ff0e77ac */ /* 0x000e260008000800 */
[----:B------:R-:W-:Y:S01]  /*39c0*/  @!P6 IMAD.IADD R5, R5, 0x1, -R4 ;  /* 0x000000010505e824 */ /* 0x000fe200078e0a04 */
[----:B------:R-:W0:Y:S01]  /*39d0*/  LDCU UR12, c[0x0][0x3a8] ;  /* 0x00007500ff0c77ac */ /* 0x000e220008000800 */
[----:B------:R-:W-:-:S02]  /*39e0*/  IMAD.MOV R44, RZ, RZ, -R44 ;  /* 0x000000ffff2c7224 */ /* 0x000fc400078e0a2c */
[----:B------:R-:W-:Y:S01]  /*39f0*/  IMAD.MOV R7, RZ, RZ, -R7 ;  /* 0x000000ffff077224 */ /* 0x000fe200078e0a07 */
[----:B------:R-:W-:Y:S01]  /*3a00*/  ISETP.GT.U32.AND P6, PT, R4, R5, PT ;  /* 0x000000050400720c */ /* 0x000fe20003fc4070 */
[----:B------:R-:W-:Y:S01]  /*3a10*/  @!P4 IMAD.MOV R27, RZ, RZ, -R27 ;  /* 0x000000ffff1bc224 */ /* 0x000fe200078e0a1b */
[----:B------:R-:W-:Y:S01]  /*3a20*/  ISETP.NE.AND P4, PT, R2, RZ, PT ;  /* 0x000000ff0200720c */ /* 0x000fe20003f85270 */
[----:B------:R-:W-:Y:S01]  /*3a30*/  @!P1 IMAD.MOV R41, RZ, RZ, -R41 ;  /* 0x000000ffff299224 */ /* 0x000fe200078e0a29 */
[----:B------:R-:W-:Y:S01]  /*3a40*/  LOP3.LUT R2, RZ, R2, RZ, 0x33, !PT ;  /* 0x00000002ff027212 */ /* 0x000fe200078e33ff */
[C---:B------:R-:W-:Y:S01]  /*3a50*/  IMAD R40, R4.reuse, R44, R43 ;  /* 0x0000002c04287224 */ /* 0x040fe200078e022b */
[C---:B------:R-:W-:Y:S01]  /*3a60*/  ISETP.GT.U32.AND P1, PT, R4.reuse, R6, PT ;  /* 0x000000060400720c */ /* 0x040fe20003f24070 */
[----:B------:R-:W-:Y:S01]  /*3a70*/  IMAD R29, R4, R7, R29 ;  /* 0x00000007041d7224 */ /* 0x000fe200078e021d */
[----:B------:R-:W-:Y:S01]  /*3a80*/  SEL R42, R2, R42, !P4 ;  /* 0x0000002a022a7207 */ /* 0x000fe20006000000 */
[--C-:B------:R-:W-:Y:S01]  /*3a90*/  @!P5 IMAD.IADD R28, R28, 0x1, -R4.reuse ;  /* 0x000000011c1cd824 */ /* 0x100fe200078e0a04 */
[C---:B------:R-:W-:Y:S01]  /*3aa0*/  SEL R27, R2.reuse, R27, !P4 ;  /* 0x0000001b021b7207 */ /* 0x040fe20006000000 */
[----:B------:R-:W-:Y:S01]  /*3ab0*/  IMAD.MOV.U32 R47, RZ, RZ, R61 ;  /* 0x000000ffff2f7224 */ /* 0x000fe200078e003d */
[C---:B------:R-:W-:Y:S01]  /*3ac0*/  SEL R26, R2.reuse, R26, !P4 ;  /* 0x0000001a021a7207 */ /* 0x040fe20006000000 */
[----:B------:R0:W-:Y:S01]  /*3ad0*/  STL [R1+0x21c], R42 ;  /* 0x00021c2a01007387 */ /* 0x0001e20000100800 */
[----:B------:R-:W-:Y:S01]  /*3ae0*/  SEL R2, R2, R41, !P4 ;  /* 0x0000002902027207 */ /* 0x000fe20006000000 */
[--C-:B------:R-:W-:Y:S01]  /*3af0*/  @!P6 IMAD.IADD R5, R5, 0x1, -R4.reuse ;  /* 0x000000010505e824 */ /* 0x100fe200078e0a04 */
[C---:B------:R-:W-:Y:S01]  /*3b00*/  ISETP.GT.U32.AND P4, PT, R4.reuse, R40, PT ;  /* 0x000000280400720c */ /* 0x040fe20003f84070 */
[----:B------:R1:W-:Y:S01]  /*3b10*/  STL [R1+0x218], R27 ;  /* 0x0002181b01007387 */ /* 0x0003e20000100800 */
[----:B------:R-:W-:Y:S01]  /*3b20*/  ISETP.GT.U32.AND P5, PT, R4, R29, PT ;  /* 0x0000001d0400720c */ /* 0x000fe20003fa4070 */
[--C-:B------:R-:W-:Y:S01]  /*3b30*/  @!P1 IMAD.IADD R6, R6, 0x1, -R4.reuse ;  /* 0x0000000106069824 */ /* 0x100fe200078e0a04 */
[----:B------:R-:W-:Y:S01]  /*3b40*/  ISETP.GE.AND P6, PT, R60, RZ, PT ;  /* 0x000000ff3c00720c */ /* 0x000fe20003fc6270 */
[----:B------:R2:W-:Y:S01]  /*3b50*/  STL [R1+0x214], R26 ;  /* 0x0002141a01007387 */ /* 0x0005e20000100800 */
[----:B------:R-:W-:Y:S01]  /*3b60*/  IABS R7, R9 ;  /* 0x0000000900077213 */ /* 0x000fe20000000000 */
[----:B------:R-:W3:Y:S01]  /*3b70*/  LDCU UR10, c[0x0][0x3a8] ;  /* 0x00007500ff0a77ac */ /* 0x000ee20008000800 */
[----:B0-----:R-:W-:Y:S01]  /*3b80*/  IABS R42, R11 ;  /* 0x0000000b002a7213 */ /* 0x001fe20000000000 */
[----:B------:R0:W-:Y:S01]  /*3b90*/  STL [R1+0x210], R2 ;  /* 0x0002100201007387 */ /* 0x0001e20000100800 */
[----:B------:R-:W-:Y:S01]  /*3ba0*/  ISETP.GT.U32.AND P1, PT, R4, R28, PT ;  /* 0x0000001c0400720c */ /* 0x000fe20003f24070 */
[----:B-1----:R-:W-:Y:S01]  /*3bb0*/  IMAD.MOV.U32 R27, RZ, RZ, R7 ;  /* 0x000000ffff1b7224 */ /* 0x002fe200078e0007 */
[----:B------:R-:W-:Y:S01]  /*3bc0*/  IABS R61, R22 ;  /* 0x00000016003d7213 */ /* 0x000fe20000000000 */
[--C-:B------:R-:W-:Y:S01]  /*3bd0*/  @!P4 IMAD.IADD R40, R40, 0x1, -R4.reuse ;  /* 0x000000012828c824 */ /* 0x100fe200078e0a04 */
[----:B------:R-:W-:Y:S01]  /*3be0*/  ISETP.GT.U32.AND P4, PT, R4, R6, PT ;  /* 0x000000060400720c */ /* 0x000fe20003f84070 */
[----:B------:R-:W-:Y:S01]  /*3bf0*/  @!P5 IMAD.IADD R29, R29, 0x1, -R4 ;  /* 0x000000011d1dd824 */ /* 0x000fe200078e0a04 */
[----:B--2---:R-:W-:Y:S01]  /*3c00*/  IABS R26, R10 ;  /* 0x0000000a001a7213 */ /* 0x004fe20000000000 */
[----:B------:R-:W-:Y:S01]  /*3c10*/  IMAD.HI.U32 R7, R0, R27, RZ ;  /* 0x0000001b00077227 */ /* 0x000fe200078e00ff */
[----:B------:R-:W-:Y:S01]  /*3c20*/  STL [R1+0x22b0], R60 ;  /* 0x0022b03c01007387 */ /* 0x000fe20000100800 */
[----:B------:R-:W1:Y:S01]  /*3c30*/  LDCU UR44, c[0x0][0x3a8] ;  /* 0x00007500ff2c77ac */ /* 0x000e620008000800 */
[----:B------:R-:W-:Y:S01]  /*3c40*/  ISETP.GT.U32.AND P5, PT, R4, R29, PT ;  /* 0x0000001d0400720c */ /* 0x000fe20003fa4070 */
[----:B------:R-:W-:Y:S01]  /*3c50*/  IMAD.HI.U32 R41, R0, R26, RZ ;  /* 0x0000001a00297227 */ /* 0x000fe200078e00ff */
[----:B------:R-:W2:Y:S03]  /*3c60*/  LDCU UR43, c[0x0][0x3a8] ;  /* 0x00007500ff2b77ac */ /* 0x000ea60008000800 */
[----:B0-----:R-:W-:-:S02]  /*3c70*/  IMAD.MOV.U32 R2, RZ, RZ, R5 ;  /* 0x000000ffff027224 */ /* 0x001fc400078e0005 */
[----:B------:R-:W-:Y:S01]  /*3c80*/  IMAD.MOV R41, RZ, RZ, -R41 ;  /* 0x000000ffff297224 */ /* 0x000fe200078e0a29 */
[----:B------:R-:W0:Y:S01]  /*3c90*/  LDCU UR42, c[0x0][0x3a8] ;  /* 0x00007500ff2a77ac */ /* 0x000e220008000800 */
[----:B------:R-:W-:Y:S02]  /*3ca0*/  IMAD.MOV.U32 R5, RZ, RZ, R42 ;  /* 0x000000ffff057224 */ /* 0x000fe400078e002a */
[----:B------:R-:W-:Y:S01]  /*3cb0*/  IMAD R26, R4, R41, R26 ;  /* 0x00000029041a7224 */ /* 0x000fe200078e021a */
[----:B------:R-:W0:Y:S01]  /*3cc0*/  LDCU UR46, c[0x0][0x3a8] ;  /* 0x00007500ff2e77ac */ /* 0x000e220008000800 */
[----:B------:R-:W-:Y:S01]  /*3cd0*/  IMAD.HI.U32 R41, R0, R5, RZ ;  /* 0x0000000500297227 */ /* 0x000fe200078e00ff */
[----:B------:R-:W0:Y:S03]  /*3ce0*/  LDCU UR8, c[0x0][0x3a8] ;  /* 0x00007500ff0877ac */ /* 0x000e260008000800 */
[----:B------:R-:W-:Y:S01]  /*3cf0*/  @!P6 IMAD.MOV R2, RZ, RZ, -R2 ;  /* 0x000000ffff02e224 */ /* 0x000fe200078e0a02 */
[----:B------:R-:W-:Y:S01]  /*3d00*/  ISETP.GT.U32.AND P6, PT, R4, R40, PT ;  /* 0x000000280400720c */ /* 0x000fe20003fc4070 */
[----:B------:R-:W-:-:S02]  /*3d10*/  IMAD.MOV R7, RZ, RZ, -R7 ;  /* 0x000000ffff077224 */ /* 0x000fc400078e0a07 */
[----:B------:R-:W-:Y:S01]  /*3d20*/  IMAD.MOV R41, RZ, RZ, -R41 ;  /* 0x000000ffff297224 */ /* 0x000fe200078e0a29 */
[----:B------:R0:W-:Y:S01]  /*3d30*/  STL [R1+0x23ec], R2 ;  /* 0x0023ec0201007387 */ /* 0x0001e20000100800 */
[----:B------:R-:W-:Y:S01]  /*3d40*/  IMAD R27, R4, R7, R27 ;  /* 0x00000007041b7224 */ /* 0x000fe200078e021b */
[----:B------:R-:W-:Y:S01]  /*3d50*/  IABS R7, R12 ;  /* 0x0000000c00077213 */ /* 0x000fe20000000000 */
[--C-:B------:R-:W-:Y:S01]  /*3d60*/  @!P4 IMAD.IADD R6, R6, 0x1, -R4.reuse ;  /* 0x000000010606c824 */ /* 0x100fe200078e0a04 */
[C---:B------:R-:W-:Y:S01]  /*3d70*/  ISETP.GT.U32.AND P4, PT, R4.reuse, R26, PT ;  /* 0x0000001a0400720c */ /* 0x040fe20003f84070 */
[----:B------:R-:W-:Y:S01]  /*3d80*/  IMAD R5, R4, R41, R5 ;  /* 0x0000002904057224 */ /* 0x000fe200078e0205 */
[----:B------:R-:W-:Y:S01]  /*3d90*/  IABS R41, R14 ;  /* 0x0000000e00297213 */ /* 0x000fe20000000000 */
[--C-:B------:R-:W-:Y:S01]  /*3da0*/  @!P1 IMAD.IADD R28, R28, 0x1, -R4.reuse ;  /* 0x000000011c1c9824 */ /* 0x100fe200078e0a04 */
[C---:B------:R-:W-:Y:S01]  /*3db0*/  ISETP.GT.U32.AND P1, PT, R4.reuse, R27, PT ;  /* 0x0000001b0400720c */ /* 0x040fe20003f24070 */
[--C-:B------:R-:W-:Y:S01]  /*3dc0*/  @!P5 IMAD.IADD R29, R29, 0x1, -R4.reuse ;  /* 0x000000011d1dd824 */ /* 0x100fe200078e0a04 */
[----:B------:R-:W-:Y:S01]  /*3dd0*/  ISETP.GT.U32.AND P5, PT, R4, R5, PT ;  /* 0x000000050400720c */ /* 0x000fe20003fa4070 */
[----:B------:R-:W-:Y:S01]  /*3de0*/  @!P6 IMAD.IADD R40, R40, 0x1, -R4 ;  /* 0x000000012828e824 */ /* 0x000fe200078e0a04 */
[----:B------:R-:W-:Y:S01]  /*3df0*/  ISETP.GE.AND P6, PT, R8, RZ, PT ;  /* 0x000000ff0800720c */ /* 0x000fe20003fc6270 */
[----:B------:R-:W-:Y:S01]  /*3e00*/  IMAD.HI.U32 R42, R0, R7, RZ ;  /* 0x00000007002a7227 */ /* 0x000fe200078e00ff */
[----:B------:R-:W-:-:S03]  /*3e10*/  IABS R8, R13 ;  /* 0x0000000d00087213 */ /* 0x000fc60000000000 */
[----:B------:R-:W-:Y:S02]  /*3e20*/  IMAD.MOV R42, RZ, RZ, -R42 ;  /* 0x000000ffff2a7224 */ /* 0x000fe400078e0a2a */
[----:B------:R-:W-:Y:S01]  /*3e30*/  @!P4 IMAD.IADD R26, R26, 0x1, -R4 ;  /* 0x000000011a1ac824 */ /* 0x000fe200078e0a04 */
[----:B------:R-:W-:Y:S01]  /*3e40*/  ISETP.GE.AND P4, PT, R10, RZ, PT ;  /* 0x000000ff0a00720c */ /* 0x000fe20003f86270 */
[----:B------:R-:W-:Y:S02]  /*3e50*/  IMAD.MOV.U32 R44, RZ, RZ, R28 ;  /* 0x000000ffff2c7224 */ /* 0x000fe400078e001c */
[----:B------:R-:W-:Y:S02]  /*3e60*/  IMAD.MOV.U32 R43, RZ, RZ, R6 ;  /* 0x000000ffff2b7224 */ /* 0x000fe400078e0006 */
[----:B------:R-:W-:Y:S01]  /*3e70*/  @!P1 IMAD.IADD R27, R27, 0x1, -R4 ;  /* 0x000000011b1b9824 */ /* 0x000fe200078e0a04 */
[----:B------:R-:W-:Y:S01]  /*3e80*/  ISETP.GE.AND P1, PT, R9, RZ, PT ;  /* 0x000000ff0900720c */ /* 0x000fe20003f26270 */
[----:B------:R-:W-:-:S02]  /*3e90*/  IMAD R7, R4, R42, R7 ;  /* 0x0000002a04077224 */ /* 0x000fc400078e0207 */
[----:B------:R-:W-:Y:S01]  /*3ea0*/  @!P5 IMAD.IADD R5, R5, 0x1, -R4 ;  /* 0x000000010505d824 */ /* 0x000fe200078e0a04 */
[----:B------:R-:W-:Y:S01]  /*3eb0*/  ISETP.GT.U32.AND P5, PT, R4, R26, PT ;  /* 0x0000001a0400720c */ /* 0x000fe20003fa4070 */
[----:B------:R-:W-:Y:S02]  /*3ec0*/  IMAD.MOV.U32 R6, RZ, RZ, R40 ;  /* 0x000000ffff067224 */ /* 0x000fe400078e0028 */
[----:B0-----:R-:W-:Y:S02]  /*3ed0*/  IMAD.MOV.U32 R2, RZ, RZ, R29 ;  /* 0x000000ffff027224 */ /* 0x001fe400078e001d */
[----:B------:R-:W-:Y:S02]  /*3ee0*/  IMAD.MOV.U32 R9, RZ, RZ, R41 ;  /* 0x000000ffff097224 */ /* 0x000fe400078e0029 */
[----:B------:R-:W-:-:S04]  /*3ef0*/  IMAD.HI.U32 R10, R0, R8, RZ ;  /* 0x00000008000a7227 */ /* 0x000fc800078e00ff */
[----:B------:R-:W-:Y:S01]  /*3f00*/  @!P0 IMAD.MOV R44, RZ, RZ, -R44 ;  /* 0x000000ffff2c8224 */ /* 0x000fe200078e0a2c */
[C---:B------:R-:W-:Y:S01]  /*3f10*/  ISETP.GT.U32.AND P0, PT, R4.reuse, R27, PT ;  /* 0x0000001b0400720c */ /* 0x040fe20003f04070 */
[----:B------:R-:W-:Y:S01]  /*3f20*/  @!P3 IMAD.MOV R43, RZ, RZ, -R43 ;  /* 0x000000ffff2bb224 */ /* 0x000fe200078e0a2b */
[C---:B------:R-:W-:Y:S01]  /*3f30*/  ISETP.GT.U32.AND P3, PT, R4.reuse, R5, PT ;  /* 0x000000050400720c */ /* 0x040fe20003f64070 */
[----:B------:R-:W-:Y:S01]  /*3f40*/  @!P2 IMAD.MOV R6, RZ, RZ, -R6 ;  /* 0x000000ffff06a224 */ /* 0x000fe200078e0a06 */
[----:B------:R-:W-:Y:S01]  /*3f50*/  STL [R1+0x6c], R44 ;  /* 0x00006c2c01007387 */ /* 0x000fe20000100800 */
[----:B------:R-:W-:Y:S01]  /*3f60*/  @!P6 IMAD.MOV R2, RZ, RZ, -R2 ;  /* 0x000000ffff02e224 */ /* 0x000fe200078e0a02 */
[----:B------:R-:W-:Y:S01]  /*3f70*/  ISETP.GT.U32.AND P6, PT, R4, R7, PT ;  /* 0x000000070400720c */ /* 0x000fe20003fc4070 */
[----:B------:R-:W-:Y:S01]  /*3f80*/  IMAD.HI.U32 R28, R0, R9, RZ ;  /* 0x00000009001c7227 */ /* 0x000fe200078e00ff */
[----:B------:R-:W-:Y:S01]  /*3f90*/  STL [R1+0x48], R43 ;  /* 0x0000482b01007387 */ /* 0x000fe20000100800 */
[----:B------:R-:W-:-:S02]  /*3fa0*/  ISETP.GE.AND P2, PT, R11, RZ, PT ;  /* 0x000000ff0b00720c */ /* 0x000fc40003f46270 */
[----:B------:R-:W-:Y:S01]  /*3fb0*/  IMAD.MOV R10, RZ, RZ, -R10 ;  /* 0x000000ffff0a7224 */ /* 0x000fe200078e0a0a */
[----:B------:R0:W-:Y:S01]  /*3fc0*/  STL [R1+0x40], R6 ;  /* 0x0000400601007387 */ /* 0x0001e20000100800 */
[----:B------:R-:W-:Y:S02]  /*3fd0*/  IMAD.MOV R28, RZ, RZ, -R28 ;  /* 0x000000ffff1c7224 */ /* 0x000fe400078e0a1c */
[--C-:B------:R-:W-:Y:S01]  /*3fe0*/  @!P5 IMAD.IADD R26, R26, 0x1, -R4.reuse ;  /* 0x000000011a1ad824 */ /* 0x100fe200078e0a04 */
[----:B------:R1:W-:Y:S01]  /*3ff0*/  STL [R1+0x3c], R2 ;  /* 0x00003c0201007387 */ /* 0x0003e20000100800 */
[----:B------:R-:W-:Y:S02]  /*4000*/  IMAD R9, R4, R28, R9 ;  /* 0x0000001c04097224 */ /* 0x000fe400078e0209 */
[--C-:B------:R-:W-:Y:S01]  /*4010*/  @!P0 IMAD.IADD R27, R27, 0x1, -R4.reuse ;  /* 0x000000011b1b8824 */ /* 0x100fe200078e0a04 */
[----:B------:R-:W-:Y:S01]  /*4020*/  ISETP.GE.AND P0, PT, R12, RZ, PT ;  /* 0x000000ff0c00720c */ /* 0x000fe20003f06270 */
[----:B------:R-:W-:Y:S01]  /*4030*/  @!P6 IMAD.IADD R7, R7, 0x1, -R4 ;  /* 0x000000010707e824 */ /* 0x000fe200078e0a04 */
[C---:B------:R-:W-:Y:S01]  /*4040*/  ISETP.GT.U32.AND P6, PT, R4.reuse, R9, PT ;  /* 0x000000090400720c */ /* 0x040fe20003fc4070 */
[C---:B0-----:R-:W-:Y:S01]  /*4050*/  IMAD R6, R4.reuse, R10, R8 ;  /* 0x0000000a04067224 */ /* 0x041fe200078e0208 */
[----:B------:R-:W-:Y:S01]  /*4060*/  IABS R8, R15 ;  /* 0x0000000f00087213 */ /* 0x000fe20000000000 */
[----:B------:R-:W-:Y:S01]  /*4070*/  @!P3 IMAD.IADD R5, R5, 0x1, -R4 ;  /* 0x000000010505b824 */ /* 0x000fe200078e0a04 */
[----:B------:R-:W-:Y:S01]  /*4080*/  ISETP.GE.AND P3, PT, R13, RZ, PT ;  /* 0x000000ff0d00720c */ /* 0x000fe20003f66270 */
[----:B-1----:R-:W-:Y:S01]  /*4090*/  IMAD.MOV.U32 R2, RZ, RZ, R27 ;  /* 0x000000ffff027224 */ /* 0x002fe200078e001b */
[----:B------:R-:W-:Y:S01]  /*40a0*/  ISETP.GT.U32.AND P5, PT, R4, R6, PT ;  /* 0x000000060400720c */ /* 0x000fe20003fa4070 */
[----:B------:R-:W-:Y:S01]  /*40b0*/  IMAD.HI.U32 R11, R0, R8, RZ ;  /* 0x00000008000b7227 */ /* 0x000fe200078e00ff */
[----:B------:R-:W-:-:S02]  /*40c0*/  IABS R10, R16 ;  /* 0x00000010000a7213 */ /* 0x000fc40000000000 */
[----:B------:R-:W-:Y:S01]  /*40d0*/  IABS R13, R17 ;  /* 0x00000011000d7213 */ /* 0x000fe20000000000 */
[----:B------:R-:W-:Y:S01]  /*40e0*/  @!P1 IMAD.MOV R2, RZ, RZ, -R2 ;  /* 0x000000ffff029224 */ /* 0x000fe200078e0a02 */
[----:B------:R-:W-:Y:S01]  /*40f0*/  ISETP.GE.AND P1, PT, R14, RZ, PT ;  /* 0x000000ff0e00720c */ /* 0x000fe20003f26270 */
[----:B------:R-:W-:Y:S02]  /*4100*/  @!P6 IMAD.IADD R9, R9, 0x1, -R4 ;  /* 0x000000010909e824 */ /* 0x000fe400078e0a04 */
[----:B------:R-:W-:Y:S01]  /*4110*/  IMAD.MOV R11, RZ, RZ, -R11 ;  /* 0x000000ffff0b7224 */ /* 0x000fe200078e0a0b */
[----:B------:R0:W-:Y:S01]  /*4120*/  STL [R1+0x38], R2 ;  /* 0x0000380201007387 */ /* 0x0001e20000100800 */
[----:B------:R-:W-:-:S04]  /*4130*/  IMAD.HI.U32 R12, R0, R10, RZ ;  /* 0x0000000a000c7227 */ /* 0x000fc800078e00ff */
[----:B------:R-:W-:Y:S01]  /*4140*/  @!P5 IMAD.IADD R6, R6, 0x1, -R4 ;  /* 0x000000010606d824 */ /* 0x000fe200078e0a04 */
[C---:B------:R-:W-:Y:S01]  /*4150*/  ISETP.GT.U32.AND P5, PT, R4.reuse, R7, PT ;  /* 0x000000070400720c */ /* 0x040fe20003fa4070 */
[----:B------:R-:W-:Y:S02]  /*4160*/  IMAD.MOV.U32 R14, RZ, RZ, R13 ;  /* 0x000000ffff0e7224 */ /* 0x000fe400078e000d */
[----:B------:R-:W-:Y:S01]  /*4170*/  IMAD.MOV R12, RZ, RZ, -R12 ;  /* 0x000000ffff0c7224 */ /* 0x000fe200078e0a0c */
[C---:B------:R-:W-:Y:S01]  /*4180*/  ISETP.GT.U32.AND P6, PT, R4.reuse, R6, PT ;  /* 0x000000060400720c */ /* 0x040fe20003fc4070 */
[----:B0-----:R-:W-:Y:S02]  /*4190*/  IMAD.MOV.U32 R2, RZ, RZ, R26 ;  /* 0x000000ffff027224 */ /* 0x001fe400078e001a */
[C---:B------:R-:W-:Y:S02]  /*41a0*/  IMAD R26, R4.reuse, R11, R8 ;  /* 0x0000000b041a7224 */ /* 0x040fe400078e0208 */
[----:B------:R-:W-:Y:S01]  /*41b0*/  @!P4 IMAD.MOV R2, RZ, RZ, -R2 ;  /* 0x000000ffff02c224 */ /* 0x000fe200078e0a02 */
[----:B------:R-:W-:Y:S01]  /*41c0*/  ISETP.GT.U32.AND P4, PT, R4, R9, PT ;  /* 0x000000090400720c */ /* 0x000fe20003f84070 */
[----:B------:R-:W-:-:S03]  /*41d0*/  IMAD.HI.U32 R8, R0, R14, RZ ;  /* 0x0000000e00087227 */ /* 0x000fc600078e00ff */
[----:B------:R0:W-:Y:S01]  /*41e0*/  STL [R1+0x34], R2 ;  /* 0x0000340201007387 */ /* 0x0001e20000100800 */
[----:B------:R-:W-:Y:S02]  /*41f0*/  IMAD R10, R4, R12, R10 ;  /* 0x0000000c040a7224 */ /* 0x000fe400078e020a */
[----:B------:R-:W-:Y:S02]  /*4200*/  IMAD.MOV R8, RZ, RZ, -R8 ;  /* 0x000000ffff087224 */ /* 0x000fe400078e0a08 */
[----:B------:R-:W-:Y:S01]  /*4210*/  @!P6 IMAD.IADD R6, R6, 0x1, -R4 ;  /* 0x000000010606e824 */ /* 0x000fe200078e0a04 */
[C---:B------:R-:W-:Y:S01]  /*4220*/  ISETP.GT.U32.AND P6, PT, R4.reuse, R10, PT ;  /* 0x0000000a0400720c */ /* 0x040fe20003fc4070 */
[C---:B------:R-:W-:Y:S01]  /*4230*/  IMAD R14, R4.reuse, R8, R14 ;  /* 0x00000008040e7224 */ /* 0x040fe200078e020e */
[----:B------:R-:W-:Y:S01]  /*4240*/  IABS R8, R18 ;  /* 0x0000001200087213 */ /* 0x000fe20000000000 */
[--C-:B------:R-:W-:Y:S02]  /*4250*/  @!P4 IMAD.IADD R9, R9, 0x1, -R4.reuse ;  /* 0x000000010909c824 */ /* 0x100fe400078e0a04 */
[----:B------:R-:W-:Y:S01]  /*4260*/  @!P5 IMAD.IADD R7, R7, 0x1, -R4 ;  /* 0x000000010707d824 */ /* 0x000fe200078e0a04 */
[----:B------:R-:W-:Y:S01]  /*4270*/  ISETP.GT.U32.AND P4, PT, R4, R14, PT ;  /* 0x0000000e0400720c */ /* 0x000fe20003f84070 */
[----:B------:R-:W-:Y:S01]  /*4280*/  IMAD.HI.U32 R12, R0, R8, RZ ;  /* 0x00000008000c7227 */ /* 0x000fe200078e00ff */
[----:B------:R-:W-:-:S03]  /*4290*/  ISETP.GT.U32.AND P5, PT, R4, R26, PT ;  /* 0x0000001a0400720c */ /* 0x000fc60003fa4070 */
[----:B0-----:R-:W-:Y:S01]  /*42a0*/  IMAD.MOV.U32 R2, RZ, RZ, R7 ;  /* 0x000000ffff027224 */ /* 0x001fe200078e0007 */
[----:B------:R-:W-:Y:S01]  /*42b0*/  IABS R7, R19 ;  /* 0x0000001300077213 */ /* 0x000fe20000000000 */
[----:B------:R-:W-:Y:S02]  /*42c0*/  @!P6 IMAD.IADD R10, R10, 0x1, -R4 ;  /* 0x000000010a0ae824 */ /* 0x000fe400078e0a04 */
[----:B------:R-:W-:Y:S01]  /*42d0*/  @!P2 IMAD.MOV R5, RZ, RZ, -R5 ;  /* 0x000000ffff05a224 */ /* 0x000fe200078e0a05 */
[----:B------:R-:W-:Y:S01]  /*42e0*/  ISETP.GE.AND P2, PT, R15, RZ, PT ;  /* 0x000000ff0f00720c */ /* 0x000fe20003f46270 */
[----:B------:R-:W-:Y:S01]  /*42f0*/  @!P0 IMAD.MOV R2, RZ, RZ, -R2 ;  /* 0x000000ffff028224 */ /* 0x000fe200078e0a02 */
[----:B------:R-:W-:Y:S01]  /*4300*/  ISETP.GT.U32.AND P6, PT, R4, R10, PT ;  /* 0x0000000a0400720c */ /* 0x000fe20003fc4070 */
[----:B------:R-:W-:Y:S01]  /*4310*/  @!P4 IMAD.IADD R14, R14, 0x1, -R4 ;  /* 0x000000010e0ec824 */ /* 0x000fe200078e0a04 */
[----:B------:R0:W-:Y:S01]  /*4320*/  STL [R1+0x30], R5 ;  /* 0x0000300501007387 */ /* 0x0001e20000100800 */
[----:B------:R-:W-:Y:S01]  /*4330*/  IMAD.MOV R12, RZ, RZ, -R12 ;  /* 0x000000ffff0c7224 */ /* 0x000fe200078e0a0c */
[----:B------:R-:W-:Y:S01]  /*4340*/  ISETP.GE.AND P0, PT, R16, RZ, PT ;  /* 0x000000ff1000720c */ /* 0x000fe20003f06270 */
[----:B------:R-:W-:Y:S01]  /*4350*/  IMAD.HI.U32 R11, R0, R7, RZ ;  /* 0x00000007000b7227 */ /* 0x000fe200078e00ff */
[C---:B------:R-:W-:Y:S01]  /*4360*/  ISETP.GT.U32.AND P4, PT, R4.reuse, R14, PT ;  /* 0x0000000e0400720c */ /* 0x040fe20003f84070 */
[----:B------:R1:W-:Y:S02]  /*4370*/  STL [R1+0x2c], R2 ;  /* 0x00002c0201007387 */ /* 0x0003e40000100800 */
[----:B------:R-:W-:-:S02]  /*4380*/  IMAD R8, R4, R12, R8 ;  /* 0x0000000c04087224 */ /* 0x000fc400078e0208 */
[----:B------:R-:W-:Y:S01]  /*4390*/  IMAD.MOV R13, RZ, RZ, -R11 ;  /* 0x000000ffff0d7224 */ /* 0x000fe200078e0a0b */
[----:B0-----:R-:W-:Y:S01]  /*43a0*/  IABS R5, R21 ;  /* 0x0000001500057213 */ /* 0x001fe20000000000 */
[----:B------:R-:W-:Y:S01]  /*43b0*/  @!P6 IMAD.IADD R10, R10, 0x1, -R4 ;  /* 0x000000010a0ae824 */ /* 0x000fe200078e0a04 */
[C---:B------:R-:W-:Y:S01]  /*43c0*/  ISETP.GT.U32.AND P6, PT, R4.reuse, R8, PT ;  /* 0x000000080400720c */ /* 0x040fe20003fc4070 */
[----:B------:R-:W-:Y:S01]  /*43d0*/  IMAD R7, R4, R13, R7 ;  /* 0x0000000d04077224 */ /* 0x000fe200078e0207 */
[----:B------:R-:W-:Y:S01]  /*43e0*/  IABS R13, R25 ;  /* 0x00000019000d7213 */ /* 0x000fe20000000000 */
[----:B-1----:R-:W-:Y:S01]  /*43f0*/  IMAD.MOV.U32 R2, RZ, RZ, R6 ;  /* 0x000000ffff027224 */ /* 0x002fe200078e0006 */
[----:B------:R-:W-:Y:S01]  /*4400*/  IABS R6, R20 ;  /* 0x0000001400067213 */ /* 0x000fe20000000000 */
[----:B------:R-:W-:Y:S01]  /*4410*/  @!P4 IMAD.IADD R14, R14, 0x1, -R4 ;  /* 0x000000010e0ec824 */ /* 0x000fe200078e0a04 */
[----:B------:R-:W-:Y:S01]  /*4420*/  ISETP.GT.U32.AND P4, PT, R4, R7, PT ;  /* 0x000000070400720c */ /* 0x000fe20003f84070 */
[----:B------:R-:W-:-:S04]  /*4430*/  IMAD.HI.U32 R11, R0, R5, RZ ;  /* 0x00000005000b7227 */ /* 0x000fc800078e00ff */
[----:B------:R-:W-:-:S04]  /*4440*/  IMAD.HI.U32 R12, R0, R6, RZ ;  /* 0x00000006000c7227 */ /* 0x000fc800078e00ff */
[----:B------:R-:W-:Y:S02]  /*4450*/  IMAD.MOV R12, RZ, RZ, -R12 ;  /* 0x000000ffff0c7224 */ /* 0x000fe400078e0a0c */
[----:B------:R-:W-:Y:S02]  /*4460*/  IMAD.MOV R11, RZ, RZ, -R11 ;  /* 0x000000ffff0b7224 */ /* 0x000fe400078e0a0b */
[C---:B------:R-:W-:Y:S01]  /*4470*/  IMAD R6, R4.reuse, R12, R6 ;  /* 0x0000000c04067224 */ /* 0x040fe200078e0206 */
[----:B------:R-:W-:Y:S01]  /*4480*/  IABS R12, R24 ;  /* 0x00000018000c7213 */ /* 0x000fe20000000000 */
[----:B------:R-:W-:Y:S01]  /*4490*/  IMAD R5, R4, R11, R5 ;  /* 0x0000000b04057224 */ /* 0x000fe200078e0205 */
[----:B------:R-:W-:Y:S01]  /*44a0*/  IABS R11, R23 ;  /* 0x00000017000b7213 */ /* 0x000fe20000000000 */
[--C-:B------:R-:W-:Y:S01]  /*44b0*/  @!P6 IMAD.IADD R8, R8, 0x1, -R4.reuse ;  /* 0x000000010808e824 */ /* 0x100fe200078e0a04 */
[----:B------:R-:W-:Y:S01]  /*44c0*/  ISETP.GT.U32.AND P6, PT, R4, R6, PT ;  /* 0x000000060400720c */ /* 0x000fe20003fc4070 */
[----:B------:R-:W-:-:S02]  /*44d0*/  @!P5 IMAD.IADD R26, R26, 0x1, -R4 ;  /* 0x000000011a1ad824 */ /* 0x000fc400078e0a04 */
[----:B------:R-:W-:Y:S01]  /*44e0*/  @!P3 IMAD.MOV R2, RZ, RZ, -R2 ;  /* 0x000000ffff02b224 */ /* 0x000fe200078e0a02 */
[----:B------:R-:W-:Y:S01]  /*44f0*/  ISETP.GE.AND P3, PT, R17, RZ, PT ;  /* 0x000000ff1100720c */ /* 0x000fe20003f66270 */
[----:B------:R-:W-:Y:S01]  /*4500*/  IMAD.HI.U32 R15, R0, R61, RZ ;  /* 0x0000003d000f7227 */ /* 0x000fe200078e00ff */
[C---:B------:R-:W-:Y:S02]  /*4510*/  ISETP.GT.U32.AND P5, PT, R4.reuse, R26, PT ;  /* 0x0000001a0400720c */ /* 0x040fe40003fa4070 */
[----:B------:R0:W-:Y:S01]  /*4520*/  STL [R1+0x28], R2 ;  /* 0x0000280201007387 */ /* 0x0001e20000100800 */
[--C-:B------:R-:W-:Y:S01]  /*4530*/  @!P4 IMAD.IADD R7, R7, 0x1, -R4.reuse ;  /* 0x000000010707c824 */ /* 0x100fe200078e0a04 */
[----:B------:R-:W-:Y:S01]  /*4540*/  ISETP.GT.U32.AND P4, PT, R4, R5, PT ;  /* 0x000000050400720c */ /* 0x000fe20003f84070 */
[----:B------:R-:W-:Y:S02]  /*4550*/  IMAD.MOV R15, RZ, RZ, -R15 ;  /* 0x000000ffff0f7224 */ /* 0x000fe400078e0a0f */
[----:B------:R-:W-:-:S02]  /*4560*/  @!P6 IMAD.IADD R6, R6, 0x1, -R4 ;  /* 0x000000010606e824 */ /* 0x000fc400078e0a04 */
[----:B------:R-:W-:Y:S01]  /*4570*/  IMAD R61, R4, R15, R61 ;  /* 0x0000000f043d7224 */ /* 0x000fe200078e023d */
[----:B------:R-:W-:Y:S01]  /*4580*/  IABS R15, R30 ;  /* 0x0000001e000f7213 */ /* 0x000fe20000000000 */
[----:B------:R-:W-:-:S03]  /*4590*/  IMAD.HI.U32 R27, R0, R11, RZ ;  /* 0x0000000b001b7227 */ /* 0x000fc600078e00ff */
[C---:B------:R-:W-:Y:S01]  /*45a0*/  ISETP.GT.U32.AND P6, PT, R4.reuse, R61, PT ;  /* 0x0000003d0400720c */ /* 0x040fe20003fc4070 */
[----:B0-----:R-:W-:Y:S02]  /*45b0*/  IMAD.MOV.U32 R2, RZ, RZ, R9 ;  /* 0x000000ffff027224 */ /* 0x001fe400078e0009 */
[----:B------:R-:W-:Y:S01]  /*45c0*/  @!P4 IMAD.IADD R5, R5, 0x1, -R4 ;  /* 0x000000010505c824 */ /* 0x000fe200078e0a04 */
[----:B------:R-:W-:Y:S01]  /*45d0*/  ISETP.GE.AND P4, PT, R19, RZ, PT ;  /* 0x000000ff1300720c */ /* 0x000fe20003f86270 */
[----:B------:R-:W-:Y:S01]  /*45e0*/  @!P1 IMAD.MOV R2, RZ, RZ, -R2 ;  /* 0x000000ffff029224 */ /* 0x000fe200078e0a02 */
[----:B------:R-:W-:Y:S01]  /*45f0*/  ISETP.GT.U32.AND P1, PT, R4, R8, PT ;  /* 0x000000080400720c */ /* 0x000fe20003f24070 */
[----:B------:R-:W-:Y:S01]  /*4600*/  @!P5 IMAD.IADD R26, R26, 0x1, -R4 ;  /* 0x000000011a1ad824 */ /* 0x000fe200078e0a04 */
[----:B------:R-:W-:Y:S01]  /*4610*/  ISETP.GE.AND P5, PT, R18, RZ, PT ;  /* 0x000000ff1200720c */ /* 0x000fe20003fa6270 */
[----:B------:R-:W-:Y:S01]  /*4620*/  IMAD.MOV R27, RZ, RZ, -R27 ;  /* 0x000000ffff1b7224 */ /* 0x000fe200078e0a1b */
[----:B------:R0:W-:Y:S01]  /*4630*/  STL [R1+0x24], R2 ;  /* 0x0000240201007387 */ /* 0x0001e20000100800 */
[----:B------:R-:W-:-:S02]  /*4640*/  IMAD.MOV.U32 R28, RZ, RZ, R26 ;  /* 0x000000ffff1c7224 */ /* 0x000fc400078e001a */
[----:B------:R-:W-:Y:S02]  /*4650*/  IMAD.MOV.U32 R9, RZ, RZ, R10 ;  /* 0x000000ffff097224 */ /* 0x000fe400078e000a */
[----:B------:R-:W-:Y:S01]  /*4660*/  @!P2 IMAD.MOV R28, RZ, RZ, -R28 ;  /* 0x000000ffff1ca224 */ /* 0x000fe200078e0a1c */
[C---:B------:R-:W-:Y:S01]  /*4670*/  ISETP.GT.U32.AND P2, PT, R4.reuse, R7, PT ;  /* 0x000000070400720c */ /* 0x040fe20003f44070 */
[C---:B------:R-:W-:Y:S02]  /*4680*/  IMAD R11, R4.reuse, R27, R11 ;  /* 0x0000001b040b7224 */ /* 0x040fe400078e020b */
[----:B------:R-:W-:Y:S01]  /*4690*/  @!P6 IMAD.IADD R61, R61, 0x1, -R4 ;  /* 0x000000013d3de824 */ /* 0x000fe200078e0a04 */
[----:B------:R-:W-:Y:S01]  /*46a0*/  STL [R1+0x20], R28 ;  /* 0x0000201c01007387 */ /* 0x000fe20000100800 */
[----:B0-----:R-:W-:Y:S02]  /*46b0*/  IMAD.MOV.U32 R2, RZ, RZ, R14 ;  /* 0x000000ffff027224 */ /* 0x001fe400078e000e */
[----:B------:R-:W-:Y:S01]  /*46c0*/  @!P0 IMAD.MOV R9, RZ, RZ, -R9 ;  /* 0x000000ffff098224 */ /* 0x000fe200078e0a09 */
[C---:B------:R-:W-:Y:S01]  /*46d0*/  ISETP.GT.U32.AND P0, PT, R4.reuse, R6, PT ;  /* 0x000000060400720c */ /* 0x040fe20003f04070 */
[----:B------:R-:W-:Y:S01]  /*46e0*/  @!P3 IMAD.MOV R2, RZ, RZ, -R2 ;  /* 0x000000ffff02b224 */ /* 0x000fe200078e0a02 */
[----:B------:R-:W-:Y:S01]  /*46f0*/  ISETP.GT.U32.AND P3, PT, R4, R5, PT ;  /* 0x000000050400720c */ /* 0x000fe20003f64070 */
[----:B------:R-:W-:Y:S01]  /*4700*/  @!P1 IMAD.IADD R8, R8, 0x1, -R4 ;  /* 0x0000000108089824 */ /* 0x000fe200078e0a04 */
[----:B------:R-:W-:Y:S01]  /*4710*/  ISETP.GT.U32.AND P6, PT, R4, R61, PT ;  /* 0x0000003d0400720c */ /* 0x000fe20003fc4070 */
[----:B------:R-:W-:Y:S01]  /*4720*/  IMAD.HI.U32 R16, R0, R15, RZ ;  /* 0x0000000f00107227 */ /* 0x000fe200078e00ff */
[----:B------:R-:W-:Y:S01]  /*4730*/  ISETP.GT.U32.AND P1, PT, R4, R11, PT ;  /* 0x0000000b0400720c */ /* 0x000fe20003f24070 */
[----:B------:R-:W-:Y:S02]  /*4740*/  STL [R1+0x14], R9 ;  /* 0x0000140901007387 */ /* 0x000fe40000100800 */
[----:B------:R-:W-:-:S02]  /*4750*/  IMAD.HI.U32 R18, R0, R12, RZ ;  /* 0x0000000c00127227 */ /* 0x000fc400078e00ff */
[----:B------:R0:W-:Y:S02]  /*4760*/  STL [R1+0x10], R2 ;  /* 0x0000100201007387 */ /* 0x0001e40000100800 */
[----:B------:R-:W-:-:S04]  /*4770*/  IMAD.HI.U32 R17, R0, R13, RZ ;  /* 0x0000000d00117227 */ /* 0x000fc800078e00ff */
[----:B------:R-:W-:Y:S01]  /*4780*/  @!P3 IMAD.IADD R5, R5, 0x1, -R4 ;  /* 0x000000010505b824 */ /* 0x000fe200078e0a04 */
[----:B------:R-:W-:Y:S01]  /*4790*/  ISETP.GE.AND P3, PT, R20, RZ, PT ;  /* 0x000000ff1400720c */ /* 0x000fe20003f66270 */
[----:B------:R-:W-:Y:S02]  /*47a0*/  IMAD.MOV R16, RZ, RZ, -R16 ;  /* 0x000000ffff107224 */ /* 0x000fe400078e0a10 */
[----:B------:R-:W-:Y:S02]  /*47b0*/  IMAD.MOV R18, RZ, RZ, -R18 ;  /* 0x000000ffff127224 */ /* 0x000fe400078e0a12 */
[----:B------:R-:W-:Y:S02]  /*47c0*/  IMAD.MOV R17, RZ, RZ, -R17 ;  /* 0x000000ffff117224 */ /* 0x000fe400078e0a11 */
[--C-:B------:R-:W-:Y:S02]  /*47d0*/  @!P2 IMAD.IADD R7, R7, 0x1, -R4.reuse ;  /* 0x000000010707a824 */ /* 0x100fe400078e0a04 */
[----:B------:R-:W-:Y:S01]  /*47e0*/  IMAD R14, R4, R16, R15 ;  /* 0x00000010040e7224 */ /* 0x000fe200078e020f */
[----:B------:R-:W-:Y:S01]  /*47f0*/  IABS R15, R31 ;  /* 0x0000001f000f7213 */ /* 0x000fe20000000000 */
[----:B------:R-:W-:Y:S01]  /*4800*/  @!P0 IMAD.IADD R6, R6, 0x1, -R4 ;  /* 0x0000000106068824 */ /* 0x000fe200078e0a04 */
[----:B------:R-:W-:Y:S01]  /*4810*/  IABS R16, R32 ;  /* 0x0000002000107213 */ /* 0x000fe20000000000 */
[----:B------:R-:W-:-:S02]  /*4820*/  IMAD R12, R4, R18, R12 ;  /* 0x00000012040c7224 */ /* 0x000fc400078e020c */
[C---:B------:R-:W-:Y:S02]  /*4830*/  IMAD R13, R4.reuse, R17, R13 ;  /* 0x00000011040d7224 */ /* 0x040fe400078e020d */
[----:B------:R-:W-:Y:S01]  /*4840*/  IMAD.MOV.U32 R18, RZ, RZ, R8 ;  /* 0x000000ffff127224 */ /* 0x000fe200078e0008 */
[C---:B------:R-:W-:Y:S01]  /*4850*/  ISETP.GT.U32.AND P2, PT, R4.reuse, R12, PT ;  /* 0x0000000c0400720c */ /* 0x040fe20003f44070 */
[----:B------:R-:W-:Y:S01]  /*4860*/  IMAD.MOV.U32 R17, RZ, RZ, R7 ;  /* 0x000000ffff117224 */ /* 0x000fe200078e0007 */
[C---:B------:R-:W-:Y:S01]  /*4870*/  ISETP.GT.U32.AND P0, PT, R4.reuse, R13, PT ;  /* 0x0000000d0400720c */ /* 0x040fe20003f04070 */
[--C-:B------:R-:W-:Y:S01]  /*4880*/  @!P6 IMAD.IADD R61, R61, 0x1, -R4.reuse ;  /* 0x000000013d3de824 */ /* 0x100fe200078e0a04 */
[----:B------:R-:W-:Y:S01]  /*4890*/  ISETP.GT.U32.AND P6, PT, R4, R14, PT ;  /* 0x0000000e0400720c */ /* 0x000fe20003fc4070 */
[----:B------:R-:W-:Y:S01]  /*48a0*/  @!P1 IMAD.IADD R11, R11, 0x1, -R4 ;  /* 0x000000010b0b9824 */ /* 0x000fe200078e0a04 */
[----:B------:R-:W-:Y:S01]  /*48b0*/  ISETP.GE.AND P1, PT, R21, RZ, PT ;  /* 0x000000ff1500720c */ /* 0x000fe20003f26270 */
[----:B0-----:R-:W-:-:S02]  /*48c0*/  IMAD.MOV.U32 R2, RZ, RZ, R6 ;  /* 0x000000ffff027224 */ /* 0x001fc400078e0006 */
[----:B------:R-:W-:-:S04]  /*48d0*/  IMAD.HI.U32 R10, R0, R15, RZ ;  /* 0x0000000f000a7227 */ /* 0x000fc800078e00ff */
[----:B------:R-:W-:Y:S02]  /*48e0*/  @!P5 IMAD.MOV R18, RZ, RZ, -R18 ;  /* 0x000000ffff12d224 */ /* 0x000fe400078e0a12 */
[----:B------:R-:W-:Y:S02]  /*48f0*/  @!P4 IMAD.MOV R17, RZ, RZ, -R17 ;  /* 0x000000ffff11c224 */ /* 0x000fe400078e0a11 */
[----:B------:R-:W-:Y:S01]  /*4900*/  @!P3 IMAD.MOV R2, RZ, RZ, -R2 ;  /* 0x000000ffff02b224 */ /* 0x000fe200078e0a02 */
[----:B------:R-:W-:Y:S01]  /*4910*/  STL [R1+0xc], R18 ;  /* 0x00000c1201007387 */ /* 0x000fe20000100800 */
[----:B------:R-:W-:Y:S02]  /*4920*/  IMAD.MOV R10, RZ, RZ, -R10 ;  /* 0x000000ffff0a7224 */ /* 0x000fe400078e0a0a */
[----:B------:R-:W-:Y:S01]  /*4930*/  IMAD.HI.U32 R9, R0, R16, RZ ;  /* 0x0000001000097227 */ /* 0x000fe200078e00ff */
[----:B------:R-:W-:Y:S03]  /*4940*/  STL [R1+0x8], R17 ;  /* 0x0000081101007387 */ /* 0x000fe60000100800 */
[----:B------:R-:W-:Y:S01]  /*4950*/  IMAD R15, R4, R10, R15 ;  /* 0x0000000a040f7224 */ /* 0x000fe200078e020f */
[----:B------:R0:W-:Y:S01]  /*4960*/  STL [R1+0x4], R2 ;  /* 0x0000040201007387 */ /* 0x0001e20000100800 */
[--C-:B------:R-:W-:Y:S01]  /*4970*/  @!P6 IMAD.IADD R14, R14, 0x1, -R4.reuse ;  /* 0x000000010e0ee824 */ /* 0x100fe200078e0a04 */
[C---:B------:R-:W-:Y:S01]  /*4980*/  ISETP.GT.U32.AND P6, PT, R4.reuse, R11, PT ;  /* 0x0000000b0400720c */ /* 0x040fe20003fc4070 */
[----:B------:R-:W-:Y:S01]  /*4990*/  IMAD.MOV R9, RZ, RZ, -R9 ;  /* 0x000000ffff097224 */ /* 0x000fe200078e0a09 */
[----:B------:R-:W-:Y:S01]  /*49a0*/  IABS R19, R35 ;  /* 0x0000002300137213 */ /* 0x000fe20000000000 */
[----:B------:R-:W-:Y:S01]  /*49b0*/  @!P0 IMAD.IADD R13, R13, 0x1, -R4 ;  /* 0x000000010d0d8824 */ /* 0x000fe200078e0a04 */
[----:B------:R-:W-:Y:S01]  /*49c0*/  ISETP.GE.AND P0, PT, R23, RZ, PT ;  /* 0x000000ff1700720c */ /* 0x000fe20003f06270 */
[----:B------:R-:W-:Y:S01]  /*49d0*/  IMAD R16, R4, R9, R16 ;  /* 0x0000000904107224 */ /* 0x000fe200078e0210 */
[----:B------:R-:W-:Y:S01]  /*49e0*/  IABS R9, R33 ;  /* 0x0000002100097213 */ /* 0x000fe20000000000 */
[----:B------:R-:W-:Y:S01]  /*49f0*/  @!P2 IMAD.IADD R12, R12, 0x1, -R4 ;  /* 0x000000010c0ca824 */ /* 0x000fe200078e0a04 */
[C---:B------:R-:W-:Y:S01]  /*4a00*/  ISETP.GT.U32.AND P5, PT, R4.reuse, R14, PT ;  /* 0x0000000e0400720c */ /* 0x040fe20003fa4070 */
[----:B0-----:R-:W-:Y:S01]  /*4a10*/  IMAD.MOV.U32 R2, RZ, RZ, R5 ;  /* 0x000000ffff027224 */ /* 0x001fe200078e0005 */
[C---:B------:R-:W-:Y:S01]  /*4a20*/  ISETP.GT.U32.AND P3, PT, R4.reuse, R13, PT ;  /* 0x0000000d0400720c */ /* 0x040fe20003f64070 */
[----:B------:R-:W2:Y:S01]  /*4a30*/  LDL.LU R53, [R1+0x1c] ;  /* 0x00001c0001357983 */ /* 0x000ea20000300800 */
[C---:B------:R-:W-:Y:S01]  /*4a40*/  ISETP.GT.U32.AND P4, PT, R4.reuse, R12, PT ;  /* 0x0000000c0400720c */ /* 0x040fe20003f84070 */
[----:B------:R-:W-:Y:S01]  /*4a50*/  @!P1 IMAD.MOV R2, RZ, RZ, -R2 ;  /* 0x000000ffff029224 */ /* 0x000fe200078e0a02 */
[----:B------:R-:W-:Y:S01]  /*4a60*/  ISETP.GT.U32.AND P1, PT, R4, R15, PT ;  /* 0x0000000f0400720c */ /* 0x000fe20003f24070 */
[----:B------:R-:W-:Y:S01]  /*4a70*/  IMAD.HI.U32 R5, R0, R9, RZ ;  /* 0x0000000900057227 */ /* 0x000fe200078e00ff */
[----:B------:R-:W-:Y:S01]  /*4a80*/  IABS R20, R36 ;  /* 0x0000002400147213 */ /* 0x000fe20000000000 */
[----:B------:R-:W3:Y:S01]  /*4a90*/  LDL.LU R50, [R1+0x50] ;  /* 0x0000500001327983 */ /* 0x000ee20000300800 */
[----:B------:R-:W-:Y:S01]  /*4aa0*/  ISETP.GE.AND P2, PT, R22, RZ, PT ;  /* 0x000000ff1600720c */ /* 0x000fe20003f46270 */
[----:B------:R-:W-:-:S02]  /*4ab0*/  @!P6 IMAD.IADD R11, R11, 0x1, -R4 ;  /* 0x000000010b0be824 */ /* 0x000fc400078e0a04 */
[----:B------:R-:W-:Y:S01]  /*4ac0*/  IMAD.MOV R17, RZ, RZ, -R5 ;  /* 0x000000ffff117224 */ /* 0x000fe200078e0a05 */
[----:B------:R-:W-:Y:S01]  /*4ad0*/  IABS R5, R34 ;  /* 0x0000002200057213 */ /* 0x000fe20000000000 */
[----:B------:R-:W-:-:S04]  /*4ae0*/  @!P0 IMAD.MOV R11, RZ, RZ, -R11 ;  /* 0x000000ffff0b8224 */ /* 0x000fc800078e0a0b */
[--C-:B------:R-:W-:Y:S02]  /*4af0*/  @!P1 IMAD.IADD R15, R15, 0x1, -R4.reuse ;  /* 0x000000010f0f9824 */ /* 0x100fe400078e0a04 */
[----:B------:R-:W-:-:S03]  /*4b00*/  @!P5 IMAD.IADD R14, R14, 0x1, -R4 ;  /* 0x000000010e0ed824 */ /* 0x000fc600078e0a04 */
[----:B------:R-:W-:Y:S01]  /*4b10*/  ISETP.GT.U32.AND P0, PT, R4, R15, PT ;  /* 0x0000000f0400720c */ /* 0x000fe20003f04070 */
[----:B------:R-:W-:Y:S01]  /*4b20*/  IMAD.HI.U32 R6, R0, R5, RZ ;  /* 0x0000000500067227 */ /* 0x000fe200078e00ff */
[----:B------:R-:W-:-:S03]  /*4b30*/  ISETP.GE.AND P5, PT, R31, RZ, PT ;  /* 0x000000ff1f00720c */ /* 0x000fc60003fa6270 */
[----:B------:R-:W-:Y:S01]  /*4b40*/  IMAD.MOV R6, RZ, RZ, -R6 ;  /* 0x000000ffff067224 */ /* 0x000fe200078e0a06 */
[----:B------:R-:W-:-:S03]  /*4b50*/  ISETP.GT.U32.AND P6, PT, R4, R16, PT ;  /* 0x000000100400720c */ /* 0x000fc60003fc4070 */
[----:B------:R-:W-:-:S04]  /*4b60*/  IMAD R18, R4, R6, R5 ;  /* 0x0000000604127224 */ /* 0x000fc800078e0205 */
[----:B------:R-:W-:-:S04]  /*4b70*/  @!P0 IMAD.IADD R15, R15, 0x1, -R4 ;  /* 0x000000010f0f8824 */ /* 0x000fc800078e0a04 */
[----:B------:R-:W-:Y:S01]  /*4b80*/  @!P5 IMAD.MOV R15, RZ, RZ, -R15 ;  /* 0x000000ffff0fd224 */ /* 0x000fe200078e0a0f */
[C---:B------:R-:W-:Y:S01]  /*4b90*/  ISETP.GT.U32.AND P5, PT, R4.reuse, R18, PT ;  /* 0x000000120400720c */ /* 0x040fe20003fa4070 */
[----:B------:R-:W-:Y:S02]  /*4ba0*/  IMAD R17, R4, R17, R9 ;  /* 0x0000001104117224 */ /* 0x000fe400078e0209 */
[----:B------:R-:W-:Y:S02]  /*4bb0*/  @!P6 IMAD.IADD R16, R16, 0x1, -R4 ;  /* 0x000000011010e824 */ /* 0x000fe400078e0a04 */
[----:B------:R-:W-:Y:S01]  /*4bc0*/  IMAD.HI.U32 R5, R0, R19, RZ ;  /* 0x0000001300057227 */ /* 0x000fe200078e00ff */
[----:B------:R-:W-:-:S03]  /*4bd0*/  ISETP.GT.U32.AND P6, PT, R4, R17, PT ;  /* 0x000000110400720c */ /* 0x000fc60003fc4070 */
[--C-:B------:R-:W-:Y:S01]  /*4be0*/  @!P3 IMAD.IADD R13, R13, 0x1, -R4.reuse ;  /* 0x000000010d0db824 */ /* 0x100fe200078e0a04 */
[----:B------:R-:W-:Y:S01]  /*4bf0*/  ISETP.GE.AND P3, PT, R30, RZ, PT ;  /* 0x000000ff1e00720c */ /* 0x000fe20003f66270 */
[----:B------:R-:W-:Y:S02]  /*4c00*/  IMAD.MOV R5, RZ, RZ, -R5 ;  /* 0x000000ffff057224 */ /* 0x000fe400078e0a05 */
[--C-:B------:R-:W-:Y:S02]  /*4c10*/  @!P5 IMAD.IADD R18, R18, 0x1, -R4.reuse ;  /* 0x000000011212d824 */ /* 0x100fe400078e0a04 */
[----:B------:R-:W-:Y:S02]  /*4c20*/  IMAD R19, R4, R5, R19 ;  /* 0x0000000504137224 */ /* 0x000fe400078e0213 */
[----:B------:R-:W-:Y:S01]  /*4c30*/  IMAD.HI.U32 R5, R0, R20, RZ ;  /* 0x0000001400057227 */ /* 0x000fe200078e00ff */
[----:B------:R-:W-:Y:S01]  /*4c40*/  ISETP.GT.U32.AND P5, PT, R4, R18, PT ;  /* 0x000000120400720c */ /* 0x000fe20003fa4070 */
[----:B------:R-:W-:Y:S01]  /*4c50*/  STL [R1], R2 ;  /* 0x0000000201007387 */ /* 0x000fe20000100800 */
[----:B------:R-:W-:Y:S01]  /*4c60*/  IABS R22, R38 ;  /* 0x0000002600167213 */ /* 0x000fe20000000000 */
[--C-:B------:R-:W-:Y:S01]  /*4c70*/  @!P4 IMAD.IADD R12, R12, 0x1, -R4.reuse ;  /* 0x000000010c0cc824 */ /* 0x100fe200078e0a04 */
[----:B------:R-:W-:Y:S01]  /*4c80*/  ISETP.GE.AND P4, PT, R25, RZ, PT ;  /* 0x000000ff1900720c */ /* 0x000fe20003f86270 */
[----:B------:R-:W-:Y:S01]  /*4c90*/  IMAD.MOV R5, RZ, RZ, -R5 ;  /* 0x000000ffff057224 */ /* 0x000fe200078e0a05 */
[----:B------:R-:W4:Y:S01]  /*4ca0*/  LDL.LU R51, [R1+0x54] ;  /* 0x0000540001337983 */ /* 0x000f220000300800 */
[----:B------:R-:W-:Y:S01]  /*4cb0*/  @!P6 IMAD.IADD R17, R17, 0x1, -R4 ;  /* 0x000000011111e824 */ /* 0x000fe200078e0a04 */
[----:B------:R-:W-:Y:S01]  /*4cc0*/  IABS R23, R39 ;  /* 0x0000002700177213 */ /* 0x000fe20000000000 */
[----:B------:R-:W-:Y:S01]  /*4cd0*/  @!P3 IMAD.MOV R14, RZ, RZ, -R14 ;  /* 0x000000ffff0eb224 */ /* 0x000fe200078e0a0e */
[----:B------:R-:W-:Y:S01]  /*4ce0*/  ISETP.GE.AND P3, PT, R34, RZ, PT ;  /* 0x000000ff2200720c */ /* 0x000fe20003f66270 */
[C---:B------:R-:W-:Y:S01]  /*4cf0*/  IMAD R20, R4.reuse, R5, R20 ;  /* 0x0000000504147224 */ /* 0x040fe200078e0214 */
[----:B------:R-:W-:Y:S01]  /*4d00*/  ISETP.GT.U32.AND P6, PT, R4, R17, PT ;  /* 0x000000110400720c */ /* 0x000fe20003fc4070 */
[----:B------:R-:W-:Y:S01]  /*4d10*/  IMAD.HI.U32 R6, R0, R22, RZ ;  /* 0x0000001600067227 */ /* 0x000fe200078e00ff */
[----:B------:R-:W-:Y:S01]  /*4d20*/  IABS R21, R37 ;  /* 0x0000002500157213 */ /* 0x000fe20000000000 */
[----:B------:R-:W4:Y:S02]  /*4d30*/  LDL.LU R54, [R1+0x58] ;  /* 0x0000580001367983 */ /* 0x000f240000300800 */
[----:B------:R-:W-:Y:S01]  /*4d40*/  @!P5 IMAD.IADD R18, R18, 0x1, -R4 ;  /* 0x000000011212d824 */ /* 0x000fe200078e0a04 */
[----:B------:R-:W-:Y:S01]  /*4d50*/  ISETP.GT.U32.AND P5, PT, R4, R20, PT ;  /* 0x000000140400720c */ /* 0x000fe20003fa4070 */
[----:B------:R-:W-:Y:S01]  /*4d60*/  IMAD.MOV R6, RZ, RZ, -R6 ;  /* 0x000000ffff067224 */ /* 0x000fe200078e0a06 */
[----:B------:R-:W4:Y:S01]  /*4d70*/  LDL.LU R48, [R1+0x5c] ;  /* 0x00005c0001307983 */ /* 0x000f220000300800 */
[----:B------:R-:W-:-:S03]  /*4d80*/  IMAD.HI.U32 R5, R0, R23, RZ ;  /* 0x0000001700057227 */ /* 0x000fc600078e00ff */
[----:B------:R-:W4:Y:S01]  /*4d90*/  LDL.LU R55, [R1+0xf0] ;  /* 0x0000f00001377983 */ /* 0x000f220000300800 */
[----:B------:R-:W-:Y:S01]  /*4da0*/  @!P4 IMAD.MOV R13, RZ, RZ, -R13 ;  /* 0x000000ffff0dc224 */ /* 0x000fe200078e0a0d */
[----:B------:R-:W-:Y:S01]  /*4db0*/  ISETP.GE.AND P4, PT, R33, RZ, PT ;  /* 0x000000ff2100720c */ /* 0x000fe20003f86270 */
[----:B------:R-:W-:Y:S02]  /*4dc0*/  IMAD R22, R4, R6, R22 ;  /* 0x0000000604167224 */ /* 0x000fe400078e0216 */
[----:B------:R-:W-:Y:S02]  /*4dd0*/  IMAD.MOV R6, RZ, RZ, -R5 ;  /* 0x000000ffff067224 */ /* 0x000fe400078e0a05 */
[----:B------:R-:W-:-:S04]  /*4de0*/  IMAD.HI.U32 R7, R0, R21, RZ ;  /* 0x0000001500077227 */ /* 0x000fc800078e00ff */
[C---:B------:R-:W-:Y:S02]  /*4df0*/  IMAD R23, R4.reuse, R6, R23 ;  /* 0x0000000604177224 */ /* 0x040fe400078e0217 */
[----:B------:R-:W-:Y:S01]  /*4e00*/  @!P3 IMAD.MOV R18, RZ, RZ, -R18 ;  /* 0x000000ffff12b224 */ /* 0x000fe200078e0a12 */
[C---:B------:R-:W-:Y:S01]  /*4e10*/  ISETP.GT.U32.AND P3, PT, R4.reuse, R22, PT ;  /* 0x000000160400720c */ /* 0x040fe20003f64070 */
[--C-:B------:R-:W-:Y:S01]  /*4e20*/  @!P6 IMAD.IADD R17, R17, 0x1, -R4.reuse ;  /* 0x000000011111e824 */ /* 0x100fe200078e0a04 */
[----:B------:R-:W-:Y:S01]  /*4e30*/  ISETP.GT.U32.AND P6, PT, R4, R19, PT ;  /* 0x000000130400720c */ /* 0x000fe20003fc4070 */
[----:B------:R-:W-:Y:S02]  /*4e40*/  IMAD.MOV R7, RZ, RZ, -R7 ;  /* 0x000000ffff077224 */ /* 0x000fe400078e0a07 */
[----:B------:R-:W-:Y:S01]  /*4e50*/  @!P2 IMAD.MOV R61, RZ, RZ, -R61 ;  /* 0x000000ffff3da224 */ /* 0x000fe200078e0a3d */
[----:B------:R-:W-:Y:S01]  /*4e60*/  ISETP.GE.AND P2, PT, R24, RZ, PT ;  /* 0x000000ff1800720c */ /* 0x000fe20003f46270 */
[----:B------:R-:W-:Y:S01]  /*4e70*/  @!P5 IMAD.IADD R20, R20, 0x1, -R4 ;  /* 0x000000011414d824 */ /* 0x000fe200078e0a04 */
[C---:B------:R-:W-:Y:S01]  /*4e80*/  ISETP.GT.U32.AND P5, PT, R4.reuse, R23, PT ;  /* 0x000000170400720c */ /* 0x040fe20003fa4070 */
[----:B------:R-:W-:Y:S01]  /*4e90*/  IMAD R21, R4, R7, R21 ;  /* 0x0000000704157224 */ /* 0x000fe200078e0215 */
[----:B------:R-:W-:Y:S01]  /*4ea0*/  IABS R24, R56 ;  /* 0x0000003800187213 */ /* 0x000fe20000000000 */
[----:B------:R-:W-:-:S03]  /*4eb0*/  @!P4 IMAD.MOV R17, RZ, RZ, -R17 ;  /* 0x000000ffff11c224 */ /* 0x000fc600078e0a11 */
[----:B------:R-:W-:Y:S01]  /*4ec0*/  ISETP.GT.U32.AND P4, PT, R4, R21, PT ;  /* 0x000000150400720c */ /* 0x000fe20003f84070 */
[----:B------:R-:W-:Y:S01]  /*4ed0*/  IMAD.HI.U32 R5, R0, R24, RZ ;  /* 0x0000001800057227 */ /* 0x000fe200078e00ff */
[----:B------:R-:W-:-:S03]  /*4ee0*/  IABS R25, R57 ;  /* 0x0000003900197213 */ /* 0x000fc60000000000 */
[--C-:B------:R-:W-:Y:S02]  /*4ef0*/  @!P3 IMAD.IADD R22, R22, 0x1, -R4.reuse ;  /* 0x000000011616b824 */ /* 0x100fe400078e0a04 */
[--C-:B------:R-:W-:Y:S02]  /*4f00*/  @!P6 IMAD.IADD R19, R19, 0x1, -R4.reuse ;  /* 0x000000011313e824 */ /* 0x100fe400078e0a04 */
[----:B------:R-:W-:Y:S02]  /*4f10*/  IMAD.MOV R5, RZ, RZ, -R5 ;  /* 0x000000ffff057224 */ /* 0x000fe400078e0a05 */
[----:B------:R-:W-:Y:S01]  /*4f20*/  @!P5 IMAD.IADD R23, R23, 0x1, -R4 ;  /* 0x000000011717d824 */ /* 0x000fe200078e0a04 */
[C---:B------:R-:W-:Y:S01]  /*4f30*/  ISETP.GT.U32.AND P5, PT, R4.reuse, R22, PT ;  /* 0x000000160400720c */ /* 0x040fe20003fa4070 */
[C---:B------:R-:W-:Y:S01]  /*4f40*/  IMAD R24, R4.reuse, R5, R24 ;  /* 0x0000000504187224 */ /* 0x040fe200078e0218 */
[----:B------:R-:W-:Y:S01]  /*4f50*/  ISETP.GT.U32.AND P6, PT, R4, R19, PT ;  /* 0x000000130400720c */ /* 0x000fe20003fc4070 */
[----:B------:R-:W-:Y:S01]  /*4f60*/  IMAD.HI.U32 R5, R0, R25, RZ ;  /* 0x0000001900057227 */ /* 0x000fe200078e00ff */
[----:B------:R-:W-:-:S03]  /*4f70*/  ISETP.GE.AND P0, PT, R35, RZ, PT ;  /* 0x000000ff2300720c */ /* 0x000fc60003f06270 */
[----:B------:R-:W-:Y:S01]  /*4f80*/  @!P2 IMAD.MOV R12, RZ, RZ, -R12 ;  /* 0x000000ffff0ca224 */ /* 0x000fe200078e0a0c */
[----:B------:R-:W-:Y:S01]  /*4f90*/  ISETP.GT.U32.AND P2, PT, R4, R16, PT ;  /* 0x000000100400720c */ /* 0x000fe20003f44070 */
[--C-:B------:R-:W-:Y:S02]  /*4fa0*/  @!P4 IMAD.IADD R21, R21, 0x1, -R4.reuse ;  /* 0x000000011515c824 */ /* 0x100fe400078e0a04 */
[----:B------:R-:W-:Y:S01]  /*4fb0*/  IMAD.MOV R5, RZ, RZ, -R5 ;  /* 0x000000ffff057224 */ /* 0x000fe200078e0a05 */
[----:B------:R-:W-:Y:S02]  /*4fc0*/  ISETP.GE.AND P1, PT, R32, RZ, PT ;  /* 0x000000ff2000720c */ /* 0x000fe40003f26270 */
[C---:B------:R-:W-:Y:S01]  /*4fd0*/  ISETP.GT.U32.AND P3, PT, R4.reuse, R21, PT ;  /* 0x000000150400720c */ /* 0x040fe20003f64070 */
[----:B------:R-:W-:Y:S01]  /*4fe0*/  IMAD R25, R4, R5, R25 ;  /* 0x0000000504197224 */ /* 0x000fe200078e0219 */
[----:B------:R-:W-:Y:S01]  /*4ff0*/  IABS R26, R58 ;  /* 0x0000003a001a7213 */ /* 0x000fe20000000000 */
[----:B------:R-:W-:-:S02]  /*5000*/  @!P5 IMAD.IADD R22, R22, 0x1, -R4 ;  /* 0x000000011616d824 */ /* 0x000fc400078e0a04 */
[----:B------:R-:W-:Y:S01]  /*5010*/  @!P6 IMAD.IADD R19, R19, 0x1, -R4 ;  /* 0x000000011313e824 */ /* 0x000fe200078e0a04 */
[----:B------:R-:W-:Y:S01]  /*5020*/  ISETP.GT.U32.AND P5, PT, R4, R25, PT ;  /* 0x000000190400720c */ /* 0x000fe20003fa4070 */
[----:B------:R-:W-:Y:S01]  /*5030*/  IMAD.HI.U32 R7, R0, R26, RZ ;  /* 0x0000001a00077227 */ /* 0x000fe200078e00ff */
[----:B------:R-:W-:-:S03]  /*5040*/  ISETP.GT.U32.AND P4, PT, R4, R20, PT ;  /* 0x000000140400720c */ /* 0x000fc60003f84070 */
[----:B------:R-:W-:Y:S02]  /*5050*/  @!P2 IMAD.IADD R16, R16, 0x1, -R4 ;  /* 0x000000011010a824 */ /* 0x000fe400078e0a04 */
[----:B------:R-:W-:Y:S01]  /*5060*/  @!P0 IMAD.MOV R19, RZ, RZ, -R19 ;  /* 0x000000ffff138224 */ /* 0x000fe200078e0a13 */
[----:B------:R-:W-:Y:S01]  /*5070*/  ISETP.GT.U32.AND P0, PT, R4, R23, PT ;  /* 0x000000170400720c */ /* 0x000fe20003f04070 */
[----:B------:R-:W-:Y:S01]  /*5080*/  IMAD.MOV R7, RZ, RZ, -R7 ;  /* 0x000000ffff077224 */ /* 0x000fe200078e0a07 */
[----:B------:R-:W-:Y:S01]  /*5090*/  ISETP.GE.AND P2, PT, R36, RZ, PT ;  /* 0x000000ff2400720c */ /* 0x000fe20003f46270 */
[----:B------:R-:W-:Y:S01]  /*50a0*/  @!P1 IMAD.MOV R16, RZ, RZ, -R16 ;  /* 0x000000ffff109224 */ /* 0x000fe200078e0a10 */
[----:B------:R-:W-:Y:S01]  /*50b0*/  ISETP.GE.AND P1, PT, R37, RZ, PT ;  /* 0x000000ff2500720c */ /* 0x000fe20003f26270 */
[----:B------:R-:W-:Y:S01]  /*50c0*/  @!P3 IMAD.IADD R21, R21, 0x1, -R4 ;  /* 0x000000011515b824 */ /* 0x000fe200078e0a04 */
[----:B------:R-:W-:Y:S01]  /*50d0*/  ISETP.GE.AND P6, PT, R38, RZ, PT ;  /* 0x000000ff2600720c */ /* 0x000fe20003fc6270 */
[----:B------:R-:W-:Y:S01]  /*50e0*/  IMAD R26, R4, R7, R26 ;  /* 0x00000007041a7224 */ /* 0x000fe200078e021a */
[----:B------:R-:W-:Y:S01]  /*50f0*/  ISETP.GE.AND P3, PT, R39, RZ, PT ;  /* 0x000000ff2700720c */ /* 0x000fe20003f66270 */
[--C-:B------:R-:W-:Y:S01]  /*5100*/  @!P5 IMAD.IADD R25, R25, 0x1, -R4.reuse ;  /* 0x000000011919d824 */ /* 0x100fe200078e0a04 */
[----:B------:R-:W-:Y:S01]  /*5110*/  STL [R1+0x23b4], R61 ;  /* 0x0023b43d01007387 */ /* 0x000fe20000100800 */
[----:B------:R-:W-:Y:S01]  /*5120*/  @!P4 IMAD.IADD R20, R20, 0x1, -R4 ;  /* 0x000000011414c824 */ /* 0x000fe200078e0a04 */
[----:B------:R-:W-:-:S02]  /*5130*/  ISETP.GT.U32.AND P5, PT, R4, R26, PT ;  /* 0x0000001a0400720c */ /* 0x000fc40003fa4070 */
[----:B------:R0:W-:Y:S01]  /*5140*/  STL [R1+0x23b8], R11 ;  /* 0x0023b80b01007387 */ /* 0x0001e20000100800 */
[----:B------:R-:W-:-:S03]  /*5150*/  @!P0 IMAD.IADD R23, R23, 0x1, -R4 ;  /* 0x0000000117178824 */ /* 0x000fc600078e0a04 */
[----:B------:R-:W-:Y:S01]  /*5160*/  STL [R1+0x23bc], R12 ;  /* 0x0023bc0c01007387 */ /* 0x000fe20000100800 */
[----:B------:R-:W-:-:S03]  /*5170*/  @!P2 IMAD.MOV R20, RZ, RZ, -R20 ;  /* 0x000000ffff14a224 */ /* 0x000fc600078e0a14 */
[----:B------:R-:W-:Y:S01]  /*5180*/  STL [R1+0x23c0], R13 ;  /* 0x0023c00d01007387 */ /* 0x000fe20000100800 */
[----:B------:R-:W-:-:S03]  /*5190*/  @!P1 IMAD.MOV R21, RZ, RZ, -R21 ;  /* 0x000000ffff159224 */ /* 0x000fc600078e0a15 */
[----:B------:R-:W-:Y:S01]  /*51a0*/  STL [R1+0x23c4], R14 ;  /* 0x0023c40e01007387 */ /* 0x000fe20000100800 */
[----:B------:R-:W-:-:S03]  /*51b0*/  @!P6 IMAD.MOV R22, RZ, RZ, -R22 ;  /* 0x000000ffff16e224 */ /* 0x000fc600078e0a16 */
[----:B------:R-:W-:Y:S01]  /*51c0*/  STL [R1+0x23c8], R15 ;  /* 0x0023c80f01007387 */ /* 0x000fe20000100800 */
[----:B------:R-:W-:-:S03]  /*51d0*/  @!P3 IMAD.MOV R23, RZ, RZ, -R23 ;  /* 0x000000ffff17b224 */ /* 0x000fc600078e0a17 */
[----:B------:R-:W-:Y:S04]  /*51e0*/  STL [R1+0x23cc], R16 ;  /* 0x0023cc1001007387 */ /* 0x000fe80000100800 */
[----:B------:R-:W-:Y:S04]  /*51f0*/  STL [R1+0x23d0], R17 ;  /* 0x0023d01101007387 */ /* 0x000fe80000100800 */
[----:B------:R-:W-:Y:S04]  /*5200*/  STL [R1+0x23d4], R18 ;  /* 0x0023d41201007387 */ /* 0x000fe80000100800 */
[----:B------:R-:W-:Y:S01]  /*5210*/  STL [R1+0x23d8], R19 ;  /* 0x0023d81301007387 */ /* 0x000fe20000100800 */
[----:B------:R-:W-:-:S03]  /*5220*/  @!P5 IMAD.IADD R26, R26, 0x1, -R4 ;  /* 0x000000011a1ad824 */ /* 0x000fc600078e0a04 */
[----:B------:R-:W-:Y:S01]  /*5230*/  STL [R1+0x23dc], R20 ;  /* 0x0023dc1401007387 */ /* 0x000fe20000100800 */
[----:B------:R-:W-:-:S03]  /*5240*/  IABS R28, R47 ;  /* 0x0000002f001c7213 */ /* 0x000fc60000000000 */
[----:B------:R-:W-:Y:S01]  /*5250*/  STL [R1+0x23e0], R21 ;  /* 0x0023e01501007387 */ /* 0x000fe20000100800 */
[----:B------:R-:W-:-:S03]  /*5260*/  ISETP.GE.AND P5, PT, R47, RZ, PT ;  /* 0x000000ff2f00720c */ /* 0x000fc60003fa6270 */
[----:B------:R-:W-:Y:S04]  /*5270*/  STL [R1+0x23e4], R22 ;  /* 0x0023e41601007387 */ /* 0x000fe80000100800 */
[----:B------:R-:W-:Y:S04]  /*5280*/  STL [R1+0x23e8], R23 ;  /* 0x0023e81701007387 */ /* 0x000fe80000100800 */
[----:B------:R-:W4:Y:S04]  /*5290*/  LDL.LU R49, [R1+0xf4] ;  /* 0x0000f40001317983 */ /* 0x000f280000300800 */
[----:B------:R-:W4:Y:S01]  /*52a0*/  LDL.LU R47, [R1+0xf8] ;  /* 0x0000f800012f7983 */ /* 0x000f220000300800 */
[----:B------:R-:W-:-:S02]  /*52b0*/  ISETP.GT.U32.AND P4, PT, R4, R24, PT ;  /* 0x000000180400720c */ /* 0x000fc40003f84070 */
[----:B------:R-:W-:-:S05]  /*52c0*/  IABS R27, R59 ;  /* 0x0000003b001b7213 */ /* 0x000fca0000000000 */
[----:B------:R-:W-:-:S04]  /*52d0*/  IMAD.HI.U32 R6, R0, R27, RZ ;  /* 0x0000001b00067227 */ /* 0x000fc800078e00ff */
[----:B------:R-:W-:Y:S02]  /*52e0*/  IMAD.MOV R6, RZ, RZ, -R6 ;  /* 0x000000ffff067224 */ /* 0x000fe400078e0a06 */
[----:B------:R-:W-:Y:S02]  /*52f0*/  @!P4 IMAD.IADD R24, R24, 0x1, -R4 ;  /* 0x000000011818c824 */ /* 0x000fe400078e0a04 */
[----:B------:R-:W-:Y:S02]  /*5300*/  IMAD R27, R4, R6, R27 ;  /* 0x00000006041b7224 */ /* 0x000fe400078e021b */
[----:B------:R-:W-:Y:S01]  /*5310*/  IMAD.HI.U32 R5, R0, R28, RZ ;  /* 0x0000001c00057227 */ /* 0x000fe200078e00ff */
[C---:B------:R-:W-:Y:S02]  /*5320*/  ISETP.GT.U32.AND P2, PT, R4.reuse, R24, PT ;  /* 0x000000180400720c */ /* 0x040fe40003f44070 */
[----:B------:R-:W-:Y:S01]  /*5330*/  ISETP.GT.U32.AND P6, PT, R4, R27, PT ;  /* 0x0000001b0400720c */ /* 0x000fe20003fc4070 */
[----:B------:R-:W-:-:S04]  /*5340*/  IMAD.MOV R5, RZ, RZ, -R5 ;  /* 0x000000ffff057224 */ /* 0x000fc800078e0a05 */
[----:B------:R-:W-:-:S06]  /*5350*/  IMAD R28, R4, R5, R28 ;  /* 0x00000005041c7224 */ /* 0x000fcc00078e021c */
[--C-:B------:R-:W-:Y:S01]  /*5360*/  @!P2 IMAD.IADD R24, R24, 0x1, -R4.reuse ;  /* 0x000000011818a824 */ /* 0x100fe200078e0a04 */
[C---:B------:R-:W-:Y:S01]  /*5370*/  ISETP.GT.U32.AND P2, PT, R4.reuse, R28, PT ;  /* 0x0000001c0400720c */ /* 0x040fe20003f44070 */
[----:B------:R-:W-:Y:S01]  /*5380*/  @!P6 IMAD.IADD R27, R27, 0x1, -R4 ;  /* 0x000000011b1be824 */ /* 0x000fe200078e0a04 */
[----:B------:R-:W-:-:S11]  /*5390*/  ISETP.GT.U32.AND P6, PT, R4, R26, PT ;  /* 0x0000001a0400720c */ /* 0x000fd60003fc4070 */
[--C-:B------:R-:W-:Y:S01]  /*53a0*/  @!P2 IMAD.IADD R28, R28, 0x1, -R4.reuse ;  /* 0x000000011c1ca824 */ /* 0x100fe200078e0a04 */
[----:B------:R-:W-:Y:S01]  /*53b0*/  ISETP.GT.U32.AND P2, PT, R4, R27, PT ;  /* 0x0000001b0400720c */ /* 0x000fe20003f44070 */
[----:B------:R-:W-:Y:S01]  /*53c0*/  @!P6 IMAD.IADD R26, R26, 0x1, -R4 ;  /* 0x000000011a1ae824 */ /* 0x000fe200078e0a04 */
[----:B------:R-:W-:Y:S02]  /*53d0*/  ISETP.GE.AND P0, PT, R56, RZ, PT ;  /* 0x000000ff3800720c */ /* 0x000fe40003f06270 */
[----:B------:R-:W-:Y:S02]  /*53e0*/  ISETP.GT.U32.AND P1, PT, R4, R25, PT ;  /* 0x000000190400720c */ /* 0x000fe40003f24070 */
[----:B--2---:R-:W-:-:S05]  /*53f0*/  IABS R29, R53 ;  /* 0x00000035001d7213 */ /* 0x004fca0000000000 */
[----:B------:R-:W-:Y:S01]  /*5400*/  IMAD.HI.U32 R5, R0, R29, RZ ;  /* 0x0000001d00057227 */ /* 0x000fe200078e00ff */
[----:B---3--:R-:W-:-:S03]  /*5410*/  IABS R30, R50 ;  /* 0x00000032001e7213 */ /* 0x008fc60000000000 */
[----:B------:R-:W-:Y:S02]  /*5420*/  IMAD.MOV R5, RZ, RZ, -R5 ;  /* 0x000000ffff057224 */ /* 0x000fe400078e0a05 */
[----:B------:R-:W-:-:S04]  /*5430*/  IMAD.HI.U32 R6, R0, R30, RZ ;  /* 0x0000001e00067227 */ /* 0x000fc800078e00ff */
[----:B------:R-:W-:Y:S02]  /*5440*/  IMAD R29, R4, R5, R29 ;  /* 0x00000005041d7224 */ /* 0x000fe400078e021d */
[----:B------:R-:W-:-:S03]  /*5450*/  IMAD.MOV R6, RZ, RZ, -R6 ;  /* 0x000000ffff067224 */ /* 0x000fc600078e0a06 */
[C---:B------:R-:W-:Y:S01]  /*5460*/  ISETP.GT.U32.AND P6, PT, R4.reuse, R29, PT ;  /* 0x0000001d0400720c */ /* 0x040fe20003fc4070 */
[----:B------:R-:W-:Y:S02]  /*5470*/  IMAD R30, R4, R6, R30 ;  /* 0x00000006041e7224 */ /* 0x000fe400078e021e */
[----:B------:R-:W-:-:S03]  /*5480*/  @!P2 IMAD.IADD R27, R27, 0x1, -R4 ;  /* 0x000000011b1ba824 */ /* 0x000fc600078e0a04 */
[----:B------:R-:W-:Y:S02]  /*5490*/  ISETP.GT.U32.AND P2, PT, R4, R30, PT ;  /* 0x0000001e0400720c */ /* 0x000fe40003f44070 */
[----:B------:R-:W-:-:S05]  /*54a0*/  ISETP.GE.AND P4, PT, R57, RZ, PT ;  /* 0x000000ff3900720c */ /* 0x000fca0003f86270 */
[----:B------:R-:W-:Y:S02]  /*54b0*/  @!P6 IMAD.IADD R29, R29, 0x1, -R4 ;  /* 0x000000011d1de824 */ /* 0x000fe400078e0a04 */
[----:B------:R-:W-:Y:S01]  /*54c0*/  @!P0 IMAD.MOV R24, RZ, RZ, -R24 ;  /* 0x000000ffff188224 */ /* 0x000fe200078e0a18 */
[----:B------:R-:W-:Y:S02]  /*54d0*/  ISETP.GT.U32.AND P0, PT, R4, R28, PT ;  /* 0x0000001c0400720c */ /* 0x000fe40003f04070 */
[----:B----4-:R-:W-:-:S05]  /*54e0*/  IABS R31, R51 ;  /* 0x00000033001f7213 */ /* 0x010fca0000000000 */
[----:B------:R-:W-:-:S04]  /*54f0*/  IMAD.HI.U32 R5, R0, R31, RZ ;  /* 0x0000001f00057227 */ /* 0x000fc800078e00ff */
[----:B------:R-:W-:-:S04]  /*5500*/  IMAD.MOV R5, RZ, RZ, -R5 ;  /* 0x000000ffff057224 */ /* 0x000fc800078e0a05 */
[----:B------:R-:W-:-:S05]  /*5510*/  IMAD R31, R4, R5, R31 ;  /* 0x00000005041f7224 */ /* 0x000fca00078e021f */
[----:B------:R-:W-:Y:S01]  /*5520*/  ISETP.GT.U32.AND P6, PT, R4, R31, PT ;  /* 0x0000001f0400720c */ /* 0x000fe20003fc4070 */
[--C-:B------:R-:W-:Y:S01]  /*5530*/  @!P1 IMAD.IADD R25, R25, 0x1, -R4.reuse ;  /* 0x0000000119199824 */ /* 0x100fe200078e0a04 */
[----:B------:R-:W-:Y:S01]  /*5540*/  IABS R7, R48 ;  /* 0x0000003000077213 */ /* 0x000fe20000000000 */
[----:B------:R-:W-:Y:S01]  /*5550*/  @!P2 IMAD.IADD R30, R30, 0x1, -R4 ;  /* 0x000000011e1ea824 */ /* 0x000fe200078e0a04 */
[----:B------:R-:W-:Y:S02]  /*5560*/  IABS R6, R55 ;  /* 0x0000003700067213 */ /* 0x000fe40000000000 */
[----:B------:R-:W-:Y:S02]  /*5570*/  ISETP.GE.AND P2, PT, R50, RZ, PT ;  /* 0x000000ff3200720c */ /* 0x000fe40003f46270 */
[----:B------:R-:W2:Y:S01]  /*5580*/  LDL.LU R50, [R1+0xfc] ;  /* 0x0000fc0001327983 */ /* 0x000ea20000300800 */
[----:B------:R-:W-:Y:S01]  /*5590*/  @!P4 IMAD.MOV R25, RZ, RZ, -R25 ;  /* 0x000000ffff19c224 */ /* 0x000fe200078e0a19 */
[----:B------:R-:W-:Y:S01]  /*55a0*/  ISETP.GT.U32.AND P4, PT, R4, R29, PT ;  /* 0x0000001d0400720c */ /* 0x000fe20003f84070 */
[----:B------:R-:W-:Y:S01]  /*55b0*/  IMAD.HI.U32 R8, R0, R7, RZ ;  /* 0x0000000700087227 */ /* 0x000fe200078e00ff */
[----:B------:R-:W-:-:S03]  /*55c0*/  IABS R32, R54 ;  /* 0x0000003600207213 */ /* 0x000fc60000000000 */
[----:B------:R-:W-:Y:S01]  /*55d0*/  @!P6 IMAD.IADD R31, R31, 0x1, -R4 ;  /* 0x000000011f1fe824 */ /* 0x000fe200078e0a04 */
[----:B------:R-:W-:Y:S01]  /*55e0*/  ISETP.GT.U32.AND P6, PT, R4, R30, PT ;  /* 0x0000001e0400720c */ /* 0x000fe20003fc4070 */
[----:B------:R-:W-:Y:S01]  /*55f0*/  IMAD.HI.U32 R5, R0, R6, RZ ;  /* 0x0000000600057227 */ /* 0x000fe200078e00ff */
[----:B------:R-:W-:-:S03]  /*5600*/  ISETP.GE.AND P1, PT, R59, RZ, PT ;  /* 0x000000ff3b00720c */ /* 0x000fc60003f26270 */
[----:B------:R-:W-:Y:S02]  /*5610*/  IMAD.MOV R8, RZ, RZ, -R8 ;  /* 0x000000ffff087224 */ /* 0x000fe400078e0a08 */
[----:B------:R-:W-:Y:S02]  /*5620*/  IMAD.MOV R5, RZ, RZ, -R5 ;  /* 0x000000ffff057224 */ /* 0x000fe400078e0a05 */
[----:B------:R-:W-:-:S04]  /*5630*/  IMAD.HI.U32 R9, R0, R32, RZ ;  /* 0x0000002000097227 */ /* 0x000fc800078e00ff */
[----:B------:R-:W-:Y:S02]  /*5640*/  @!P0 IMAD.IADD R28, R28, 0x1, -R4 ;  /* 0x000000011c1c8824 */ /* 0x000fe400078e0a04 */
[C---:B------:R-:W-:Y:S02]  /*5650*/  IMAD R7, R4.reuse, R8, R7 ;  /* 0x0000000804077224 */ /* 0x040fe400078e0207 */
[C---:B------:R-:W-:Y:S02]  /*5660*/  IMAD R6, R4.reuse, R5, R6 ;  /* 0x0000000504067224 */ /* 0x040fe400078e0206 */
[----:B------:R-:W-:Y:S02]  /*5670*/  IMAD.MOV R9, RZ, RZ, -R9 ;  /* 0x000000ffff097224 */ /* 0x000fe400078e0a09 */
[----:B------:R-:W-:Y:S01]  /*5680*/  @!P5 IMAD.MOV R28, RZ, RZ, -R28 ;  /* 0x000000ffff1cd224 */ /* 0x000fe200078e0a1c */
[C---:B------:R-:W-:Y:S01]  /*5690*/  ISETP.GT.U32.AND P5, PT, R4.reuse, R7, PT ;  /* 0x000000070400720c */ /* 0x040fe20003fa4070 */
[--C-:B------:R-:W-:Y:S01]  /*56a0*/  @!P4 IMAD.IADD R29, R29, 0x1, -R4.reuse ;  /* 0x000000011d1dc824 */ /* 0x100fe200078e0a04 */
[----:B------:R-:W-:Y:S01]  /*56b0*/  ISETP.GT.U32.AND P4, PT, R4, R6, PT ;  /* 0x000000060400720c */ /* 0x000fe20003f84070 */
[----:B------:R-:W-:Y:S01]  /*56c0*/  @!P6 IMAD.IADD R30, R30, 0x1, -R4 ;  /* 0x000000011e1ee824 */ /* 0x000fe200078e0a04 */
[----:B------:R-:W-:Y:S01]  /*56d0*/  ISETP.GE.AND P6, PT, R51, RZ, PT ;  /* 0x000000ff3300720c */ /* 0x000fe20003fc6270 */
[----:B------:R-:W-:Y:S01]  /*56e0*/  IMAD R32, R4, R9, R32 ;  /* 0x0000000904207224 */ /* 0x000fe200078e0220 */
[----:B------:R-:W3:Y:S01]  /*56f0*/  LDL.LU R51, [R1+0x110] ;  /* 0x0001100001337983 */ /* 0x000ee20000300800 */
[----:B------:R-:W-:Y:S01]  /*5700*/  ISETP.GE.AND P0, PT, R53, RZ, PT ;  /* 0x000000ff3500720c */ /* 0x000fe20003f06270 */
[----:B------:R-:W-:-:S02]  /*5710*/  @!P1 IMAD.MOV R27, RZ, RZ, -R27 ;  /* 0x000000ffff1b9224 */ /* 0x000fc400078e0a1b */
[----:B------:R-:W-:-:S03]  /*5720*/  ISETP.GT.U32.AND P1, PT, R4, R32, PT ;  /* 0x000000200400720c */ /* 0x000fc60003f24070 */
[--C-:B------:R-:W-:Y:S02]  /*5730*/  @!P5 IMAD.IADD R7, R7, 0x1, -R4.reuse ;  /* 0x000000010707d824 */ /* 0x100fe400078e0a04 */
[----:B------:R-:W-:-:S05]  /*5740*/  @!P4 IMAD.IADD R6, R6, 0x1, -R4 ;  /* 0x000000010606c824 */ /* 0x000fca00078e0a04 */
[----:B------:R-:W-:Y:S01]  /*5750*/  @!P0 IMAD.MOV R29, RZ, RZ, -R29 ;  /* 0x000000ffff1d8224 */ /* 0x000fe200078e0a1d */
[C---:B------:R-:W-:Y:S02]  /*5760*/  ISETP.GT.U32.AND P0, PT, R4.reuse, R7, PT ;  /* 0x000000070400720c */ /* 0x040fe40003f04070 */
[----:B------:R-:W-:Y:S01]  /*5770*/  ISETP.GT.U32.AND P4, PT, R4, R6, PT ;  /* 0x000000060400720c */ /* 0x000fe20003f84070 */
[--C-:B------:R-:W-:Y:S01]  /*5780*/  @!P1 IMAD.IADD R32, R32, 0x1, -R4.reuse ;  /* 0x0000000120209824 */ /* 0x100fe200078e0a04 */
[----:B------:R-:W-:Y:S02]  /*5790*/  ISETP.GE.AND P1, PT, R48, RZ, PT ;  /* 0x000000ff3000720c */ /* 0x000fe40003f26270 */
[----:B------:R-:W4:Y:S07]  /*57a0*/  LDL.LU R48, [R1+0x114] ;  /* 0x0001140001307983 */ /* 0x000f2e0000300800 */
[----:B------:R-:W-:-:S02]  /*57b0*/  @!P0 IMAD.IADD R7, R7, 0x1, -R4 ;  /* 0x0000000107078824 */ /* 0x000fc400078e0a04 */
[----:B------:R-:W-:Y:S01]  /*57c0*/  @!P4 IMAD.IADD R6, R6, 0x1, -R4 ;  /* 0x000000010606c824 */ /* 0x000fe200078e0a04 */
[----:B------:R-:W-:Y:S02]  /*57d0*/  IABS R8, R49 ;  /* 0x0000003100087213 */ /* 0x000fe40000000000 */
[----:B------:R-:W-:Y:S02]  /*57e0*/  ISETP.GE.AND P0, PT, R49, RZ, PT ;  /* 0x000000ff3100720c */ /* 0x000fe40003f06270 */
[----:B------:R-:W-:Y:S01]  /*57f0*/  IABS R5, R47 ;  /* 0x0000002f00057213 */ /* 0x000fe20000000000 */
[----:B------:R-:W4:Y:S01]  /*5800*/  LDL.LU R49, [R1+0x118] ;  /* 0x0001180001317983 */ /* 0x000f220000300800 */
[----:B------:R-:W-:-:S03]  /*5810*/  ISETP.GE.AND P4, PT, R47, RZ, PT ;  /* 0x000000ff2f00720c */ /* 0x000fc60003f86270 */
[----:B------:R-:W4:Y:S01]  /*5820*/  LDL.LU R47, [R1+0x11c] ;  /* 0x00011c00012f7983 */ /* 0x000f220000300800 */
[----:B------:R-:W-:Y:S01]  /*5830*/  ISETP.GE.AND P3, PT, R58, RZ, PT ;  /* 0x000000ff3a00720c */ /* 0x000fe20003f66270 */
[----:B------:R-:W-:-:S04]  /*5840*/  IMAD.HI.U32 R10, R0, R8, RZ ;  /* 0x00000008000a7227 */ /* 0x000fc800078e00ff */
[----:B------:R-:W-:-:S04]  /*5850*/  IMAD.HI.U32 R9, R0, R5, RZ ;  /* 0x0000000500097227 */ /* 0x000fc800078e00ff */
[----:B------:R-:W-:Y:S02]  /*5860*/  IMAD.MOV R10, RZ, RZ, -R10 ;  /* 0x000000ffff0a7224 */ /* 0x000fe400078e0a0a */
[----:B------:R-:W-:Y:S02]  /*5870*/  IMAD.MOV R33, RZ, RZ, -R9 ;  /* 0x000000ffff217224 */ /* 0x000fe400078e0a09 */
[C---:B------:R-:W-:Y:S02]  /*5880*/  IMAD R9, R4.reuse, R10, R8 ;  /* 0x0000000a04097224 */ /* 0x040fe400078e0208 */
[----:B------:R-:W-:Y:S01]  /*5890*/  @!P3 IMAD.MOV R26, RZ, RZ, -R26 ;  /* 0x000000ffff1ab224 */ /* 0x000fe200078e0a1a */
[C---:B------:R-:W-:Y:S01]  /*58a0*/  ISETP.GT.U32.AND P3, PT, R4.reuse, R31, PT ;  /* 0x0000001f0400720c */ /* 0x040fe20003f64070 */
[----:B------:R-:W-:Y:S01]  /*58b0*/  @!P2 IMAD.MOV R30, RZ, RZ, -R30 ;  /* 0x000000ffff1ea224 */ /* 0x000fe200078e0a1e */
[C---:B------:R-:W-:Y:S01]  /*58c0*/  ISETP.GT.U32.AND P2, PT, R4.reuse, R9, PT ;  /* 0x000000090400720c */ /* 0x040fe20003f44070 */
[----:B0-----:R-:W-:Y:S01]  /*58d0*/  IMAD.MOV.U32 R11, RZ, RZ, R7 ;  /* 0x000000ffff0b7224 */ /* 0x001fe200078e0007 */
[----:B------:R-:W-:-:S03]  /*58e0*/  ISETP.GT.U32.AND P5, PT, R4, R32, PT ;  /* 0x000000200400720c */ /* 0x000fc60003fa4070 */
[----:B------:R-:W-:Y:S02]  /*58f0*/  @!P1 IMAD.MOV R11, RZ, RZ, -R11 ;  /* 0x000000ffff0b9224 */ /* 0x000fe400078e0a0b */
[----:B------:R-:W-:-:S03]  /*5900*/  IMAD R5, R4, R33, R5 ;  /* 0x0000002104057224 */ /* 0x000fc600078e0205 */
[----:B------:R-:W-:Y:S01]  /*5910*/  STL [R1+0xa8], R11 ;  /* 0x0000a80b01007387 */ /* 0x000fe20000100800 */
[--C-:B------:R-:W-:Y:S01]  /*5920*/  @!P3 IMAD.IADD R31, R31, 0x1, -R4.reuse ;  /* 0x000000011f1fb824 */ /* 0x100fe200078e0a04 */
[----:B------:R-:W-:Y:S01]  /*5930*/  ISETP.GE.AND P3, PT, R54, RZ, PT ;  /* 0x000000ff3600720c */ /* 0x000fe20003f66270 */
[--C-:B------:R-:W-:Y:S02]  /*5940*/  @!P2 IMAD.IADD R9, R9, 0x1, -R4.reuse ;  /* 0x000000010909a824 */ /* 0x100fe400078e0a04 */
[----:B------:R-:W-:Y:S01]  /*5950*/  @!P6 IMAD.MOV R31, RZ, RZ, -R31 ;  /* 0x000000ffff1fe224 */ /* 0x000fe200078e0a1f */
[----:B------:R-:W-:Y:S01]  /*5960*/  ISETP.GE.AND P6, PT, R55, RZ, PT ;  /* 0x000000ff3700720c */ /* 0x000fe20003fc6270 */
[----:B------:R-:W-:Y:S01]  /*5970*/  @!P5 IMAD.IADD R32, R32, 0x1, -R4 ;  /* 0x000000012020d824 */ /* 0x000fe200078e0a04 */
[----:B------:R-:W-:Y:S01]  /*5980*/  ISETP.GT.U32.AND P5, PT, R4, R5, PT ;  /* 0x000000050400720c */ /* 0x000fe20003fa4070 */
[----:B------:R-:W-:-:S06]  /*5990*/  IMAD.MOV.U32 R2, RZ, RZ, R6 ;  /* 0x000000ffff027224 */ /* 0x000fcc00078e0006 */
[----:B------:R-:W-:Y:S01]  /*59a0*/  @!P3 IMAD.MOV R32, RZ, RZ, -R32 ;  /* 0x000000ffff20b224 */ /* 0x000fe200078e0a20 */
[----:B------:R-:W-:-:S03]  /*59b0*/  ISETP.GT.U32.AND P3, PT, R4, R9, PT ;  /* 0x000000090400720c */ /* 0x000fc60003f64070 */
[----:B------:R-:W-:Y:S02]  /*59c0*/  @!P6 IMAD.MOV R2, RZ, RZ, -R2 ;  /* 0x000000ffff02e224 */ /* 0x000fe400078e0a02 */
[----:B------:R-:W-:-:S05]  /*59d0*/  @!P5 IMAD.IADD R5, R5, 0x1, -R4 ;  /* 0x000000010505d824 */ /* 0x000fca00078e0a04 */
[----:B------:R-:W-:-:S03]  /*59e0*/  ISETP.GT.U32.AND P5, PT, R4, R5, PT ;  /* 0x000000050400720c */ /* 0x000fc60003fa4070 */
[----:B------:R-:W-:-:S10]  /*59f0*/  @!P3 IMAD.IADD R9, R9, 0x1, -R4 ;  /* 0x000000010909b824 */ /* 0x000fd400078e0a04 */
[----:B------:R-:W-:Y:S01]  /*5a00*/  @!P5 IMAD.IADD R5, R5, 0x1, -R4 ;  /* 0x000000010505d824 */ /* 0x000fe200078e0a04 */
[----:B--2---:R-:W-:Y:S02]  /*5a10*/  IABS R8, R50 ;  /* 0x0000003200087213 */ /* 0x004fe40000000000 */
[----:B------:R-:W-:Y:S02]  /*5a20*/  ISETP.GE.AND P2, PT, R50, RZ, PT ;  /* 0x000000ff3200720c */ /* 0x000fe40003f46270 */
[----:B------:R-:W2:Y:S01]  /*5a30*/  LDL.LU R50, [R1+0x140] ;  /* 0x0001400001327983 */ /* 0x000ea20000300800 */
[----:B------:R-:W-:-:S04]  /*5a40*/  IMAD.HI.U32 R10, R0, R8, RZ ;  /* 0x00000008000a7227 */ /* 0x000fc800078e00ff */
[----:B------:R-:W-:-:S04]  /*5a50*/  IMAD.MOV R10, RZ, RZ, -R10 ;  /* 0x000000ffff0a7224 */ /* 0x000fc800078e0a0a */
[----:B------:R-:W-:-:S05]  /*5a60*/  IMAD R8, R4, R10, R8 ;  /* 0x0000000a04087224 */ /* 0x000fca00078e0208 */
[----:B------:R-:W-:Y:S02]  /*5a70*/  ISETP.GT.U32.AND P1, PT, R4, R8, PT ;  /* 0x000000080400720c */ /* 0x000fe40003f24070 */
[----:B---3--:R-:W-:Y:S02]  /*5a80*/  IABS R33, R51 ;  /* 0x0000003300217213 */ /* 0x008fe40000000000 */
[----:B------:R-:W-:Y:S02]  /*5a90*/  ISETP.GE.AND P6, PT, R51, RZ, PT ;  /* 0x000000ff3300720c */ /* 0x000fe40003fc6270 */
[----:B------:R-:W3:Y:S07]  /*5aa0*/  LDL.LU R51, [R1+0x144] ;  /* 0x0001440001337983 */ /* 0x000eee0000300800 */
[----:B------:R-:W-:Y:S01]  /*5ab0*/  @!P1 IMAD.IADD R8, R8, 0x1, -R4 ;  /* 0x0000000108089824 */ /* 0x000fe200078e0a04 */
[----:B------:R0:W-:Y:S02]  /*5ac0*/  STL [R1+0xd4], R2 ;  /* 0x0000d40201007387 */ /* 0x0001e40000100800 */
[----:B0-----:R-:W-:-:S04]  /*5ad0*/  IMAD.MOV.U32 R2, RZ, RZ, R9 ;  /* 0x000000ffff027224 */ /* 0x001fc800078e0009 */
[----:B------:R-:W-:Y:S01]  /*5ae0*/  @!P0 IMAD.MOV R2, RZ, RZ, -R2 ;  /* 0x000000ffff028224 */ /* 0x000fe200078e0a02 */
[----:B------:R-:W-:Y:S02]  /*5af0*/  ISETP.GT.U32.AND P0, PT, R4, R8, PT ;  /* 0x000000080400720c */ /* 0x000fe40003f04070 */
[----:B----4-:R-:W-:Y:S02]  /*5b00*/  IABS R7, R48 ;  /* 0x0000003000077213 */ /* 0x010fe40000000000 */
[----:B------:R-:W-:Y:S02]  /*5b10*/  ISETP.GE.AND P3, PT, R48, RZ, PT ;  /* 0x000000ff3000720c */ /* 0x000fe40003f66270 */
[----:B------:R-:W4:Y:S04]  /*5b20*/  LDL.LU R48, [R1+0x148] ;  /* 0x0001480001307983 */ /* 0x000f280000300800 */
[----:B------:R0:W-:Y:S02]  /*5b30*/  STL [R1+0x10c], R2 ;  /* 0x00010c0201007387 */ /* 0x0001e40000100800 */
[----:B0-----:R-:W-:-:S04]  /*5b40*/  IMAD.MOV.U32 R2, RZ, RZ, R5 ;  /* 0x000000ffff027224 */ /* 0x001fc800078e0005 */
[----:B------:R-:W-:Y:S02]  /*5b50*/  @!P4 IMAD.MOV R2, RZ, RZ, -R2 ;  /* 0x000000ffff02c224 */ /* 0x000fe400078e0a02 */
[----:B------:R-:W-:-:S03]  /*5b60*/  @!P0 IMAD.IADD R8, R8, 0x1, -R4 ;  /* 0x0000000108088824 */ /* 0x000fc600078e0a04 */
[----:B------:R0:W-:Y:S01]  /*5b70*/  STL [R1+0x110], R2 ;  /* 0x0001100201007387 */ /* 0x0001e20000100800 */
[----:B------:R-:W-:Y:S02]  /*5b80*/  IABS R34, R47 ;  /* 0x0000002f00227213 */ /* 0x000fe40000000000 */
[----:B------:R-:W-:Y:S02]  /*5b90*/  ISETP.GE.AND P0, PT, R47, RZ, PT ;  /* 0x000000ff2f00720c */ /* 0x000fe40003f06270 */
[----:B------:R-:W4:Y:S01]  /*5ba0*/  LDL.LU R47, [R1+0x14c] ;  /* 0x00014c00012f7983 */ /* 0x000f220000300800 */
[----:B------:R-:W-:-:S04]  /*5bb0*/  IMAD.HI.U32 R10, R0, R33, RZ ;  /* 0x00000021000a7227 */ /* 0x000fc800078e00ff */
[----:B------:R-:W-:-:S04]  /*5bc0*/  IMAD.MOV R10, RZ, RZ, -R10 ;  /* 0x000000ffff0a7224 */ /* 0x000fc800078e0a0a */
[C---:B------:R-:W-:Y:S01]  /*5bd0*/  IMAD R33, R4.reuse, R10, R33 ;  /* 0x0000000a04217224 */ /* 0x040fe200078e0221 */
[----:B------:R-:W-:Y:S02]  /*5be0*/  IABS R10, R49 ;  /* 0x00000031000a7213 */ /* 0x000fe40000000000 */
[----:B------:R-:W-:Y:S02]  /*5bf0*/  ISETP.GE.AND P1, PT, R49, RZ, PT ;  /* 0x000000ff3100720c */ /* 0x000fe40003f26270 */
[----:B------:R-:W-:Y:S01]  /*5c00*/  ISETP.GT.U32.AND P5, PT, R4, R33, PT ;  /* 0x000000210400720c */ /* 0x000fe20003fa4070 */
[----:B------:R-:W4:Y:S01]  /*5c10*/  LDL.LU R49, [R1+0x160] ;  /* 0x0001600001317983 */ /* 0x000f220000300800 */
[----:B------:R-:W-:-:S04]  /*5c20*/  IMAD.HI.U32 R6, R0, R7, RZ ;  /* 0x0000000700067227 */ /* 0x000fc800078e00ff */
[----:B------:R-:W-:Y:S02]  /*5c30*/  IMAD.MOV R6, RZ, RZ, -R6 ;  /* 0x000000ffff067224 */ /* 0x000fe400078e0a06 */
[----:B------:R-:W-:Y:S02]  /*5c40*/  IMAD.MOV.U32 R9, RZ, RZ, R10 ;  /* 0x000000ffff097224 */ /* 0x000fe400078e000a */
[----:B------:R-:W-:-:S03]  /*5c50*/  IMAD R6, R4, R6, R7 ;  /* 0x0000000604067224 */ /* 0x000fc600078e0207 */
[----:B------:R-:W-:Y:S02]  /*5c60*/  @!P5 IMAD.IADD R33, R33, 0x1, -R4 ;  /* 0x000000012121d824 */ /* 0x000fe400078e0a04 */
[----:B------:R-:W-:Y:S01]  /*5c70*/  IMAD.HI.U32 R35, R0, R9, RZ ;  /* 0x0000000900237227 */ /* 0x000fe200078e00ff */
[C---:B------:R-:W-:Y:S02]  /*5c80*/  ISETP.GT.U32.AND P4, PT, R4.reuse, R6, PT ;  /* 0x000000060400720c */ /* 0x040fe40003f84070 */
[----:B------:R-:W-:Y:S01]  /*5c90*/  ISETP.GT.U32.AND P5, PT, R4, R33, PT ;  /* 0x000000210400720c */ /* 0x000fe20003fa4070 */
[----:B------:R-:W-:-:S04]  /*5ca0*/  IMAD.MOV R35, RZ, RZ, -R35 ;  /* 0x000000ffff237224 */ /* 0x000fc800078e0a23 */
[----:B------:R-:W-:Y:S02]  /*5cb0*/  IMAD R9, R4, R35, R9 ;  /* 0x0000002304097224 */ /* 0x000fe400078e0209 */
[----:B------:R-:W-:-:S04]  /*5cc0*/  IMAD.MOV.U32 R11, RZ, RZ, R8 ;  /* 0x000000ffff0b7224 */ /* 0x000fc800078e0008 */
[--C-:B------:R-:W-:Y:S02]  /*5cd0*/  @!P4 IMAD.IADD R6, R6, 0x1, -R4.reuse ;  /* 0x000000010606c824 */ /* 0x100fe400078e0a04 */
[----:B------:R-:W-:Y:S01]  /*5ce0*/  @!P5 IMAD.IADD R33, R33, 0x1, -R4 ;  /* 0x000000012121d824 */ /* 0x000fe200078e0a04 */
[C---:B------:R-:W-:Y:S02]  /*5cf0*/  ISETP.GT.U32.AND P5, PT, R4.reuse, R9, PT ;  /* 0x000000090400720c */ /* 0x040fe40003fa4070 */
[----:B------:R-:W-:Y:S01]  /*5d00*/  ISETP.GT.U32.AND P4, PT, R4, R6, PT ;  /* 0x000000060400720c */ /* 0x000fe20003f84070 */
[----:B0-----:R-:W-:Y:S02]  /*5d10*/  IMAD.MOV.U32 R2, RZ, RZ, R33 ;  /* 0x000000ffff027224 */ /* 0x001fe400078e0021 */
[----:B------:R-:W-:Y:S02]  /*5d20*/  @!P2 IMAD.MOV R11, RZ, RZ, -R11 ;  /* 0x000000ffff0ba224 */ /* 0x000fe400078e0a0b */
[----:B------:R-:W-:-:S02]  /*5d30*/  @!P6 IMAD.MOV R2, RZ, RZ, -R2 ;  /* 0x000000ffff02e224 */ /* 0x000fc400078e0a02 */
[----:B------:R-:W-:Y:S01]  /*5d40*/  IMAD.HI.U32 R10, R0, R34, RZ ;  /* 0x00000022000a7227 */ /* 0x000fe200078e00ff */
[----:B------:R-:W-:Y:S03]  /*5d50*/  STL [R1+0xf0], R11 ;  /* 0x0000f00b01007387 */ /* 0x000fe60000100800 */
[----:B------:R-:W-:Y:S01]  /*5d60*/  @!P5 IMAD.IADD R9, R9, 0x1, -R4 ;  /* 0x000000010909d824 */ /* 0x000fe200078e0a04 */
[----:B------:R0:W-:Y:S01]  /*5d70*/  STL [R1+0x104], R2 ;  /* 0x0001040201007387 */ /* 0x0001e20000100800 */
[----:B------:R-:W-:Y:S02]  /*5d80*/  IMAD.MOV R10, RZ, RZ, -R10 ;  /* 0x000000ffff0a7224 */ /* 0x000fe400078e0a0a */
[----:B------:R-:W-:Y:S01]  /*5d90*/  @!P4 IMAD.IADD R6, R6, 0x1, -R4 ;  /* 0x000000010606c824 */ /* 0x000fe200078e0a04 */
[C---:B------:R-:W-:Y:S01]  /*5da0*/  ISETP.GT.U32.AND P5, PT, R4.reuse, R9, PT ;  /* 0x000000090400720c */ /* 0x040fe20003fa4070 */
[----:B------:R-:W-:-:S02]  /*5db0*/  IMAD R34, R4, R10, R34 ;  /* 0x0000000a04227224 */ /* 0x000fc400078e0222 */
[----:B0-----:R-:W-:-:S03]  /*5dc0*/  IMAD.MOV.U32 R2, RZ, RZ, R6 ;  /* 0x000000ffff027224 */ /* 0x001fc600078e0006 */
[----:B------:R-:W-:Y:S01]  /*5dd0*/  ISETP.GT.U32.AND P2, PT, R4, R34, PT ;  /* 0x000000220400720c */ /* 0x000fe20003f44070 */
[----:B------:R-:W-:-:S06]  /*5de0*/  @!P3 IMAD.MOV R2, RZ, RZ, -R2 ;  /* 0x000000ffff02b224 */ /* 0x000fcc00078e0a02 */
[----:B------:R-:W-:-:S06]  /*5df0*/  @!P5 IMAD.IADD R9, R9, 0x1, -R4 ;  /* 0x000000010909d824 */ /* 0x000fcc00078e0a04 */
[----:B------:R-:W-:-:S05]  /*5e00*/  @!P2 IMAD.IADD R34, R34, 0x1, -R4 ;  /* 0x000000012222a824 */ /* 0x000fca00078e0a04 */
[----:B------:R-:W-:Y:S01]  /*5e10*/  ISETP.GT.U32.AND P2, PT, R4, R34, PT ;  /* 0x000000220400720c */ /* 0x000fe20003f44070 */
[----:B------:R-:W-:-:S04]  /*5e20*/  IMAD.MOV.U32 R11, RZ, RZ, R9 ;  /* 0x000000ffff0b7224 */ /* 0x000fc800078e0009 */
[----:B------:R-:W-:-:S08]  /*5e30*/  @!P1 IMAD.MOV R11, RZ, RZ, -R11 ;  /* 0x000000ffff0b9224 */ /* 0x000fd000078e0a0b */
[----:B------:R-:W-:Y:S01]  /*5e40*/  @!P2 IMAD.IADD R34, R34, 0x1, -R4 ;  /* 0x000000012222a824 */ /* 0x000fe200078e0a04 */
[----:B--2---:R-:W-:Y:S02]  /*5e50*/  IABS R5, R50 ;  /* 0x0000003200057213 */ /* 0x004fe40000000000 */
[----:B------:R-:W-:Y:S02]  /*5e60*/  ISETP.GE.AND P6, PT, R50, RZ, PT ;  /* 0x000000ff3200720c */ /* 0x000fe40003fc6270 */
[----:B------:R-:W2:Y:S04]  /*5e70*/  LDL.LU R50, [R1+0x164] ;  /* 0x0001640001327983 */ /* 0x000ea80000300800 */
[----:B------:R0:W-:Y:S01]  /*5e80*/  STL [R1+0x108], R2 ;  /* 0x0001080201007387 */ /* 0x0001e20000100800 */
[----:B---3--:R-:W-:-:S02]  /*5e90*/  IABS R7, R51 ;  /* 0x0000003300077213 */ /* 0x008fc40000000000 */
[----:B------:R-:W-:Y:S02]  /*5ea0*/  ISETP.GE.AND P5, PT, R51, RZ, PT ;  /* 0x000000ff3300720c */ /* 0x000fe40003fa6270 */
[----:B------:R-:W3:Y:S01]  /*5eb0*/  LDL.LU R51, [R1+0x168] ;  /* 0x0001680001337983 */ /* 0x000ee20000300800 */
[----:B------:R-:W-:-:S03]  /*5ec0*/  IMAD.HI.U32 R8, R0, R7, RZ ;  /* 0x0000000700087227 */ /* 0x000fc600078e00ff */
[----:B------:R-:W3:Y:S01]  /*5ed0*/  LDL.LU R55, [R1+0x16c] ;  /* 0x00016c0001377983 */ /* 0x000ee20000300800 */
[----:B------:R-:W-:Y:S02]  /*5ee0*/  IMAD.MOV R8, RZ, RZ, -R8 ;  /* 0x000000ffff087224 */ /* 0x000fe400078e0a08 */
[----:B0-----:R-:W-:Y:S01]  /*5ef0*/  IMAD.MOV.U32 R2, RZ, RZ, R34 ;  /* 0x000000ffff027224 */ /* 0x001fe200078e0022 */
[----:B------:R0:W-:Y:S01]  /*5f00*/  STL [R1+0x100], R11 ;  /* 0x0001000b01007387 */ /* 0x0001e20000100800 */
[----:B------:R-:W-:Y:S02]  /*5f10*/  IMAD R7, R4, R8, R7 ;  /* 0x0000000804077224 */ /* 0x000fe400078e0207 */
[----:B------:R-:W-:Y:S01]  /*5f20*/  @!P0 IMAD.MOV R2, RZ, RZ, -R2 ;  /* 0x000000ffff028224 */ /* 0x000fe200078e0a02 */
[----:B----4-:R-:W-:Y:S02]  /*5f30*/  IABS R8, R47 ;  /* 0x0000002f00087213 */ /* 0x010fe40000000000 */
[----:B------:R-:W-:-:S02]  /*5f40*/  ISETP.GE.AND P0, PT, R47, RZ, PT ;  /* 0x000000ff2f00720c */ /* 0x000fc40003f06270 */
[----:B------:R-:W4:Y:S01]  /*5f50*/  LDL.LU R47, [R1+0x190] ;  /* 0x00019000012f7983 */ /* 0x000f220000300800 */
[----:B------:R-:W-:-:S04]  /*5f60*/  IMAD.HI.U32 R10, R0, R5, RZ ;  /* 0x00000005000a7227 */ /* 0x000fc800078e00ff */
[----:B------:R-:W-:Y:S01]  /*5f70*/  IMAD.MOV R10, RZ, RZ, -R10 ;  /* 0x000000ffff0a7224 */ /* 0x000fe200078e0a0a */
[----:B------:R-:W-:Y:S01]  /*5f80*/  ISETP.GE.AND P1, PT, R48, RZ, PT ;  /* 0x000000ff3000720c */ /* 0x000fe20003f26270 */
[----:B------:R1:W-:Y:S02]  /*5f90*/  STL [R1+0xf8], R2 ;  /* 0x0000f80201007387 */ /* 0x0003e40000100800 */
[C---:B------:R-:W-:Y:S01]  /*5fa0*/  IMAD R5, R4.reuse, R10, R5 ;  /* 0x0000000a04057224 */ /* 0x040fe200078e0205 */
[----:B------:R-:W-:Y:S02]  /*5fb0*/  IABS R10, R48 ;  /* 0x00000030000a7213 */ /* 0x000fe40000000000 */
[----:B------:R-:W4:Y:S02]  /*5fc0*/  LDL.LU R48, [R1+0x194] ;  /* 0x0001940001307983 */ /* 0x000f240000300800 */
[----:B------:R-:W-:-:S13]  /*5fd0*/  ISETP.GT.U32.AND P4, PT, R4, R5, PT ;  /* 0x000000050400720c */ /* 0x000fda0003f84070 */
[----:B------:R-:W-:-:S05]  /*5fe0*/  @!P4 IMAD.IADD R5, R5, 0x1, -R4 ;  /* 0x000000010505c824 */ /* 0x000fca00078e0a04 */
[C---:B------:R-:W-:Y:S02]  /*5ff0*/  ISETP.GT.U32.AND P4, PT, R4.reuse, R5, PT ;  /* 0x000000050400720c */ /* 0x040fe40003f84070 */
[----:B------:R-:W-:Y:S02]  /*6000*/  IABS R6, R49 ;  /* 0x0000003100067213 */ /* 0x000fe40000000000 */
[----:B------:R-:W-:-:S09]  /*6010*/  ISETP.GT.U32.AND P3, PT, R4, R7, PT ;  /* 0x000000070400720c */ /* 0x000fd20003f64070 */
[--C-:B------:R-:W-:Y:S01]  /*6020*/  @!P4 IMAD.IADD R5, R5, 0x1, -R4.reuse ;  /* 0x000000010505c824 */ /* 0x100fe200078e0a04 */
[----:B------:R-:W-:Y:S02]  /*6030*/  ISETP.GE.AND P4, PT, R49, RZ, PT ;  /* 0x000000ff3100720c */ /* 0x000fe40003f86270 */
[----:B------:R-:W4:Y:S01]  /*6040*/  LDL.LU R49, [R1+0x198] ;  /* 0x0001980001317983 */ /* 0x000f220000300800 */
[----:B------:R-:W-:Y:S02]  /*6050*/  @!P3 IMAD.IADD R7, R7, 0x1, -R4 ;  /* 0x000000010707b824 */ /* 0x000fe400078e0a04 */
[----:B------:R-:W-:-:S03]  /*6060*/  IMAD.HI.U32 R33, R0, R10, RZ ;  /* 0x0000000a00217227 */ /* 0x000fc600078e00ff */
[----:B------:R-:W-:Y:S01]  /*6070*/  ISETP.GT.U32.AND P3, PT, R4, R7, PT ;  /* 0x000000070400720c */ /* 0x000fe20003f64070 */
[----:B------:R-:W-:-:S04]  /*6080*/  IMAD.MOV R33, RZ, RZ, -R33 ;  /* 0x000000ffff217224 */ /* 0x000fc800078e0a21 */
[----:B------:R-:W-:-:S05]  /*6090*/  IMAD R10, R4, R33, R10 ;  /* 0x00000021040a7224 */ /* 0x000fca00078e020a */
[----:B------:R-:W-:-:S03]  /*60a0*/  ISETP.GT.U32.AND P2, PT, R4, R10, PT ;  /* 0x0000000a0400720c */ /* 0x000fc60003f44070 */
[----:B------:R-:W-:Y:S02]  /*60b0*/  @!P3 IMAD.IADD R7, R7, 0x1, -R4 ;  /* 0x000000010707b824 */ /* 0x000fe400078e0a04 */
[----:B0-----:R-:W-:Y:S02]  /*60c0*/  IMAD.MOV.U32 R11, RZ, RZ, R5 ;  /* 0x000000ffff0b7224 */ /* 0x001fe400078e0005 */
[----:B------:R-:W-:-:S04]  /*60d0*/  IMAD.HI.U32 R33, R0, R8, RZ ;  /* 0x0000000800217227 */ /* 0x000fc800078e00ff */
[----:B------:R-:W-:-:S04]  /*60e0*/  IMAD.HI.U32 R9, R0, R6, RZ ;  /* 0x0000000600097227 */ /* 0x000fc800078e00ff */
[----:B-1----:R-:W-:Y:S02]  /*60f0*/  IMAD.MOV.U32 R2, RZ, RZ, R7 ;  /* 0x000000ffff027224 */ /* 0x002fe400078e0007 */
[----:B------:R-:W-:Y:S02]  /*6100*/  @!P6 IMAD.MOV R11, RZ, RZ, -R11 ;  /* 0x000000ffff0be224 */ /* 0x000fe400078e0a0b */
[----:B------:R-:W-:Y:S02]  /*6110*/  IMAD.MOV R33, RZ, RZ, -R33 ;  /* 0x000000ffff217224 */ /* 0x000fe400078e0a21 */
[----:B------:R-:W-:Y:S02]  /*6120*/  IMAD.MOV R9, RZ, RZ, -R9 ;  /* 0x000000ffff097224 */ /* 0x000fe400078e0a09 */
[----:B------:R-:W-:Y:S01]  /*6130*/  @!P5 IMAD.MOV R2, RZ, RZ, -R2 ;  /* 0x000000ffff02d224 */ /* 0x000fe200078e0a02 */
[----:B------:R-:W-:Y:S01]  /*6140*/  STL [R1+0xfc], R11 ;  /* 0x0000fc0b01007387 */ /* 0x000fe20000100800 */
[----:B------:R-:W-:-:S02]  /*6150*/  @!P2 IMAD.IADD R10, R10, 0x1, -R4 ;  /* 0x000000010a0aa824 */ /* 0x000fc400078e0a04 */
[C---:B------:R-:W-:Y:S01]  /*6160*/  IMAD R8, R4.reuse, R33, R8 ;  /* 0x0000002104087224 */ /* 0x040fe200078e0208 */
[----:B------:R0:W-:Y:S01]  /*6170*/  STL [R1+0x1d4], R2 ;  /* 0x0001d40201007387 */ /* 0x0001e20000100800 */
[C---:B------:R-:W-:Y:S01]  /*6180*/  IMAD R6, R4.reuse, R9, R6 ;  /* 0x0000000904067224 */ /* 0x040fe200078e0206 */
[C---:B------:R-:W-:Y:S02]  /*6190*/  ISETP.GT.U32.AND P2, PT, R4.reuse, R10, PT ;  /* 0x0000000a0400720c */ /* 0x040fe40003f44070 */
[----:B------:R-:W-:-:S11]  /*61a0*/  ISETP.GT.U32.AND P3, PT, R4, R8, PT ;  /* 0x000000080400720c */ /* 0x000fd60003f64070 */
[--C-:B------:R-:W-:Y:S02]  /*61b0*/  @!P2 IMAD.IADD R10, R10, 0x1, -R4.reuse ;  /* 0x000000010a0aa824 */ /* 0x100fe400078e0a04 */
[----:B------:R-:W-:-:S05]  /*61c0*/  @!P3 IMAD.IADD R8, R8, 0x1, -R4 ;  /* 0x000000010808b824 */ /* 0x000fca00078e0a04 */
[----:B------:R-:W-:Y:S01]  /*61d0*/  ISETP.GT.U32.AND P3, PT, R4, R8, PT ;  /* 0x000000080400720c */ /* 0x000fe20003f64070 */
[----:B0-----:R-:W-:-:S04]  /*61e0*/  IMAD.MOV.U32 R2, RZ, RZ, R10 ;  /* 0x000000ffff027224 */ /* 0x001fc800078e000a */
[----:B------:R-:W-:-:S08]  /*61f0*/  @!P1 IMAD.MOV R2, RZ, RZ, -R2 ;  /* 0x000000ffff029224 */ /* 0x000fd000078e0a02 */
[----:B------:R-:W-:Y:S01]  /*6200*/  @!P3 IMAD.IADD R8, R8, 0x1, -R4 ;  /* 0x000000010808b824 */ /* 0x000fe200078e0a04 */
[----:B--2---:R-:W-:Y:S02]  /*6210*/  IABS R9, R50 ;  /* 0x0000003200097213 */ /* 0x004fe40000000000 */
[----:B------:R-:W-:Y:S02]  /*6220*/  ISETP.GE.AND P6, PT, R50, RZ, PT ;  /* 0x000000ff3200720c */ /* 0x000fe40003fc6270 */
[----:B------:R-:W2:Y:S01]  /*6230*/  LDL.LU R50, [R1+0x19c] ;  /* 0x00019c0001327983 */ /* 0x000ea20000300800 */
[----:B---3--:R-:W-:Y:S02]  /*6240*/  IABS R35, R51 ;  /* 0x0000003300237213 */ /* 0x008fe40000000000 */
[----:B------:R-:W-:Y:S02]  /*6250*/  ISETP.GE.AND P2, PT, R51, RZ, PT ;  /* 0x000000ff3300720c */ /* 0x000fe40003f46270 */
[----:B------:R-:W3:Y:S01]  /*6260*/  LDL.LU R51, [R1+0x1c0] ;  /* 0x0001c00001337983 */ /* 0x000ee20000300800 */
[----:B------:R-:W-:-:S04]  /*6270*/  IMAD.HI.U32 R33, R0, R35, RZ ;  /* 0x0000002300217227 */ /* 0x000fc800078e00ff */
[----:B------:R-:W-:-:S04]  /*6280*/  IMAD.MOV R33, RZ, RZ, -R33 ;  /* 0x000000ffff217224 */ /* 0x000fc800078e0a21 */
[C---:B------:R-:W-:Y:S01]  /*6290*/  IMAD R35, R4.reuse, R33, R35 ;  /* 0x0000002104237224 */ /* 0x040fe200078e0223 */
[----:B------:R0:W-:Y:S04]  /*62a0*/  STL [R1+0x1d0], R2 ;  /* 0x0001d00201007387 */ /* 0x0001e80000100800 */
[----:B------:R-:W-:Y:S01]  /*62b0*/  ISETP.GT.U32.AND P3, PT, R4, R35, PT ;  /* 0x000000230400720c */ /* 0x000fe20003f64070 */
[----:B0-----:R-:W-:-:S04]  /*62c0*/  IMAD.MOV.U32 R2, RZ, RZ, R8 ;  /* 0x000000ffff027224 */ /* 0x001fc800078e0008 */
[----:B------:R-:W-:-:S08]  /*62d0*/  @!P0 IMAD.MOV R2, RZ, RZ, -R2 ;  /* 0x000000ffff028224 */ /* 0x000fd000078e0a02 */
[----:B------:R-:W-:Y:S01]  /*62e0*/  @!P3 IMAD.IADD R35, R35, 0x1, -R4 ;  /* 0x000000012323b824 */ /* 0x000fe200078e0a04 */
[----:B------:R0:W-:Y:S01]  /*62f0*/  STL [R1+0xe8], R2 ;  /* 0x0000e80201007387 */ /* 0x0001e20000100800 */
[----:B----4-:R-:W-:Y:S02]  /*6300*/  IABS R34, R47 ;  /* 0x0000002f00227213 */ /* 0x010fe40000000000 */
[----:B------:R-:W-:Y:S02]  /*6310*/  ISETP.GE.AND P3, PT, R47, RZ, PT ;  /* 0x000000ff2f00720c */ /* 0x000fe40003f66270 */
[----:B------:R-:W4:Y:S01]  /*6320*/  LDL.LU R47, [R1+0x1c4] ;  /* 0x0001c400012f7983 */ /* 0x000f220000300800 */
[----:B------:R-:W-:Y:S01]  /*6330*/  ISETP.GT.U32.AND P5, PT, R4, R6, PT ;  /* 0x000000060400720c */ /* 0x000fe20003fa4070 */
[----:B------:R-:W-:Y:S01]  /*6340*/  IMAD.MOV.U32 R5, RZ, RZ, R9 ;  /* 0x000000ffff057224 */ /* 0x000fe200078e0009 */
[----:B------:R-:W-:Y:S01]  /*6350*/  IABS R7, R55 ;  /* 0x0000003700077213 */ /* 0x000fe20000000000 */
[----:B------:R-:W4:Y:S02]  /*6360*/  LDL.LU R54, [R1+0x1c8] ;  /* 0x0001c80001367983 */ /* 0x000f240000300800 */
[----:B------:R-:W-:-:S08]  /*6370*/  IMAD.HI.U32 R9, R0, R5, RZ ;  /* 0x0000000500097227 */ /* 0x000fd000078e00ff */
[----:B------:R-:W-:Y:S02]  /*6380*/  @!P5 IMAD.IADD R6, R6, 0x1, -R4 ;  /* 0x000000010606d824 */ /* 0x000fe400078e0a04 */
[----:B------:R-:W-:-:S03]  /*6390*/  IMAD.MOV R9, RZ, RZ, -R9 ;  /* 0x000000ffff097224 */ /* 0x000fc600078e0a09 */
[C---:B------:R-:W-:Y:S01]  /*63a0*/  ISETP.GT.U32.AND P5, PT, R4.reuse, R6, PT ;  /* 0x000000060400720c */ /* 0x040fe20003fa4070 */
[----:B------:R-:W-:-:S05]  /*63b0*/  IMAD R5, R4, R9, R5 ;  /* 0x0000000904057224 */ /* 0x000fca00078e0205 */
[----:B------:R-:W-:-:S07]  /*63c0*/  ISETP.GT.U32.AND P1, PT, R4, R5, PT ;  /* 0x000000050400720c */ /* 0x000fce0003f24070 */
[----:B------:R-:W-:-:S04]  /*63d0*/  @!P5 IMAD.IADD R6, R6, 0x1, -R4 ;  /* 0x000000010606d824 */ /* 0x000fc800078e0a04 */
[----:B0-----:R-:W-:-:S04]  /*63e0*/  IMAD.MOV.U32 R2, RZ, RZ, R6 ;  /* 0x000000ffff027224 */ /* 0x001fc800078e0006 */
[----:B------:R-:W-:Y:S02]  /*63f0*/  @!P4 IMAD.MOV R2, RZ, RZ, -R2 ;  /* 0x000000ffff02c224 */ /* 0x000fe400078e0a02 */
[----:B------:R-:W-:Y:S01]  /*6400*/  @!P1 IMAD.IADD R5, R5, 0x1, -R4 ;  /* 0x0000000105059824 */ /* 0x000fe200078e0a04 */
[----:B------:R-:W-:Y:S02]  /*6410*/  ISETP.GE.AND P1, PT, R55, RZ, PT ;  /* 0x000000ff3700720c */ /* 0x000fe40003f26270 */
[----:B------:R0:W-:Y:S04]  /*6420*/  STL [R1+0xe4], R2 ;  /* 0x0000e40201007387 */ /* 0x0001e80000100800 */
[----:B------:R-:W4:Y:S01]  /*6430*/  LDL.LU R55, [R1+0x1cc] ;  /* 0x0001cc0001377983 */ /* 0x000f220000300800 */
[----:B------:R-:W-:-:S04]  /*6440*/  IMAD.HI.U32 R9, R0, R7, RZ ;  /* 0x0000000700097227 */ /* 0x000fc800078e00ff */
[----:B------:R-:W-:-:S04]  /*6450*/  IMAD.MOV R9, RZ, RZ, -R9 ;  /* 0x000000ffff097224 */ /* 0x000fc800078e0a09 */
[----:B------:R-:W-:-:S05]  /*6460*/  IMAD R7, R4, R9, R7 ;  /* 0x0000000904077224 */ /* 0x000fca00078e0207 */
[C---:B------:R-:W-:Y:S02]  /*6470*/  ISETP.GT.U32.AND P5, PT, R4.reuse, R7, PT ;  /* 0x000000070400720c */ /* 0x040fe40003fa4070 */
[----:B------:R-:W-:-:S11]  /*6480*/  ISETP.GT.U32.AND P0, PT, R4, R5, PT ;  /* 0x000000050400720c */ /* 0x000fd60003f04070 */
[--C-:B------:R-:W-:Y:S02]  /*6490*/  @!P5 IMAD.IADD R7, R7, 0x1, -R4.reuse ;  /* 0x000000010707d824 */ /* 0x100fe400078e0a04 */
[----:B------:R-:W-:-:S03]  /*64a0*/  @!P0 IMAD.IADD R5, R5, 0x1, -R4 ;  /* 0x0000000105058824 */ /* 0x000fc600078e0a04 */
[----:B------:R-:W-:Y:S01]  /*64b0*/  ISETP.GT.U32.AND P5, PT, R4, R7, PT ;  /* 0x000000070400720c */ /* 0x000fe20003fa4070 */
[----:B0-----:R-:W-:-:S04]  /*64c0*/  IMAD.MOV.U32 R2, RZ, RZ, R5 ;  /* 0x000000ffff027224 */ /* 0x001fc800078e0005 */
[----:B------:R-:W-:Y:S01]  /*64d0*/  @!P6 IMAD.MOV R2, RZ, RZ, -R2 ;  /* 0x000000ffff02e224 */ /* 0x000fe200078e0a02 */
[----:B------:R-:W-:-:S04]  /*64e0*/  IABS R10, R48 ;  /* 0x00000030000a7213 */ /* 0x000fc80000000000 */
[----:B------:R0:W-:Y:S03]  /*64f0*/  STL [R1+0xe0], R2 ;  /* 0x0000e00201007387 */ /* 0x0001e60000100800 */
[----:B------:R-:W-:Y:S01]  /*6500*/  @!P5 IMAD.IADD R7, R7, 0x1, -R4 ;  /* 0x000000010707d824 */ /* 0x000fe200078e0a04 */
[----:B------:R-:W-:Y:S02]  /*6510*/  ISETP.GE.AND P5, PT, R48, RZ, PT ;  /* 0x000000ff3000720c */ /* 0x000fe40003fa6270 */
[----:B------:R-:W4:Y:S01]  /*6520*/  LDL.LU R48, [R1+0x1d8] ;  /* 0x0001d80001307983 */ /* 0x000f220000300800 */
[----:B------:R-:W-:Y:S01]  /*6530*/  IMAD.HI.U32 R36, R0, R34, RZ ;  /* 0x0000002200247227 */ /* 0x000fe200078e00ff */
[----:B------:R-:W-:-:S03]  /*6540*/  ISETP.GT.U32.AND P4, PT, R4, R35, PT ;  /* 0x000000230400720c */ /* 0x000fc60003f84070 */
[----:B------:R-:W-:-:S04]  /*6550*/  IMAD.MOV R36, RZ, RZ, -R36 ;  /* 0x000000ffff247224 */ /* 0x000fc800078e0a24 */
[----:B------:R-:W-:-:S05]  /*6560*/  IMAD R34, R4, R36, R34 ;  /* 0x0000002404227224 */ /* 0x000fca00078e0222 */
[----:B------:R-:W-:Y:S01]  /*6570*/  ISETP.GT.U32.AND P0, PT, R4, R34, PT ;  /* 0x000000220400720c */ /* 0x000fe20003f04070 */
[----:B------:R-:W-:-:S04]  /*6580*/  @!P4 IMAD.IADD R35, R35, 0x1, -R4 ;  /* 0x000000012323c824 */ /* 0x000fc800078e0a04 */
[----:B------:R-:W-:-:S04]  /*6590*/  IMAD.MOV.U32 R11, RZ, RZ, R35 ;  /* 0x000000ffff0b7224 */ /* 0x000fc800078e0023 */
[----:B------:R-:W-:Y:S01]  /*65a0*/  @!P2 IMAD.MOV R11, RZ, RZ, -R11 ;  /* 0x000000ffff0ba224 */ /* 0x000fe200078e0a0b */
[----:B------:R-:W-:-:S03]  /*65b0*/  IABS R9, R49 ;  /* 0x0000003100097213 */ /* 0x000fc60000000000 */
[----:B------:R-:W-:Y:S01]  /*65c0*/  @!P0 IMAD.IADD R34, R34, 0x1, -R4 ;  /* 0x0000000122228824 */ /* 0x000fe200078e0a04 */
[----:B------:R-:W-:Y:S01]  /*65d0*/  ISETP.GE.AND P0, PT, R49, RZ, PT ;  /* 0x000000ff3100720c */ /* 0x000fe20003f06270 */
[----:B------:R-:W-:Y:S04]  /*65e0*/  STL [R1+0xdc], R11 ;  /* 0x0000dc0b01007387 */ /* 0x000fe80000100800 */
[----:B------:R-:W4:Y:S01]  /*65f0*/  LDL.LU R49, [R1+0x1dc] ;  /* 0x0001dc0001317983 */ /* 0x000f220000300800 */
[----:B------:R-:W-:-:S04]  /*6600*/  IMAD.HI.U32 R8, R0, R10, RZ ;  /* 0x0000000a00087227 */ /* 0x000fc800078e00ff */
[----:B------:R-:W-:Y:S02]  /*6610*/  IMAD.MOV R8, RZ, RZ, -R8 ;  /* 0x000000ffff087224 */ /* 0x000fe400078e0a08 */
[----:B------:R-:W-:-:S04]  /*6620*/  IMAD.HI.U32 R33, R0, R9, RZ ;  /* 0x0000000900217227 */ /* 0x000fc800078e00ff */
[----:B------:R-:W-:Y:S02]  /*6630*/  IMAD R10, R4, R8, R10 ;  /* 0x00000008040a7224 */ /* 0x000fe400078e020a */
[----:B------:R-:W-:-:S03]  /*6640*/  IMAD.MOV R33, RZ, RZ, -R33 ;  /* 0x000000ffff217224 */ /* 0x000fc600078e0a21 */
[C---:B------:R-:W-:Y:S01]  /*6650*/  ISETP.GT.U32.AND P6, PT, R4.reuse, R10, PT ;  /* 0x0000000a0400720c */ /* 0x040fe20003fc4070 */
[----:B------:R-:W-:-:S05]  /*6660*/  IMAD R9, R4, R33, R9 ;  /* 0x0000002104097224 */ /* 0x000fca00078e0209 */
[----:B------:R-:W-:Y:S01]  /*6670*/  ISETP.GT.U32.AND P4, PT, R4, R9, PT ;  /* 0x000000090400720c */ /* 0x000fe20003f84070 */
[----:B0-----:R-:W-:-:S06]  /*6680*/  IMAD.MOV.U32 R2, RZ, RZ, R7 ;  /* 0x000000ffff027224 */ /* 0x001fcc00078e0007 */
[----:B------:R-:W-:Y:S01]  /*6690*/  @!P6 IMAD.IADD R10, R10, 0x1, -R4 ;  /* 0x000000010a0ae824 */ /* 0x000fe200078e0a04 */
[----:B------:R-:W-:Y:S01]  /*66a0*/  ISETP.GT.U32.AND P6, PT, R4, R34, PT ;  /* 0x000000220400720c */ /* 0x000fe20003fc4070 */
[----:B------:R-:W-:-:S04]  /*66b0*/  @!P1 IMAD.MOV R2, RZ, RZ, -R2 ;  /* 0x000000ffff029224 */ /* 0x000fc800078e0a02 */
[----:B------:R-:W-:Y:S01]  /*66c0*/  @!P4 IMAD.IADD R9, R9, 0x1, -R4 ;  /* 0x000000010909c824 */ /* 0x000fe200078e0a04 */
[----:B--2---:R-:W-:Y:S01]  /*66d0*/  IABS R6, R50 ;  /* 0x0000003200067213 */ /* 0x004fe20000000000 */
[----:B------:R0:W-:Y:S01]  /*66e0*/  STL [R1+0xd8], R2 ;  /* 0x0000d80201007387 */ /* 0x0001e20000100800 */
[----:B------:R-:W-:-:S03]  /*66f0*/  ISETP.GE.AND P1, PT, R50, RZ, PT ;  /* 0x000000ff3200720c */ /* 0x000fc60003f26270 */
[----:B------:R-:W2:Y:S01]  /*6700*/  LDL.LU R50, [R1+0x1e0] ;  /* 0x0001e00001327983 */ /* 0x000ea20000300800 */
[----:B------:R-:W-:Y:S01]  /*6710*/  ISETP.GT.U32.AND P2, PT, R4, R9, PT ;  /* 0x000000090400720c */ /* 0x000fe20003f44070 */
[----:B------:R-:W-:-:S04]  /*6720*/  @!P6 IMAD.IADD R34, R34, 0x1, -R4 ;  /* 0x000000012222e824 */ /* 0x000fc800078e0a04 */
[----:B0-----:R-:W-:-:S04]  /*6730*/  IMAD.MOV.U32 R2, RZ, RZ, R34 ;  /* 0x000000ffff027224 */ /* 0x001fc800078e0022 */
[----:B------:R-:W-:-:S04]  /*6740*/  @!P3 IMAD.MOV R2, RZ, RZ, -R2 ;  /* 0x000000ffff02b224 */ /* 0x000fc800078e0a02 */
[----:B------:R-:W-:Y:S01]  /*6750*/  @!P2 IMAD.IADD R9, R9, 0x1, -R4 ;  /* 0x000000010909a824 */ /* 0x000fe200078e0a04 */
[----:B------:R0:W-:Y:S01]  /*6760*/  STL [R1+0xd0], R2 ;  /* 0x0000d00201007387 */ /* 0x0001e20000100800 */
[----:B------:R-:W-:Y:S01]  /*6770*/  IMAD.MOV.U32 R5, RZ, RZ, R6 ;  /* 0x000000ffff057224 */ /* 0x000fe200078e0006 */
[----:B------:R-:W-:Y:S02]  /*6780*/  ISETP.GT.U32.AND P4, PT, R4, R10, PT ;  /* 0x0000000a0400720c */ /* 0x000fe40003f84070 */
[----:B---3--:R-:W-:Y:S02]  /*6790*/  IABS R8, R51 ;  /* 0x0000003300087213 */ /* 0x008fe40000000000 */
[----:B------:R-:W-:Y:S02]  /*67a0*/  ISETP.GE.AND P2, PT, R51, RZ, PT ;  /* 0x000000ff3300720c */ /* 0x000fe40003f46270 */
[----:B------:R-:W3:Y:S01]  /*67b0*/  LDL.LU R51, [R1+0x1e4] ;  /* 0x0001e40001337983 */ /* 0x000ee20000300800 */
[----:B------:R-:W-:-:S04]  /*67c0*/  IMAD.HI.U32 R6, R0, R8, RZ ;  /* 0x0000000800067227 */ /* 0x000fc800078e00ff */
[----:B------:R-:W-:-:S04]  /*67d0*/  IMAD.MOV R6, RZ, RZ, -R6 ;  /* 0x000000ffff067224 */ /* 0x000fc800078e0a06 */
[----:B------:R-:W-:Y:S02]  /*67e0*/  IMAD R8, R4, R6, R8 ;  /* 0x0000000604087224 */ /* 0x000fe400078e0208 */
[----:B------:R-:W-:-:S03]  /*67f0*/  @!P4 IMAD.IADD R10, R10, 0x1, -R4 ;  /* 0x000000010a0ac824 */ /* 0x000fc600078e0a04 */
[----:B------:R-:W-:-:S13]  /*6800*/  ISETP.GT.U32.AND P4, PT, R4, R8, PT ;  /* 0x000000080400720c */ /* 0x000fda0003f84070 */
[----:B------:R-:W-:Y:S02]  /*6810*/  @!P4 IMAD.IADD R8, R8, 0x1, -R4 ;  /* 0x000000010808c824 */ /* 0x000fe400078e0a04 */
[----:B------:R-:W-:-:S04]  /*6820*/  IMAD.HI.U32 R33, R0, R5, RZ ;  /* 0x0000000500217227 */ /* 0x000fc800078e00ff */
[----:B------:R-:W-:-:S04]  /*6830*/  IMAD.MOV R33, RZ, RZ, -R33 ;  /* 0x000000ffff217224 */ /* 0x000fc800078e0a21 */
[C---:B------:R-:W-:Y:S01]  /*6840*/  IMAD R5, R4.reuse, R33, R5 ;  /* 0x0000002104057224 */ /* 0x040fe200078e0205 */
[----:B----4-:R-:W-:Y:S02]  /*6850*/  IABS R36, R47 ;  /* 0x0000002f00247213 */ /* 0x010fe40000000000 */
[----:B------:R-:W-:Y:S02]  /*6860*/  ISETP.GE.AND P4, PT, R47, RZ, PT ;  /* 0x000000ff2f00720c */ /* 0x000fe40003f86270 */
[----:B------:R-:W4:Y:S01]  /*6870*/  LDL.LU R47, [R1+0x1e8] ;  /* 0x0001e800012f7983 */ /* 0x000f220000300800 */
[----:B------:R-:W-:Y:S01]  /*6880*/  IMAD.MOV.U32 R7, RZ, RZ, R36 ;  /* 0x000000ffff077224 */ /* 0x000fe200078e0024 */
[----:B------:R-:W-:Y:S02]  /*6890*/  ISETP.GT.U32.AND P6, PT, R4, R5, PT ;  /* 0x000000050400720c */ /* 0x000fe40003fc4070 */
[----:B------:R-:W4:Y:S01]  /*68a0*/  LDL.LU R53, [R1+0x1ec] ;  /* 0x0001ec0001357983 */ /* 0x000f220000300800 */
[----:B------:R-:W-:-:S04]  /*68b0*/  IMAD.HI.U32 R6, R0, R7, RZ ;  /* 0x0000000700067227 */ /* 0x000fc800078e00ff */
[----:B------:R-:W-:-:S04]  /*68c0*/  IMAD.MOV R6, RZ, RZ, -R6 ;  /* 0x000000ffff067224 */ /* 0x000fc800078e0a06 */
[----:B------:R-:W-:Y:S02]  /*68d0*/  IMAD R7, R4, R6, R7 ;  /* 0x0000000604077224 */ /* 0x000fe400078e0207 */
[----:B------:R-:W-:-:S03]  /*68e0*/  @!P6 IMAD.IADD R5, R5, 0x1, -R4 ;  /* 0x000000010505e824 */ /* 0x000fc600078e0a04 */
[C---:B------:R-:W-:Y:S02]  /*68f0*/  ISETP.GT.U32.AND P6, PT, R4.reuse, R7, PT ;  /* 0x000000070400720c */ /* 0x040fe40003fc4070 */
[----:B------:R-:W-:Y:S01]  /*6900*/  ISETP.GT.U32.AND P3, PT, R4, R5, PT ;  /* 0x000000050400720c */ /* 0x000fe20003f64070 */
[----:B0-----:R-:W-:-:S04]  /*6910*/  IMAD.MOV.U32 R2, RZ, RZ, R10 ;  /* 0x000000ffff027224 */ /* 0x001fc800078e000a */
[----:B------:R-:W-:-:S06]  /*6920*/  @!P5 IMAD.MOV R2, RZ, RZ, -R2 ;  /* 0x000000ffff02d224 */ /* 0x000fcc00078e0a02 */
[--C-:B------:R-:W-:Y:S01]  /*6930*/  @!P6 IMAD.IADD R7, R7, 0x1, -R4.reuse ;  /* 0x000000010707e824 */ /* 0x100fe200078e0a04 */
[----:B------:R-:W-:Y:S01]  /*6940*/  ISETP.GT.U32.AND P6, PT, R4, R8, PT ;  /* 0x000000080400720c */ /* 0x000fe20003fc4070 */
[----:B------:R-:W-:Y:S01]  /*6950*/  @!P3 IMAD.IADD R5, R5, 0x1, -R4 ;  /* 0x000000010505b824 */ /* 0x000fe200078e0a04 */
[----:B------:R0:W-:Y:S01]  /*6960*/  STL [R1+0xcc], R2 ;  /* 0x0000cc0201007387 */ /* 0x0001e20000100800 */
[----:B------:R-:W-:Y:S02]  /*6970*/  @!P0 IMAD.MOV R9, RZ, RZ, -R9 ;  /* 0x000000ffff098224 */ /* 0x000fe400078e0a09 */
[----:B0-----:R-:W-:-:S08]  /*6980*/  IMAD.MOV.U32 R2, RZ, RZ, R5 ;  /* 0x000000ffff027224 */ /* 0x001fd000078e0005 */
[----:B------:R-:W-:Y:S02]  /*6990*/  @!P6 IMAD.IADD R8, R8, 0x1, -R4 ;  /* 0x000000010808e824 */ /* 0x000fe400078e0a04 */
[----:B------:R-:W-:Y:S01]  /*69a0*/  @!P1 IMAD.MOV R2, RZ, RZ, -R2 ;  /* 0x000000ffff029224 */ /* 0x000fe200078e0a02 */
[----:B------:R-:W-:Y:S04]  /*69b0*/  STL [R1+0xc8], R9 ;  /* 0x0000c80901007387 */ /* 0x000fe80000100800 */
[----:B------:R0:W-:Y:S01]  /*69c0*/  STL [R1+0xbc], R2 ;  /* 0x0000bc0201007387 */ /* 0x0001e20000100800 */
[----:B------:R-:W-:Y:S01]  /*69d0*/  IABS R35, R55 ;  /* 0x0000003700237213 */ /* 0x000fe20000000000 */
[----:B0-----:R-:W-:-:S04]  /*69e0*/  IMAD.MOV.U32 R2, RZ, RZ, R8 ;  /* 0x000000ffff027224 */ /* 0x001fc800078e0008 */
[----:B------:R-:W-:Y:S01]  /*69f0*/  @!P2 IMAD.MOV R2, RZ, RZ, -R2 ;  /* 0x000000ffff02a224 */ /* 0x000fe200078e0a02 */
[----:B------:R-:W-:-:S04]  /*6a00*/  ISETP.GE.AND P6, PT, R55, RZ, PT ;  /* 0x000000ff3700720c */ /* 0x000fc80003fc6270 */
[----:B------:R0:W-:Y:S04]  /*6a10*/  STL [R1+0xb8], R2 ;  /* 0x0000b80201007387 */ /* 0x0001e80000100800 */
[----:B------:R-:W4:Y:S01]  /*6a20*/  LDL.LU R55, [R1+0x1f0] ;  /* 0x0001f00001377983 */ /* 0x000f220000300800 */
[----:B------:R-:W-:Y:S01]  /*6a30*/  IABS R33, R54 ;  /* 0x0000003600217213 */ /* 0x000fe20000000000 */
[----:B------:R-:W-:-:S04]  /*6a40*/  IMAD.HI.U32 R36, R0, R35, RZ ;  /* 0x0000002300247227 */ /* 0x000fc800078e00ff */
[----:B------:R-:W-:-:S04]  /*6a50*/  IMAD.HI.U32 R37, R0, R33, RZ ;  /* 0x0000002100257227 */ /* 0x000fc800078e00ff */
[----:B------:R-:W-:Y:S02]  /*6a60*/  IMAD.MOV R37, RZ, RZ, -R37 ;  /* 0x000000ffff257224 */ /* 0x000fe400078e0a25 */
[----:B------:R-:W-:Y:S02]  /*6a70*/  IMAD.MOV R36, RZ, RZ, -R36 ;  /* 0x000000ffff247224 */ /* 0x000fe400078e0a24 */
[----:B------:R-:W-:Y:S01]  /*6a80*/  IMAD R33, R4, R37, R33 ;  /* 0x0000002504217224 */ /* 0x000fe200078e0221 */
[----:B------:R-:W-:-:S04]  /*6a90*/  IABS R6, R48 ;  /* 0x0000003000067213 */ /* 0x000fc80000000000 */
[C---:B------:R-:W-:Y:S01]  /*6aa0*/  ISETP.GT.U32.AND P3, PT, R4.reuse, R33, PT ;  /* 0x000000210400720c */ /* 0x040fe20003f64070 */
[----:B------:R-:W-:Y:S02]  /*6ab0*/  IMAD.MOV.U32 R37, RZ, RZ, R6 ;  /* 0x000000ffff257224 */ /* 0x000fe400078e0006 */
[C---:B------:R-:W-:Y:S01]  /*6ac0*/  IMAD R6, R4.reuse, R36, R35 ;  /* 0x0000002404067224 */ /* 0x040fe200078e0223 */
[----:B------:R-:W-:-:S04]  /*6ad0*/  ISETP.GT.U32.AND P5, PT, R4, R7, PT ;  /* 0x000000070400720c */ /* 0x000fc80003fa4070 */
[----:B------:R-:W-:-:S05]  /*6ae0*/  ISETP.GT.U32.AND P1, PT, R4, R6, PT ;  /* 0x000000060400720c */ /* 0x000fca0003f24070 */
[--C-:B------:R-:W-:Y:S01]  /*6af0*/  @!P3 IMAD.IADD R33, R33, 0x1, -R4.reuse ;  /* 0x000000012121b824 */ /* 0x100fe200078e0a04 */
[----:B------:R-:W-:Y:S02]  /*6b00*/  ISETP.GE.AND P3, PT, R48, RZ, PT ;  /* 0x000000ff3000720c */ /* 0x000fe40003f66270 */
[----:B------:R-:W4:Y:S01]  /*6b10*/  LDL.LU R48, [R1+0x1f4] ;  /* 0x0001f40001307983 */ /* 0x000f220000300800 */
[----:B------:R-:W-:-:S04]  /*6b20*/  @!P5 IMAD.IADD R7, R7, 0x1, -R4 ;  /* 0x000000010707d824 */ /* 0x000fc800078e0a04 */
[----:B------:R-:W-:Y:S01]  /*6b30*/  @!P1 IMAD.IADD R6, R6, 0x1, -R4 ;  /* 0x0000000106069824 */ /* 0x000fe200078e0a04 */
[----:B------:R-:W-:Y:S01]  /*6b40*/  ISETP.GT.U32.AND P1, PT, R4, R33, PT ;  /* 0x000000210400720c */ /* 0x000fe20003f24070 */
[----:B0-----:R-:W-:Y:S02]  /*6b50*/  IMAD.MOV.U32 R2, RZ, RZ, R7 ;  /* 0x000000ffff027224 */ /* 0x001fe400078e0007 */
[----:B------:R-:W-:-:S04]  /*6b60*/  IMAD.HI.U32 R10, R0, R37, RZ ;  /* 0x00000025000a7227 */ /* 0x000fc800078e00ff */
[----:B------:R-:W-:Y:S02]  /*6b70*/  @!P4 IMAD.MOV R2, RZ, RZ, -R2 ;  /* 0x000000ffff02c224 */ /* 0x000fe400078e0a02 */
[----:B------:R-:W-:Y:S01]  /*6b80*/  IMAD.MOV R10, RZ, RZ, -R10 ;  /* 0x000000ffff0a7224 */ /* 0x000fe200078e0a0a */
[----:B------:R-:W-:Y:S02]  /*6b90*/  IABS R34, R49 ;  /* 0x0000003100227213 */ /* 0x000fe40000000000 */
[----:B------:R0:W-:Y:S01]  /*6ba0*/  STL [R1+0xb0], R2 ;  /* 0x0000b00201007387 */ /* 0x0001e20000100800 */
[----:B------:R-:W-:Y:S01]  /*6bb0*/  @!P1 IMAD.IADD R33, R33, 0x1, -R4 ;  /* 0x0000000121219824 */ /* 0x000fe200078e0a04 */
[----:B------:R-:W-:Y:S01]  /*6bc0*/  ISETP.GE.AND P1, PT, R49, RZ, PT ;  /* 0x000000ff3100720c */ /* 0x000fe20003f26270 */
[C---:B------:R-:W-:Y:S01]  /*6bd0*/  IMAD R5, R4.reuse, R10, R37 ;  /* 0x0000000a04057224 */ /* 0x040fe200078e0225 */
[----:B------:R-:W4:Y:S04]  /*6be0*/  LDL.LU R49, [R1+0x1f8] ;  /* 0x0001f80001317983 */ /* 0x000f280000300800 */
[----:B------:R-:W-:-:S02]  /*6bf0*/  ISETP.GT.U32.AND P5, PT, R4, R5, PT ;  /* 0x000000050400720c */ /* 0x000fc40003fa4070 */
[----:B------:R-:W-:-:S11]  /*6c00*/  ISETP.GE.AND P0, PT, R54, RZ, PT ;  /* 0x000000ff3600720c */ /* 0x000fd60003f06270 */
[----:B------:R-:W-:Y:S01]  /*6c10*/  @!P5 IMAD.IADD R5, R5, 0x1, -R4 ;  /* 0x000000010505d824 */ /* 0x000fe200078e0a04 */
[----:B------:R-:W-:-:S04]  /*6c20*/  ISETP.GT.U32.AND P5, PT, R4, R6, PT ;  /* 0x000000060400720c */ /* 0x000fc80003fa4070 */
[----:B------:R-:W-:Y:S01]  /*6c30*/  ISETP.GT.U32.AND P2, PT, R4, R5, PT ;  /* 0x000000050400720c */ /* 0x000fe20003f44070 */
[----:B------:R-:W-:Y:S02]  /*6c40*/  IMAD.MOV.U32 R11, RZ, RZ, R33 ;  /* 0x000000ffff0b7224 */ /* 0x000fe400078e0021 */
[----:B------:R-:W-:-:S06]  /*6c50*/  IMAD.HI.U32 R9, R0, R34, RZ ;  /* 0x0000002200097227 */ /* 0x000fcc00078e00ff */
[----:B------:R-:W-:-:S04]  /*6c60*/  @!P5 IMAD.IADD R6, R6, 0x1, -R4 ;  /* 0x000000010606d824 */ /* 0x000fc800078e0a04 */
[----:B0-----:R-:W-:Y:S02]  /*6c70*/  IMAD.MOV.U32 R2, RZ, RZ, R6 ;  /* 0x000000ffff027224 */ /* 0x001fe400078e0006 */
[----:B------:R-:W-:Y:S02]  /*6c80*/  @!P0 IMAD.MOV R11, RZ, RZ, -R11 ;  /* 0x000000ffff0b8224 */ /* 0x000fe400078e0a0b */
[----:B------:R-:W-:Y:S02]  /*6c90*/  IMAD.MOV R9, RZ, RZ, -R9 ;  /* 0x000000ffff097224 */ /* 0x000fe400078e0a09 */
[----:B------:R-:W-:Y:S01]  /*6ca0*/  @!P6 IMAD.MOV R2, RZ, RZ, -R2 ;  /* 0x000000ffff02e224 */ /* 0x000fe200078e0a02 */
[----:B------:R-:W-:Y:S01]  /*6cb0*/  STL [R1+0xa0], R11 ;  /* 0x0000a00b01007387 */ /* 0x000fe20000100800 */
[----:B------:R-:W-:Y:S01]  /*6cc0*/  IMAD R36, R4, R9, R34 ;  /* 0x0000000904247224 */ /* 0x000fe200078e0222 */
[----:B--2---:R-:W-:Y:S01]  /*6cd0*/  IABS R35, R50 ;  /* 0x0000003200237213 */ /* 0x004fe20000000000 */
[----:B------:R-:W-:Y:S01]  /*6ce0*/  @!P2 IMAD.IADD R5, R5, 0x1, -R4 ;  /* 0x000000010505a824 */ /* 0x000fe200078e0a04 */
[----:B------:R-:W-:Y:S01]  /*6cf0*/  ISETP.GE.AND P2, PT, R50, RZ, PT ;  /* 0x000000ff3200720c */ /* 0x000fe20003f46270 */
[----:B------:R0:W-:Y:S01]  /*6d00*/  STL [R1+0xa4], R2 ;  /* 0x0000a40201007387 */ /* 0x0001e20000100800 */
[----:B------:R-:W-:-:S03]  /*6d10*/  ISETP.GT.U32.AND P4, PT, R4, R36, PT ;  /* 0x000000240400720c */ /* 0x000fc60003f84070 */
[----:B------:R-:W2:Y:S01]  /*6d20*/  LDL.LU R50, [R1+0x1fc] ;  /* 0x0001fc0001327983 */ /* 0x000ea20000300800 */
[----:B------:R-:W-:-:S04]  /*6d30*/  IMAD.HI.U32 R8, R0, R35, RZ ;  /* 0x0000002300087227 */ /* 0x000fc800078e00ff */
[----:B------:R-:W-:-:S04]  /*6d40*/  IMAD.MOV R8, RZ, RZ, -R8 ;  /* 0x000000ffff087224 */ /* 0x000fc800078e0a08 */
[----:B------:R-:W-:Y:S02]  /*6d50*/  IMAD R7, R4, R8, R35 ;  /* 0x0000000804077224 */ /* 0x000fe400078e0223 */
[----:B------:R-:W-:-:S03]  /*6d60*/  @!P4 IMAD.IADD R36, R36, 0x1, -R4 ;  /* 0x000000012424c824 */ /* 0x000fc600078e0a04 */
[----:B------:R-:W-:Y:S02]  /*6d70*/  ISETP.GT.U32.AND P5, PT, R4, R7, PT ;  /* 0x000000070400720c */ /* 0x000fe40003fa4070 */
[----:B---3--:R-:W-:Y:S02]  /*6d80*/  IABS R34, R51 ;  /* 0x0000003300227213 */ /* 0x008fe40000000000 */
[----:B------:R-:W-:Y:S02]  /*6d90*/  ISETP.GE.AND P4, PT, R51, RZ, PT ;  /* 0x000000ff3300720c */ /* 0x000fe40003f86270 */
[----:B------:R-:W3:Y:S07]  /*6da0*/  LDL.LU R51, [R1+0x200] ;  /* 0x0002000001337983 */ /* 0x000eee0000300800 */
[----:B------:R-:W-:-:S05]  /*6db0*/  @!P5 IMAD.IADD R7, R7, 0x1, -R4 ;  /* 0x000000010707d824 */ /* 0x000fca00078e0a04 */
[----:B------:R-:W-:Y:S01]  /*6dc0*/  ISETP.GT.U32.AND P6, PT, R4, R7, PT ;  /* 0x000000070400720c */ /* 0x000fe20003fc4070 */
[----:B0-----:R-:W-:-:S04]  /*6dd0*/  IMAD.MOV.U32 R2, RZ, RZ, R5 ;  /* 0x000000ffff027224 */ /* 0x001fc800078e0005 */
[----:B------:R-:W-:-:S05]  /*6de0*/  @!P3 IMAD.MOV R2, RZ, RZ, -R2 ;  /* 0x000000ffff02b224 */ /* 0x000fca00078e0a02 */
[----:B------:R0:W-:Y:S03]  /*6df0*/  STL [R1+0x14c], R2 ;  /* 0x00014c0201007387 */ /* 0x0001e60000100800 */
[----:B------:R-:W-:Y:S01]  /*6e00*/  @!P6 IMAD.IADD R7, R7, 0x1, -R4 ;  /* 0x000000010707e824 */ /* 0x000fe200078e0a04 */
[----:B------:R-:W-:Y:S02]  /*6e10*/  ISETP.GT.U32.AND P0, PT, R4, R36, PT ;  /* 0x000000240400720c */ /* 0x000fe40003f04070 */
[----:B----4-:R-:W-:Y:S02]  /*6e20*/  IABS R10, R47 ;  /* 0x0000002f000a7213 */ /* 0x010fe40000000000 */
[----:B------:R-:W-:Y:S02]  /*6e30*/  ISETP.GE.AND P6, PT, R47, RZ, PT ;  /* 0x000000ff2f00720c */ /* 0x000fe40003fc6270 */
[----:B------:R-:W4:Y:S01]  /*6e40*/  LDL.LU R47, [R1+0x204] ;  /* 0x00020400012f7983 */ /* 0x000f220000300800 */
[----:B------:R-:W-:-:S06]  /*6e50*/  IABS R9, R53 ;  /* 0x0000003500097213 */ /* 0x000fcc0000000000 */
[----:B------:R-:W-:Y:S01]  /*6e60*/  @!P0 IMAD.IADD R36, R36, 0x1, -R4 ;  /* 0x0000000124248824 */ /* 0x000fe200078e0a04 */
[----:B------:R-:W4:Y:S01]  /*6e70*/  LDL.LU R54, [R1+0x208] ;  /* 0x0002080001367983 */ /* 0x000f220000300800 */
[----:B------:R-:W-:-:S04]  /*6e80*/  IMAD.MOV.U32 R8, RZ, RZ, R9 ;  /* 0x000000ffff087224 */ /* 0x000fc800078e0009 */
[----:B------:R-:W-:-:S04]  /*6e90*/  IMAD.HI.U32 R9, R0, R8, RZ ;  /* 0x0000000800097227 */ /* 0x000fc800078e00ff */
[----:B------:R-:W-:-:S04]  /*6ea0*/  IMAD.MOV R9, RZ, RZ, -R9 ;  /* 0x000000ffff097224 */ /* 0x000fc800078e0a09 */
[----:B------:R-:W-:-:S05]  /*6eb0*/  IMAD R8, R4, R9, R8 ;  /* 0x0000000904087224 */ /* 0x000fca00078e0208 */
[----:B------:R-:W-:Y:S01]  /*6ec0*/  ISETP.GT.U32.AND P0, PT, R4, R8, PT ;  /* 0x000000080400720c */ /* 0x000fe20003f04070 */
[----:B0-----:R-:W-:-:S12]  /*6ed0*/  IMAD.MOV.U32 R2, RZ, RZ, R36 ;  /* 0x000000ffff027224 */ /* 0x001fd800078e0024 */
[----:B------:R-:W-:-:S05]  /*6ee0*/  @!P0 IMAD.IADD R8, R8, 0x1, -R4 ;  /* 0x0000000108088824 */ /* 0x000fca00078e0a04 */
[----:B------:R-:W-:Y:S01]  /*6ef0*/  ISETP.GT.U32.AND P0, PT, R4, R8, PT ;  /* 0x000000080400720c */ /* 0x000fe20003f04070 */
[----:B------:R-:W-:-:S05]  /*6f00*/  @!P1 IMAD.MOV R2, RZ, RZ, -R2 ;  /* 0x000000ffff029224 */ /* 0x000fca00078e0a02 */
[----:B------:R0:W-:Y:S07]  /*6f10*/  STL [R1+0x144], R2 ;  /* 0x0001440201007387 */ /* 0x0001ee0000100800 */
[----:B------:R-:W-:Y:S01]  /*6f20*/  @!P0 IMAD.IADD R8, R8, 0x1, -R4 ;  /* 0x0000000108088824 */ /* 0x000fe200078e0a04 */
[----:B------:R-:W-:Y:S02]  /*6f30*/  IABS R33, R55 ;  /* 0x0000003700217213 */ /* 0x000fe40000000000 */
[----:B------:R-:W-:-:S02]  /*6f40*/  ISETP.GE.AND P0, PT, R55, RZ, PT ;  /* 0x000000ff3700720c */ /* 0x000fc40003f06270 */
        /* <DEDUP_REMOVED lines=9> */
[----:B------:R-:W-:-:S06]  /*6fe0*/  IMAD.HI.U32 R35, R0, R33, RZ ;  /* 0x0000002100237227 */ /* 0x000fcc00078e00ff */
[----:B------:R-:W-:Y:S01]  /*6ff0*/  @!P5 IMAD.IADD R34, R34, 0x1, -R4 ;  /* 0x000000012222d824 */ /* 0x000fe200078e0a04 */
[----:B------:R-:W-:-:S04]  /*7000*/  IABS R5, R48 ;  /* 0x0000003000057213 */ /* 0x000fc80000000000 */
[----:B------:R-:W-:Y:S01]  /*7010*/  ISETP.GT.U32.AND P5, PT, R4, R34, PT ;  /* 0x000000220400720c */ /* 0x000fe20003fa4070 */
[----:B------:R-:W-:Y:S02]  /*7020*/  @!P3 IMAD.IADD R10, R10, 0x1, -R4 ;  /* 0x000000010a0ab824 */ /* 0x000fe400078e0a04 */
[----:B------:R-:W-:Y:S02]  /*7030*/  IMAD.MOV R35, RZ, RZ, -R35 ;  /* 0x000000ffff237224 */ /* 0x000fe400078e0a23 */
[----:B------:R-:W-:Y:S01]  /*7040*/  IMAD.HI.U32 R6, R0, R5, RZ ;  /* 0x0000000500067227 */ /* 0x000fe200078e00ff */
[----:B------:R-:W-:-:S03]  /*7050*/  ISETP.GT.U32.AND P3, PT, R4, R10, PT ;  /* 0x0000000a0400720c */ /* 0x000fc60003f64070 */
[----:B------:R-:W-:Y:S02]  /*7060*/  IMAD R33, R4, R35, R33 ;  /* 0x0000002304217224 */ /* 0x000fe400078e0221 */
[----:B------:R-:W-:Y:S02]  /*7070*/  IMAD.MOV R6, RZ, RZ, -R6 ;  /* 0x000000ffff067224 */ /* 0x000fe400078e0a06 */
[----:B------:R-:W-:Y:S01]  /*7080*/  @!P5 IMAD.IADD R34, R34, 0x1, -R4 ;  /* 0x000000012222d824 */ /* 0x000fe200078e0a04 */
[C---:B------:R-:W-:Y:S01]  /*7090*/  ISETP.GT.U32.AND P5, PT, R4.reuse, R33, PT ;  /* 0x000000210400720c */ /* 0x040fe20003fa4070 */
[----:B------:R-:W-:Y:S01]  /*70a0*/  IMAD R5, R4, R6, R5 ;  /* 0x0000000604057224 */ /* 0x000fe200078e0205 */
[----:B------:R-:W-:-:S03]  /*70b0*/  IABS R9, R49 ;  /* 0x0000003100097213 */ /* 0x000fc60000000000 */
[----:B------:R-:W-:Y:S01]  /*70c0*/  @!P3 IMAD.IADD R10, R10, 0x1, -R4 ;  /* 0x000000010a0ab824 */ /* 0x000fe200078e0a04 */
[----:B------:R-:W-:Y:S01]  /*70d0*/  ISETP.GT.U32.AND P3, PT, R4, R5, PT ;  /* 0x000000050400720c */ /* 0x000fe20003f64070 */
[----:B------:R-:W-:-:S04]  /*70e0*/  IMAD.HI.U32 R36, R0, R9, RZ ;  /* 0x0000000900247227 */ /* 0x000fc800078e00ff */
[----:B------:R-:W-:Y:S02]  /*70f0*/  IMAD.MOV R36, RZ, RZ, -R36 ;  /* 0x000000ffff247224 */ /* 0x000fe400078e0a24 */
[----:B------:R-:W-:Y:S02]  /*7100*/  @!P5 IMAD.IADD R33, R33, 0x1, -R4 ;  /* 0x000000012121d824 */ /* 0x000fe400078e0a04 */
[C---:B------:R-:W-:Y:S02]  /*7110*/  IMAD R9, R4.reuse, R36, R9 ;  /* 0x0000002404097224 */ /* 0x040fe400078e0209 */
[----:B------:R-:W-:Y:S01]  /*7120*/  IMAD.MOV.U32 R11, RZ, RZ, R7 ;  /* 0x000000ffff0b7224 */ /* 0x000fe200078e0007 */
[----:B------:R-:W-:Y:S01]  /*7130*/  ISETP.GE.AND P1, PT, R53, RZ, PT ;  /* 0x000000ff3500720c */ /* 0x000fe20003f26270 */
[----:B0-----:R-:W-:Y:S01]  /*7140*/  IMAD.MOV.U32 R2, RZ, RZ, R34 ;  /* 0x000000ffff027224 */ /* 0x001fe200078e0022 */
[C---:B------:R-:W-:Y:S01]  /*7150*/  ISETP.GT.U32.AND P5, PT, R4.reuse, R9, PT ;  /* 0x000000090400720c */ /* 0x040fe20003fa4070 */
[----:B------:R-:W-:Y:S01]  /*7160*/  @!P2 IMAD.MOV R11, RZ, RZ, -R11 ;  /* 0x000000ffff0ba224 */ /* 0x000fe200078e0a0b */
[----:B------:R-:W-:Y:S01]  /*7170*/  ISETP.GT.U32.AND P2, PT, R4, R33, PT ;  /* 0x000000210400720c */ /* 0x000fe20003f44070 */
[----:B------:R-:W-:-:S02]  /*7180*/  @!P4 IMAD.MOV R2, RZ, RZ, -R2 ;  /* 0x000000ffff02c224 */ /* 0x000fc400078e0a02 */
[----:B------:R-:W-:Y:S01]  /*7190*/  @!P3 IMAD.IADD R5, R5, 0x1, -R4 ;  /* 0x000000010505b824 */ /* 0x000fe200078e0a04 */
[----:B------:R-:W-:Y:S02]  /*71a0*/  ISETP.GE.AND P3, PT, R48, RZ, PT ;  /* 0x000000ff3000720c */ /* 0x000fe40003f66270 */
[----:B------:R-:W4:Y:S04]  /*71b0*/  LDL.LU R48, [R1+0x250] ;  /* 0x0002500001307983 */ /* 0x000f280000300800 */
[----:B------:R-:W-:Y:S04]  /*71c0*/  STL [R1+0x9c], R11 ;  /* 0x00009c0b01007387 */ /* 0x000fe80000100800 */
[----:B------:R0:W-:Y:S01]  /*71d0*/  STL [R1+0x98], R2 ;  /* 0x0000980201007387 */ /* 0x0001e20000100800 */
[----:B------:R-:W-:-:S02]  /*71e0*/  @!P6 IMAD.MOV R10, RZ, RZ, -R10 ;  /* 0x000000ffff0ae224 */ /* 0x000fc400078e0a0a */
[----:B------:R-:W-:Y:S01]  /*71f0*/  @!P5 IMAD.IADD R9, R9, 0x1, -R4 ;  /* 0x000000010909d824 */ /* 0x000fe200078e0a04 */
[----:B------:R-:W-:Y:S01]  /*7200*/  ISETP.GT.U32.AND P5, PT, R4, R5, PT ;  /* 0x000000050400720c */ /* 0x000fe20003fa4070 */
[----:B0-----:R-:W-:Y:S02]  /*7210*/  IMAD.MOV.U32 R2, RZ, RZ, R8 ;  /* 0x000000ffff027224 */ /* 0x001fe400078e0008 */
[----:B------:R-:W-:Y:S02]  /*7220*/  @!P2 IMAD.IADD R33, R33, 0x1, -R4 ;  /* 0x000000012121a824 */ /* 0x000fe400078e0a04 */
[----:B------:R-:W-:Y:S01]  /*7230*/  @!P1 IMAD.MOV R2, RZ, RZ, -R2 ;  /* 0x000000ffff029224 */ /* 0x000fe200078e0a02 */
[----:B------:R-:W-:Y:S04]  /*7240*/  STL [R1+0x94], R10 ;  /* 0x0000940a01007387 */ /* 0x000fe80000100800 */
[----:B------:R0:W-:Y:S01]  /*7250*/  STL [R1+0x90], R2 ;  /* 0x0000900201007387 */ /* 0x0001e20000100800 */
[----:B------:R-:W-:Y:S01]  /*7260*/  ISETP.GE.AND P1, PT, R49, RZ, PT ;  /* 0x000000ff3100720c */ /* 0x000fe20003f26270 */
[----:B0-----:R-:W-:-:S04]  /*7270*/  IMAD.MOV.U32 R2, RZ, RZ, R33 ;  /* 0x000000ffff027224 */ /* 0x001fc800078e0021 */
[----:B------:R-:W-:Y:S01]  /*7280*/  @!P0 IMAD.MOV R2, RZ, RZ, -R2 ;  /* 0x000000ffff028224 */ /* 0x000fe200078e0a02 */
[----:B--2---:R-:W-:Y:S01]  /*7290*/  IABS R6, R50 ;  /* 0x0000003200067213 */ /* 0x004fe20000000000 */
[----:B------:R-:W-:Y:S01]  /*72a0*/  @!P5 IMAD.IADD R5, R5, 0x1, -R4 ;  /* 0x000000010505d824 */ /* 0x000fe200078e0a04 */
[----:B------:R-:W-:Y:S02]  /*72b0*/  ISETP.GE.AND P5, PT, R50, RZ, PT ;  /* 0x000000ff3200720c */ /* 0x000fe40003fa6270 */
[----:B------:R0:W-:Y:S04]  /*72c0*/  STL [R1+0x8c], R2 ;  /* 0x00008c0201007387 */ /* 0x0001e80000100800 */
[----:B------:R-:W2:Y:S04]  /*72d0*/  LDL.LU R49, [R1+0x254] ;  /* 0x0002540001317983 */ /* 0x000ea80000300800 */
[----:B------:R-:W2:Y:S01]  /*72e0*/  LDL.LU R50, [R1+0x258] ;  /* 0x0002580001327983 */ /* 0x000ea20000300800 */
[----:B---3--:R-:W-:-:S05]  /*72f0*/  IABS R35, R51 ;  /* 0x0000003300237213 */ /* 0x008fca0000000000 */
[----:B------:R-:W-:-:S04]  /*7300*/  IMAD.HI.U32 R38, R0, R35, RZ ;  /* 0x0000002300267227 */ /* 0x000fc800078e00ff */
[----:B------:R-:W-:-:S04]  /*7310*/  IMAD.MOV R38, RZ, RZ, -R38 ;  /* 0x000000ffff267224 */ /* 0x000fc800078e0a26 */
[----:B------:R-:W-:-:S05]  /*7320*/  IMAD R35, R4, R38, R35 ;  /* 0x0000002604237224 */ /* 0x000fca00078e0223 */
[----:B------:R-:W-:-:S13]  /*7330*/  ISETP.GT.U32.AND P2, PT, R4, R35, PT ;  /* 0x000000230400720c */ /* 0x000fda0003f44070 */
[----:B------:R-:W-:Y:S01]  /*7340*/  @!P2 IMAD.IADD R35, R35, 0x1, -R4 ;  /* 0x000000012323a824 */ /* 0x000fe200078e0a04 */
[----:B------:R-:W-:Y:S01]  /*7350*/  ISETP.GE.AND P0, PT, R51, RZ, PT ;  /* 0x000000ff3300720c */ /* 0x000fe20003f06270 */
[----:B------:R-:W-:Y:S01]  /*7360*/  IMAD.HI.U32 R36, R0, R6, RZ ;  /* 0x0000000600247227 */ /* 0x000fe200078e00ff */
[----:B----4-:R-:W-:Y:S02]  /*7370*/  IABS R37, R47 ;  /* 0x0000002f00257213 */ /* 0x010fe40000000000 */
[----:B------:R-:W-:Y:S02]  /*7380*/  ISETP.GE.AND P2, PT, R47, RZ, PT ;  /* 0x000000ff2f00720c */ /* 0x000fe40003f46270 */
[----:B------:R-:W3:Y:S04]  /*7390*/  LDL.LU R47, [R1+0x25c] ;  /* 0x00025c00012f7983 */ /* 0x000ee80000300800 */
[----:B------:R-:W4:Y:S01]  /*73a0*/  LDL.LU R51, [R1+0x260] ;  /* 0x0002600001337983 */ /* 0x000f220000300800 */
[----:B------:R-:W-:-:S04]  /*73b0*/  IMAD.MOV R36, RZ, RZ, -R36 ;  /* 0x000000ffff247224 */ /* 0x000fc800078e0a24 */
[----:B------:R-:W-:-:S05]  /*73c0*/  IMAD R6, R4, R36, R6 ;  /* 0x0000002404067224 */ /* 0x000fca00078e0206 */
[----:B------:R-:W-:Y:S01]  /*73d0*/  ISETP.GT.U32.AND P6, PT, R4, R6, PT ;  /* 0x000000060400720c */ /* 0x000fe20003fc4070 */
[----:B------:R-:W-:Y:S01]  /*73e0*/  IMAD.HI.U32 R7, R0, R37, RZ ;  /* 0x0000002500077227 */ /* 0x000fe200078e00ff */
[----:B------:R-:W-:Y:S02]  /*73f0*/  IABS R36, R54 ;  /* 0x0000003600247213 */ /* 0x000fe40000000000 */
[----:B------:R-:W-:Y:S01]  /*7400*/  ISETP.GT.U32.AND P4, PT, R4, R9, PT ;  /* 0x000000090400720c */ /* 0x000fe20003f84070 */
[----:B------:R-:W-:-:S08]  /*7410*/  IMAD.MOV R7, RZ, RZ, -R7 ;  /* 0x000000ffff077224 */ /* 0x000fd000078e0a07 */
[----:B------:R-:W-:Y:S02]  /*7420*/  @!P6 IMAD.IADD R6, R6, 0x1, -R4 ;  /* 0x000000010606e824 */ /* 0x000fe400078e0a04 */
[----:B------:R-:W-:-:S03]  /*7430*/  IMAD.MOV.U32 R8, RZ, RZ, R36 ;  /* 0x000000ffff087224 */ /* 0x000fc600078e0024 */
[C---:B------:R-:W-:Y:S01]  /*7440*/  ISETP.GT.U32.AND P6, PT, R4.reuse, R6, PT ;  /* 0x000000060400720c */ /* 0x040fe20003fc4070 */
[----:B------:R-:W-:Y:S02]  /*7450*/  IMAD R37, R4, R7, R37 ;  /* 0x0000000704257224 */ /* 0x000fe400078e0225 */
[----:B------:R-:W-:-:S04]  /*7460*/  IMAD.HI.U32 R7, R0, R8, RZ ;  /* 0x0000000800077227 */ /* 0x000fc800078e00ff */
[----:B0-----:R-:W-:Y:S02]  /*7470*/  IMAD.MOV.U32 R2, RZ, RZ, R5 ;  /* 0x000000ffff027224 */ /* 0x001fe400078e0005 */
[----:B------:R-:W-:Y:S02]  /*7480*/  IMAD.MOV R7, RZ, RZ, -R7 ;  /* 0x000000ffff077224 */ /* 0x000fe400078e0a07 */
[----:B------:R-:W-:Y:S02]  /*7490*/  @!P3 IMAD.MOV R2, RZ, RZ, -R2 ;  /* 0x000000ffff02b224 */ /* 0x000fe400078e0a02 */
[--C-:B------:R-:W-:Y:S02]  /*74a0*/  @!P4 IMAD.IADD R9, R9, 0x1, -R4.reuse ;  /* 0x000000010909c824 */ /* 0x100fe400078e0a04 */
[----:B------:R-:W-:Y:S01]  /*74b0*/  @!P6 IMAD.IADD R6, R6, 0x1, -R4 ;  /* 0x000000010606e824 */ /* 0x000fe200078e0a04 */
[----:B------:R0:W-:Y:S01]  /*74c0*/  STL [R1+0x88], R2 ;  /* 0x0000880201007387 */ /* 0x0001e20000100800 */
[----:B------:R-:W-:-:S02]  /*74d0*/  IMAD R8, R4, R7, R8 ;  /* 0x0000000704087224 */ /* 0x000fc400078e0208 */
[----:B------:R-:W-:-:S04]  /*74e0*/  IMAD.MOV.U32 R7, RZ, RZ, R9 ;  /* 0x000000ffff077224 */ /* 0x000fc800078e0009 */
[----:B------:R-:W-:Y:S02]  /*74f0*/  @!P1 IMAD.MOV R7, RZ, RZ, -R7 ;  /* 0x000000ffff079224 */ /* 0x000fe400078e0a07 */
[----:B0-----:R-:W-:-:S04]  /*7500*/  IMAD.MOV.U32 R2, RZ, RZ, R6 ;  /* 0x000000ffff027224 */ /* 0x001fc800078e0006 */
[----:B------:R-:W-:Y:S01]  /*7510*/  @!P5 IMAD.MOV R2, RZ, RZ, -R2 ;  /* 0x000000ffff02d224 */ /* 0x000fe200078e0a02 */
[----:B------:R-:W-:Y:S04]  /*7520*/  STL [R1+0x80], R7 ;  /* 0x0000800701007387 */ /* 0x000fe80000100800 */
[----:B------:R0:W-:Y:S01]  /*7530*/  STL [R1+0x74], R2 ;  /* 0x0000740201007387 */ /* 0x0001e20000100800 */
[----:B------:R-:W-:Y:S02]  /*7540*/  IABS R33, R55 ;  /* 0x0000003700217213 */ /* 0x000fe40000000000 */
[----:B------:R-:W-:Y:S02]  /*7550*/  ISETP.GE.AND P5, PT, R55, RZ, PT ;  /* 0x000000ff3700720c */ /* 0x000fe40003fa6270 */
[----:B------:R-:W4:Y:S01]  /*7560*/  LDL.LU R55, [R1+0x264] ;  /* 0x0002640001377983 */ /* 0x000f220000300800 */
[----:B------:R-:W-:Y:S01]  /*7570*/  ISETP.GT.U32.AND P4, PT, R4, R37, PT ;  /* 0x000000250400720c */ /* 0x000fe20003f84070 */
[----:B------:R-:W-:Y:S01]  /*7580*/  IMAD.HI.U32 R5, R0, R33, RZ ;  /* 0x0000002100057227 */ /* 0x000fe200078e00ff */
[----:B------:R-:W-:-:S11]  /*7590*/  ISETP.GT.U32.AND P3, PT, R4, R35, PT ;  /* 0x000000230400720c */ /* 0x000fd60003f64070 */
[----:B------:R-:W-:-:S05]  /*75a0*/  @!P4 IMAD.IADD R37, R37, 0x1, -R4 ;  /* 0x000000012525c824 */ /* 0x000fca00078e0a04 */
[----:B------:R-:W-:Y:S01]  /*75b0*/  ISETP.GT.U32.AND P4, PT, R4, R37, PT ;  /* 0x000000250400720c */ /* 0x000fe20003f84070 */
[----:B------:R-:W-:-:S04]  /*75c0*/  IMAD.MOV R5, RZ, RZ, -R5 ;  /* 0x000000ffff057224 */ /* 0x000fc800078e0a05 */
[C---:B------:R-:W-:Y:S01]  /*75d0*/  IMAD R33, R4.reuse, R5, R33 ;  /* 0x0000000504217224 */ /* 0x040fe200078e0221 */
[----:B------:R-:W-:Y:S01]  /*75e0*/  ISETP.GT.U32.AND P6, PT, R4, R8, PT ;  /* 0x000000080400720c */ /* 0x000fe20003fc4070 */
[----:B------:R-:W-:-:S06]  /*75f0*/  @!P3 IMAD.IADD R35, R35, 0x1, -R4 ;  /* 0x000000012323b824 */ /* 0x000fcc00078e0a04 */
[----:B------:R-:W-:Y:S01]  /*7600*/  @!P4 IMAD.IADD R37, R37, 0x1, -R4 ;  /* 0x000000012525c824 */ /* 0x000fe200078e0a04 */
[----:B------:R-:W-:Y:S01]  /*7610*/  ISETP.GT.U32.AND P4, PT, R4, R33, PT ;  /* 0x000000210400720c */ /* 0x000fe20003f84070 */
[----:B0-----:R-:W-:-:S04]  /*7620*/  IMAD.MOV.U32 R2, RZ, RZ, R35 ;  /* 0x000000ffff027224 */ /* 0x001fc800078e0023 */
[----:B------:R-:W-:Y:S02]  /*7630*/  @!P0 IMAD.MOV R2, RZ, RZ, -R2 ;  /* 0x000000ffff028224 */ /* 0x000fe400078e0a02 */
[----:B------:R-:W-:-:S06]  /*7640*/  @!P6 IMAD.IADD R8, R8, 0x1, -R4 ;  /* 0x000000010808e824 */ /* 0x000fcc00078e0a04 */
[----:B------:R-:W-:-:S05]  /*7650*/  @!P4 IMAD.IADD R33, R33, 0x1, -R4 ;  /* 0x000000012121c824 */ /* 0x000fca00078e0a04 */
[----:B------:R-:W-:Y:S02]  /*7660*/  ISETP.GT.U32.AND P0, PT, R4, R33, PT ;  /* 0x000000210400720c */ /* 0x000fe40003f04070 */
[----:B------:R-:W-:Y:S02]  /*7670*/  IABS R36, R48 ;  /* 0x0000003000247213 */ /* 0x000fe40000000000 */
[----:B------:R-:W-:Y:S02]  /*7680*/  ISETP.GE.AND P3, PT, R48, RZ, PT ;  /* 0x000000ff3000720c */ /* 0x000fe40003f66270 */
[----:B------:R-:W4:Y:S04]  /*7690*/  LDL.LU R48, [R1+0x268] ;  /* 0x0002680001307983 */ /* 0x000f280000300800 */
[----:B------:R0:W-:Y:S01]  /*76a0*/  STL [R1+0x70], R2 ;  /* 0x0000700201007387 */ /* 0x0001e20000100800 */
[----:B------:R-:W-:-:S04]  /*76b0*/  IMAD.HI.U32 R6, R0, R36, RZ ;  /* 0x0000002400067227 */ /* 0x000fc800078e00ff */
[----:B------:R-:W-:Y:S02]  /*76c0*/  IMAD.MOV R6, RZ, RZ, -R6 ;  /* 0x000000ffff067224 */ /* 0x000fe400078e0a06 */
[----:B------:R-:W-:Y:S02]  /*76d0*/  @!P0 IMAD.IADD R33, R33, 0x1, -R4 ;  /* 0x0000000121218824 */ /* 0x000fe400078e0a04 */
[C---:B------:R-:W-:Y:S02]  /*76e0*/  IMAD R36, R4.reuse, R6, R36 ;  /* 0x0000000604247224 */ /* 0x040fe400078e0224 */
[----:B0-----:R-:W-:Y:S01]  /*76f0*/  IMAD.MOV.U32 R2, RZ, RZ, R37 ;  /* 0x000000ffff027224 */ /* 0x001fe200078e0025 */
[----:B------:R-:W-:-:S03]  /*7700*/  ISETP.GT.U32.AND P4, PT, R4, R8, PT ;  /* 0x000000080400720c */ /* 0x000fc60003f84070 */
[----:B------:R-:W-:Y:S01]  /*7710*/  @!P2 IMAD.MOV R2, RZ, RZ, -R2 ;  /* 0x000000ffff02a224 */ /* 0x000fe200078e0a02 */
[----:B------:R-:W-:Y:S02]  /*7720*/  ISETP.GT.U32.AND P2, PT, R4, R36, PT ;  /* 0x000000240400720c */ /* 0x000fe40003f44070 */
[----:B--2---:R-:W-:Y:S02]  /*7730*/  ISETP.GE.AND P6, PT, R49, RZ, PT ;  /* 0x000000ff3100720c */ /* 0x004fe40003fc6270 */
[----:B------:R-:W-:Y:S02]  /*7740*/  IABS R5, R49 ;  /* 0x0000003100057213 */ /* 0x000fe40000000000 */
[----:B------:R-:W-:Y:S01]  /*7750*/  IABS R7, R50 ;  /* 0x0000003200077213 */ /* 0x000fe20000000000 */
[----:B------:R-:W2:Y:S04]  /*7760*/  LDL.LU R49, [R1+0x26c] ;  /* 0x00026c0001317983 */ /* 0x000ea80000300800 */
[----:B------:R-:W-:-:S04]  /*7770*/  IMAD.HI.U32 R10, R0, R7, RZ ;  /* 0x00000007000a7227 */ /* 0x000fc800078e00ff */
[----:B------:R-:W-:-:S04]  /*7780*/  IMAD.MOV R10, RZ, RZ, -R10 ;  /* 0x000000ffff0a7224 */ /* 0x000fc800078e0a0a */
[----:B------:R-:W-:-:S05]  /*7790*/  IMAD R7, R4, R10, R7 ;  /* 0x0000000a04077224 */ /* 0x000fca00078e0207 */
[----:B------:R-:W-:Y:S02]  /*77a0*/  ISETP.GT.U32.AND P0, PT, R4, R7, PT ;  /* 0x000000070400720c */ /* 0x000fe40003f04070 */
[----:B------:R-:W-:Y:S01]  /*77b0*/  ISETP.GE.AND P1, PT, R54, RZ, PT ;  /* 0x000000ff3600720c */ /* 0x000fe20003f26270 */
[--C-:B------:R-:W-:Y:S01]  /*77c0*/  @!P2 IMAD.IADD R36, R36, 0x1, -R4.reuse ;  /* 0x000000012424a824 */ /* 0x100fe200078e0a04 */
[----:B------:R0:W-:Y:S01]  /*77d0*/  STL [R1+0xf4], R2 ;  /* 0x0000f40201007387 */ /* 0x0001e20000100800 */
[--C-:B------:R-:W-:Y:S01]  /*77e0*/  @!P4 IMAD.IADD R8, R8, 0x1, -R4.reuse ;  /* 0x000000010808c824 */ /* 0x100fe200078e0a04 */
[----:B------:R-:W-:Y:S02]  /*77f0*/  ISETP.GE.AND P2, PT, R50, RZ, PT ;  /* 0x000000ff3200720c */ /* 0x000fe40003f46270 */
[----:B------:R-:W2:Y:S04]  /*7800*/  LDL.LU R50, [R1+0x270] ;  /* 0x0002700001327983 */ /* 0x000ea80000300800 */
[----:B------:R-:W2:Y:S01]  /*7810*/  LDL.LU R54, [R1+0x274] ;  /* 0x0002740001367983 */ /* 0x000ea20000300800 */
[----:B------:R-:W-:-:S05]  /*7820*/  @!P0 IMAD.IADD R7, R7, 0x1, -R4 ;  /* 0x0000000107078824 */ /* 0x000fca00078e0a04 */
[----:B------:R-:W-:Y:S01]  /*7830*/  ISETP.GT.U32.AND P0, PT, R4, R7, PT ;  /* 0x000000070400720c */ /* 0x000fe20003f04070 */
[----:B0-----:R-:W-:-:S04]  /*7840*/  IMAD.MOV.U32 R2, RZ, RZ, R8 ;  /* 0x000000ffff027224 */ /* 0x001fc800078e0008 */
[----:B------:R-:W-:-:S05]  /*7850*/  @!P1 IMAD.MOV R2, RZ, RZ, -R2 ;  /* 0x000000ffff029224 */ /* 0x000fca00078e0a02 */
[----:B------:R0:W-:Y:S03]  /*7860*/  STL [R1+0xec], R2 ;  /* 0x0000ec0201007387 */ /* 0x0001e60000100800 */
[----:B------:R-:W-:Y:S02]  /*7870*/  @!P0 IMAD.IADD R7, R7, 0x1, -R4 ;  /* 0x0000000107078824 */ /* 0x000fe400078e0a04 */
[----:B------:R-:W-:Y:S01]  /*7880*/  @!P5 IMAD.MOV R33, RZ, RZ, -R33 ;  /* 0x000000ffff21d224 */ /* 0x000fe200078e0a21 */
[----:B---3--:R-:W-:Y:S02]  /*7890*/  IABS R6, R47 ;  /* 0x0000002f00067213 */ /* 0x008fe40000000000 */
[----:B------:R-:W-:Y:S02]  /*78a0*/  ISETP.GE.AND P0, PT, R47, RZ, PT ;  /* 0x000000ff2f00720c */ /* 0x000fe40003f06270 */
[----:B------:R-:W3:Y:S01]  /*78b0*/  LDL.LU R47, [R1+0x278] ;  /* 0x00027800012f7983 */ /* 0x000ee20000300800 */
[----:B------:R-:W-:-:S04]  /*78c0*/  IMAD.HI.U32 R34, R0, R6, RZ ;  /* 0x0000000600227227 */ /* 0x000fc800078e00ff */
[----:B------:R-:W-:-:S04]  /*78d0*/  IMAD.MOV R34, RZ, RZ, -R34 ;  /* 0x000000ffff227224 */ /* 0x000fc800078e0a22 */
[----:B------:R-:W-:-:S05]  /*78e0*/  IMAD R6, R4, R34, R6 ;  /* 0x0000002204067224 */ /* 0x000fca00078e0206 */
[----:B------:R-:W-:Y:S01]  /*78f0*/  ISETP.GT.U32.AND P5, PT, R4, R6, PT ;  /* 0x000000060400720c */ /* 0x000fe20003fa4070 */
[----:B------:R-:W-:Y:S01]  /*7900*/  IMAD.HI.U32 R35, R0, R5, RZ ;  /* 0x0000000500237227 */ /* 0x000fe200078e00ff */
[----:B----4-:R-:W-:-:S03]  /*7910*/  IABS R9, R51 ;  /* 0x0000003300097213 */ /* 0x010fc60000000000 */
[----:B------:R-:W-:-:S04]  /*7920*/  IMAD.MOV R35, RZ, RZ, -R35 ;  /* 0x000000ffff237224 */ /* 0x000fc800078e0a23 */
[----:B------:R-:W-:-:S04]  /*7930*/  IMAD R35, R4, R35, R5 ;  /* 0x0000002304237224 */ /* 0x000fc800078e0205 */
[----:B------:R-:W-:Y:S01]  /*7940*/  @!P5 IMAD.IADD R6, R6, 0x1, -R4 ;  /* 0x000000010606d824 */ /* 0x000fe200078e0a04 */
[----:B------:R-:W-:Y:S02]  /*7950*/  ISETP.GE.AND P5, PT, R51, RZ, PT ;  /* 0x000000ff3300720c */ /* 0x000fe40003fa6270 */
[----:B------:R-:W4:Y:S01]  /*7960*/  LDL.LU R51, [R1+0x27c] ;  /* 0x00027c0001337983 */ /* 0x000f220000300800 */
[----:B------:R-:W-:-:S13]  /*7970*/  ISETP.GT.U32.AND P4, PT, R4, R35, PT ;  /* 0x000000230400720c */ /* 0x000fda0003f84070 */
[----:B------:R-:W-:Y:S01]  /*7980*/  @!P4 IMAD.IADD R35, R35, 0x1, -R4 ;  /* 0x000000012323c824 */ /* 0x000fe200078e0a04 */
[----:B------:R-:W-:-:S04]  /*7990*/  ISETP.GT.U32.AND P4, PT, R4, R36, PT ;  /* 0x000000240400720c */ /* 0x000fc80003f84070 */
[----:B------:R-:W-:-:S09]  /*79a0*/  ISETP.GT.U32.AND P1, PT, R4, R35, PT ;  /* 0x000000230400720c */ /* 0x000fd20003f24070 */
[----:B------:R-:W-:-:S04]  /*79b0*/  @!P4 IMAD.IADD R36, R36, 0x1, -R4 ;  /* 0x000000012424c824 */ /* 0x000fc800078e0a04 */
[----:B0-----:R-:W-:Y:S02]  /*79c0*/  IMAD.MOV.U32 R2, RZ, RZ, R36 ;  /* 0x000000ffff027224 */ /* 0x001fe400078e0024 */
[----:B------:R-:W-:Y:S02]  /*79d0*/  @!P1 IMAD.IADD R35, R35, 0x1, -R4 ;  /* 0x0000000123239824 */ /* 0x000fe400078e0a04 */
[----:B------:R-:W-:Y:S02]  /*79e0*/  @!P3 IMAD.MOV R2, RZ, RZ, -R2 ;  /* 0x000000ffff02b224 */ /* 0x000fe400078e0a02 */
[----:B------:R-:W-:-:S03]  /*79f0*/  IMAD.MOV.U32 R11, RZ, RZ, R35 ;  /* 0x000000ffff0b7224 */ /* 0x000fc600078e0023 */
[----:B------:R0:W-:Y:S01]  /*7a00*/  STL [R1+0x68], R2 ;  /* 0x0000680201007387 */ /* 0x0001e20000100800 */
[----:B------:R-:W-:Y:S02]  /*7a10*/  @!P6 IMAD.MOV R11, RZ, RZ, -R11 ;  /* 0x000000ffff0be224 */ /* 0x000fe400078e0a0b */
[----:B0-----:R-:W-:-:S04]  /*7a20*/  IMAD.MOV.U32 R2, RZ, RZ, R7 ;  /* 0x000000ffff027224 */ /* 0x001fc800078e0007 */
[----:B------:R-:W-:Y:S01]  /*7a30*/  @!P2 IMAD.MOV R2, RZ, RZ, -R2 ;  /* 0x000000ffff02a224 */ /* 0x000fe200078e0a02 */
[----:B------:R0:W-:Y:S01]  /*7a40*/  STL [R1+0xc0], R11 ;  /* 0x0000c00b01007387 */ /* 0x0001e20000100800 */
[----:B------:R-:W-:Y:S02]  /*7a50*/  IABS R10, R55 ;  /* 0x00000037000a7213 */ /* 0x000fe40000000000 */
[----:B------:R-:W-:Y:S01]  /*7a60*/  ISETP.GE.AND P6, PT, R55, RZ, PT ;  /* 0x000000ff3700720c */ /* 0x000fe20003fc6270 */
[----:B------:R1:W-:Y:S04]  /*7a70*/  STL [R1+0xc4], R2 ;  /* 0x0000c40201007387 */ /* 0x0003e80000100800 */
[----:B------:R-:W4:Y:S01]  /*7a80*/  LDL.LU R55, [R1+0x280] ;  /* 0x0002800001377983 */ /* 0x000f220000300800 */
[----:B------:R-:W-:-:S04]  /*7a90*/  IMAD.HI.U32 R5, R0, R9, RZ ;  /* 0x0000000900057227 */ /* 0x000fc800078e00ff */
[----:B------:R-:W-:-:S04]  /*7aa0*/  IMAD.MOV R5, RZ, RZ, -R5 ;  /* 0x000000ffff057224 */ /* 0x000fc800078e0a05 */
[----:B------:R-:W-:Y:S02]  /*7ab0*/  IMAD R9, R4, R5, R9 ;  /* 0x0000000504097224 */ /* 0x000fe400078e0209 */
[----:B------:R-:W-:-:S04]  /*7ac0*/  IMAD.HI.U32 R5, R0, R10, RZ ;  /* 0x0000000a00057227 */ /* 0x000fc800078e00ff */
[----:B------:R-:W-:-:S04]  /*7ad0*/  IMAD.MOV R5, RZ, RZ, -R5 ;  /* 0x000000ffff057224 */ /* 0x000fc800078e0a05 */
[C---:B------:R-:W-:Y:S01]  /*7ae0*/  IMAD R10, R4.reuse, R5, R10 ;  /* 0x00000005040a7224 */ /* 0x040fe200078e020a */
[----:B------:R-:W-:-:S04]  /*7af0*/  ISETP.GT.U32.AND P4, PT, R4, R9, PT ;  /* 0x000000090400720c */ /* 0x000fc80003f84070 */
[----:B------:R-:W-:-:S09]  /*7b00*/  ISETP.GT.U32.AND P1, PT, R4, R10, PT ;  /* 0x0000000a0400720c */ /* 0x000fd20003f24070 */
[----:B------:R-:W-:-:S04]  /*7b10*/  @!P4 IMAD.IADD R9, R9, 0x1, -R4 ;  /* 0x000000010909c824 */ /* 0x000fc800078e0a04 */
[----:B------:R-:W-:Y:S01]  /*7b20*/  @!P1 IMAD.IADD R10, R10, 0x1, -R4 ;  /* 0x000000010a0a9824 */ /* 0x000fe200078e0a04 */
[C---:B------:R-:W-:Y:S02]  /*7b30*/  ISETP.GT.U32.AND P4, PT, R4.reuse, R6, PT ;  /* 0x000000060400720c */ /* 0x040fe40003f84070 */
[C---:B------:R-:W-:Y:S02]  /*7b40*/  ISETP.GT.U32.AND P1, PT, R4.reuse, R9, PT ;  /* 0x000000090400720c */ /* 0x040fe40003f24070 */
[----:B------:R-:W-:Y:S02]  /*7b50*/  ISETP.GT.U32.AND P3, PT, R4, R10, PT ;  /* 0x0000000a0400720c */ /* 0x000fe40003f64070 */
[----:B------:R-:W-:-:S05]  /*7b60*/  IABS R34, R48 ;  /* 0x0000003000227213 */ /* 0x000fca0000000000 */
[----:B------:R-:W-:-:S04]  /*7b70*/  IMAD.MOV.U32 R8, RZ, RZ, R34 ;  /* 0x000000ffff087224 */ /* 0x000fc800078e0022 */
[----:B------:R-:W-:-:S04]  /*7b80*/  IMAD.HI.U32 R34, R0, R8, RZ ;  /* 0x0000000800227227 */ /* 0x000fc800078e00ff */
[----:B------:R-:W-:Y:S02]  /*7b90*/  IMAD.MOV R34, RZ, RZ, -R34 ;  /* 0x000000ffff227224 */ /* 0x000fe400078e0a22 */
[--C-:B------:R-:W-:Y:S01]  /*7ba0*/  @!P4 IMAD.IADD R6, R6, 0x1, -R4.reuse ;  /* 0x000000010606c824 */ /* 0x100fe200078e0a04 */
[----:B------:R-:W-:Y:S01]  /*7bb0*/  ISETP.GE.AND P4, PT, R48, RZ, PT ;  /* 0x000000ff3000720c */ /* 0x000fe20003f86270 */
[--C-:B------:R-:W-:Y:S01]  /*7bc0*/  @!P1 IMAD.IADD R9, R9, 0x1, -R4.reuse ;  /* 0x0000000109099824 */ /* 0x100fe200078e0a04 */
[----:B------:R-:W4:Y:S01]  /*7bd0*/  LDL.LU R48, [R1+0x284] ;  /* 0x0002840001307983 */ /* 0x000f220000300800 */
[----:B------:R-:W-:Y:S02]  /*7be0*/  @!P3 IMAD.IADD R10, R10, 0x1, -R4 ;  /* 0x000000010a0ab824 */ /* 0x000fe400078e0a04 */
[----:B------:R-:W-:-:S05]  /*7bf0*/  IMAD R8, R4, R34, R8 ;  /* 0x0000002204087224 */ /* 0x000fca00078e0208 */
[----:B------:R-:W-:Y:S02]  /*7c00*/  ISETP.GT.U32.AND P2, PT, R4, R8, PT ;  /* 0x000000080400720c */ /* 0x000fe40003f44070 */
[----:B--2---:R-:W-:-:S05]  /*7c10*/  IABS R37, R49 ;  /* 0x0000003100257213 */ /* 0x004fca0000000000 */
[----:B------:R-:W-:-:S04]  /*7c20*/  IMAD.HI.U32 R5, R0, R37, RZ ;  /* 0x0000002500057227 */ /* 0x000fc800078e00ff */
[----:B------:R-:W-:-:S04]  /*7c30*/  IMAD.MOV R5, RZ, RZ, -R5 ;  /* 0x000000ffff057224 */ /* 0x000fc800078e0a05 */
[C---:B------:R-:W-:Y:S01]  /*7c40*/  IMAD R37, R4.reuse, R5, R37 ;  /* 0x0000000504257224 */ /* 0x040fe200078e0225 */
[----:B------:R-:W-:Y:S02]  /*7c50*/  ISETP.GE.AND P3, PT, R49, RZ, PT ;  /* 0x000000ff3100720c */ /* 0x000fe40003f66270 */
[----:B------:R-:W2:Y:S02]  /*7c60*/  LDL.LU R49, [R1+0x288] ;  /* 0x0002880001317983 */ /* 0x000ea40000300800 */
[----:B------:R-:W-:Y:S01]  /*7c70*/  ISETP.GT.U32.AND P1, PT, R4, R37, PT ;  /* 0x000000250400720c */ /* 0x000fe20003f24070 */
[----:B0-----:R-:W-:Y:S02]  /*7c80*/  IMAD.MOV.U32 R11, RZ, RZ, R6 ;  /* 0x000000ffff0b7224 */ /* 0x001fe400078e0006 */
[----:B-1----:R-:W-:Y:S02]  /*7c90*/  IMAD.MOV.U32 R2, RZ, RZ, R9 ;  /* 0x000000ffff027224 */ /* 0x002fe400078e0009 */
[----:B------:R-:W-:-:S02]  /*7ca0*/  @!P0 IMAD.MOV R11, RZ, RZ, -R11 ;  /* 0x000000ffff0b8224 */ /* 0x000fc400078e0a0b */
[----:B------:R-:W-:-:S06]  /*7cb0*/  @!P5 IMAD.MOV R2, RZ, RZ, -R2 ;  /* 0x000000ffff02d224 */ /* 0x000fcc00078e0a02 */
[--C-:B------:R-:W-:Y:S01]  /*7cc0*/  @!P1 IMAD.IADD R37, R37, 0x1, -R4.reuse ;  /* 0x0000000125259824 */ /* 0x100fe200078e0a04 */
[----:B------:R-:W-:Y:S01]  /*7cd0*/  IABS R34, R50 ;  /* 0x0000003200227213 */ /* 0x000fe20000000000 */
[----:B------:R-:W-:Y:S01]  /*7ce0*/  @!P2 IMAD.IADD R8, R8, 0x1, -R4 ;  /* 0x000000010808a824 */ /* 0x000fe200078e0a04 */
[----:B------:R-:W-:Y:S02]  /*7cf0*/  ISETP.GE.AND P2, PT, R50, RZ, PT ;  /* 0x000000ff3200720c */ /* 0x000fe40003f46270 */
[----:B------:R-:W-:Y:S01]  /*7d00*/  ISETP.GT.U32.AND P5, PT, R4, R37, PT ;  /* 0x000000250400720c */ /* 0x000fe20003fa4070 */
[----:B------:R-:W2:Y:S04]  /*7d10*/  LDL.LU R50, [R1+0x28c] ;  /* 0x00028c0001327983 */ /* 0x000ea80000300800 */
[----:B------:R-:W-:Y:S04]  /*7d20*/  STL [R1+0xb4], R11 ;  /* 0x0000b40b01007387 */ /* 0x000fe80000100800 */
[----:B------:R0:W-:Y:S02]  /*7d30*/  STL [R1+0xac], R2 ;  /* 0x0000ac0201007387 */ /* 0x0001e40000100800 */
[----:B0-----:R-:W-:-:S04]  /*7d40*/  IMAD.MOV.U32 R2, RZ, RZ, R10 ;  /* 0x000000ffff027224 */ /* 0x001fc800078e000a */
[----:B------:R-:W-:Y:S02]  /*7d50*/  @!P6 IMAD.MOV R2, RZ, RZ, -R2 ;  /* 0x000000ffff02e224 */ /* 0x000fe400078e0a02 */
[----:B------:R-:W-:-:S03]  /*7d60*/  @!P5 IMAD.IADD R37, R37, 0x1, -R4 ;  /* 0x000000012525d824 */ /* 0x000fc600078e0a04 */
[----:B------:R0:W-:Y:S01]  /*7d70*/  STL [R1+0x84], R2 ;  /* 0x0000840201007387 */ /* 0x0001e20000100800 */
[----:B------:R-:W-:Y:S01]  /*7d80*/  IABS R35, R54 ;  /* 0x0000003600237213 */ /* 0x000fe20000000000 */
[----:B------:R-:W-:Y:S01]  /*7d90*/  IMAD.HI.U32 R5, R0, R34, RZ ;  /* 0x0000002200057227 */ /* 0x000fe200078e00ff */
[----:B------:R-:W-:-:S03]  /*7da0*/  ISETP.GT.U32.AND P0, PT, R4, R8, PT ;  /* 0x000000080400720c */ /* 0x000fc60003f04070 */
[----:B------:R-:W-:Y:S02]  /*7db0*/  IMAD.MOV R5, RZ, RZ, -R5 ;  /* 0x000000ffff057224 */ /* 0x000fe400078e0a05 */
[----:B------:R-:W-:-:S04]  /*7dc0*/  IMAD.HI.U32 R36, R0, R35, RZ ;  /* 0x0000002300247227 */ /* 0x000fc800078e00ff */
[C---:B------:R-:W-:Y:S02]  /*7dd0*/  IMAD R34, R4.reuse, R5, R34 ;  /* 0x0000000504227224 */ /* 0x040fe400078e0222 */
[----:B------:R-:W-:Y:S01]  /*7de0*/  IMAD.MOV R9, RZ, RZ, -R36 ;  /* 0x000000ffff097224 */ /* 0x000fe200078e0a24 */
[----:B---3--:R-:W-:Y:S02]  /*7df0*/  IABS R7, R47 ;  /* 0x0000002f00077213 */ /* 0x008fe40000000000 */
[----:B------:R-:W-:Y:S02]  /*7e00*/  ISETP.GE.AND P5, PT, R47, RZ, PT ;  /* 0x000000ff2f00720c */ /* 0x000fe40003fa6270 */
[----:B------:R-:W3:Y:S01]  /*7e10*/  LDL.LU R47, [R1+0x290] ;  /* 0x00029000012f7983 */ /* 0x000ee20000300800 */
[C---:B------:R-:W-:Y:S01]  /*7e20*/  IMAD R35, R4.reuse, R9, R35 ;  /* 0x0000000904237224 */ /* 0x040fe200078e0223 */
[----:B------:R-:W-:Y:S01]  /*7e30*/  ISETP.GT.U32.AND P1, PT, R4, R34, PT ;  /* 0x000000220400720c */ /* 0x000fe20003f24070 */
[----:B------:R-:W-:-:S03]  /*7e40*/  @!P0 IMAD.IADD R8, R8, 0x1, -R4 ;  /* 0x0000000108088824 */ /* 0x000fc600078e0a04 */
[----:B------:R-:W-:Y:S01]  /*7e50*/  ISETP.GT.U32.AND P0, PT, R4, R35, PT ;  /* 0x000000230400720c */ /* 0x000fe20003f04070 */
[----:B0-----:R-:W-:-:S04]  /*7e60*/  IMAD.MOV.U32 R2, RZ, RZ, R8 ;  /* 0x000000ffff027224 */ /* 0x001fc800078e0008 */
[----:B------:R-:W-:-:S04]  /*7e70*/  @!P4 IMAD.MOV R2, RZ, RZ, -R2 ;  /* 0x000000ffff02c224 */ /* 0x000fc800078e0a02 */
[----:B------:R-:W-:-:S04]  /*7e80*/  @!P1 IMAD.IADD R34, R34, 0x1, -R4 ;  /* 0x0000000122229824 */ /* 0x000fc800078e0a04 */
[----:B------:R-:W-:Y:S01]  /*7e90*/  @!P0 IMAD.IADD R35, R35, 0x1, -R4 ;  /* 0x0000000123238824 */ /* 0x000fe200078e0a04 */
[----:B------:R-:W-:Y:S01]  /*7ea0*/  ISETP.GT.U32.AND P0, PT, R4, R34, PT ;  /* 0x000000220400720c */ /* 0x000fe20003f04070 */
[----:B------:R0:W-:Y:S02]  /*7eb0*/  STL [R1+0x7c], R2 ;  /* 0x00007c0201007387 */ /* 0x0001e40000100800 */
[----:B0-----:R-:W-:-:S04]  /*7ec0*/  IMAD.MOV.U32 R2, RZ, RZ, R37 ;  /* 0x000000ffff027224 */ /* 0x001fc800078e0025 */
[----:B------:R-:W-:Y:S01]  /*7ed0*/  @!P3 IMAD.MOV R2, RZ, RZ, -R2 ;  /* 0x000000ffff02b224 */ /* 0x000fe200078e0a02 */
[----:B----4-:R-:W-:-:S05]  /*7ee0*/  IABS R5, R51 ;  /* 0x0000003300057213 */ /* 0x010fca0000000000 */
[----:B------:R-:W-:Y:S01]  /*7ef0*/  @!P0 IMAD.IADD R34, R34, 0x1, -R4 ;  /* 0x0000000122228824 */ /* 0x000fe200078e0a04 */
[----:B------:R-:W-:Y:S01]  /*7f00*/  ISETP.GE.AND P0, PT, R51, RZ, PT ;  /* 0x000000ff3300720c */ /* 0x000fe20003f06270 */
[----:B------:R0:W-:Y:S04]  /*7f10*/  STL [R1+0x78], R2 ;  /* 0x0000780201007387 */ /* 0x0001e80000100800 */
[----:B------:R-:W4:Y:S01]  /*7f20*/  LDL.LU R51, [R1+0x294] ;  /* 0x0002940001337983 */ /* 0x000f220000300800 */
[----:B------:R-:W-:-:S04]  /*7f30*/  IMAD.HI.U32 R9, R0, R5, RZ ;  /* 0x0000000500097227 */ /* 0x000fc800078e00ff */
[----:B------:R-:W-:-:S04]  /*7f40*/  IMAD.MOV R9, RZ, RZ, -R9 ;  /* 0x000000ffff097224 */ /* 0x000fc800078e0a09 */
[----:B------:R-:W-:-:S05]  /*7f50*/  IMAD R5, R4, R9, R5 ;  /* 0x0000000904057224 */ /* 0x000fca00078e0205 */
[----:B------:R-:W-:Y:S01]  /*7f60*/  ISETP.GT.U32.AND P3, PT, R4, R5, PT ;  /* 0x000000050400720c */ /* 0x000fe20003f64070 */
[----:B------:R-:W-:-:S04]  /*7f70*/  IMAD.HI.U32 R6, R0, R7, RZ ;  /* 0x0000000700067227 */ /* 0x000fc800078e00ff */
[----:B------:R-:W-:-:S04]  /*7f80*/  IMAD.MOV R6, RZ, RZ, -R6 ;  /* 0x000000ffff067224 */ /* 0x000fc800078e0a06 */
[----:B------:R-:W-:-:S04]  /*7f90*/  IMAD R7, R4, R6, R7 ;  /* 0x0000000604077224 */ /* 0x000fc800078e0207 */
[----:B------:R-:W-:Y:S01]  /*7fa0*/  @!P3 IMAD.IADD R5, R5, 0x1, -R4 ;  /* 0x000000010505b824 */ /* 0x000fe200078e0a04 */
[----:B------:R-:W-:Y:S02]  /*7fb0*/  IABS R6, R55 ;  /* 0x0000003700067213 */ /* 0x000fe40000000000 */
[----:B------:R-:W-:Y:S02]  /*7fc0*/  ISETP.GE.AND P3, PT, R55, RZ, PT ;  /* 0x000000ff3700720c */ /* 0x000fe40003f66270 */
[----:B------:R-:W4:Y:S01]  /*7fd0*/  LDL.LU R55, [R1+0x298] ;  /* 0x0002980001377983 */ /* 0x000f220000300800 */
[----:B------:R-:W-:Y:S01]  /*7fe0*/  ISETP.GT.U32.AND P4, PT, R4, R35, PT ;  /* 0x000000230400720c */ /* 0x000fe20003f84070 */
[----:B------:R-:W-:-:S04]  /*7ff0*/  IMAD.HI.U32 R38, R0, R6, RZ ;  /* 0x0000000600267227 */ /* 0x000fc800078e00ff */
[----:B------:R-:W-:-:S04]  /*8000*/  IMAD.MOV R38, RZ, RZ, -R38 ;  /* 0x000000ffff267224 */ /* 0x000fc800078e0a26 */
[----:B------:R-:W-:-:S04]  /*8010*/  IMAD R6, R4, R38, R6 ;  /* 0x0000002604067224 */ /* 0x000fc800078e0206 */
[----:B------:R-:W-:Y:S01]  /*8020*/  @!P4 IMAD.IADD R35, R35, 0x1, -R4 ;  /* 0x000000012323c824 */ /* 0x000fe200078e0a04 */
[C---:B------:R-:W-:Y:S02]  /*8030*/  ISETP.GT.U32.AND P4, PT, R4.reuse, R6, PT ;  /* 0x000000060400720c */ /* 0x040fe40003f84070 */
[C---:B------:R-:W-:Y:S01]  /*8040*/  ISETP.GT.U32.AND P1, PT, R4.reuse, R7, PT ;  /* 0x000000070400720c */ /* 0x040fe20003f24070 */
[----:B------:R-:W-:Y:S01]  /*8050*/  @!P2 IMAD.MOV R34, RZ, RZ, -R34 ;  /* 0x000000ffff22a224 */ /* 0x000fe200078e0a22 */
[----:B------:R-:W-:-:S09]  /*8060*/  ISETP.GT.U32.AND P2, PT, R4, R5, PT ;  /* 0x000000050400720c */ /* 0x000fd20003f44070 */
[--C-:B------:R-:W-:Y:S02]  /*8070*/  @!P4 IMAD.IADD R6, R6, 0x1, -R4.reuse ;  /* 0x000000010606c824 */ /* 0x100fe400078e0a04 */
[----:B------:R-:W-:-:S05]  /*8080*/  @!P1 IMAD.IADD R7, R7, 0x1, -R4 ;  /* 0x0000000107079824 */ /* 0x000fca00078e0a04 */
[----:B------:R-:W-:Y:S02]  /*8090*/  ISETP.GT.U32.AND P1, PT, R4, R7, PT ;  /* 0x000000070400720c */ /* 0x000fe40003f24070 */
[----:B------:R-:W-:Y:S01]  /*80a0*/  ISETP.GE.AND P6, PT, R54, RZ, PT ;  /* 0x000000ff3600720c */ /* 0x000fe20003fc6270 */
[----:B------:R-:W-:-:S04]  /*80b0*/  @!P2 IMAD.IADD R5, R5, 0x1, -R4 ;  /* 0x000000010505a824 */ /* 0x000fc800078e0a04 */
[----:B0-----:R-:W-:-:S06]  /*80c0*/  IMAD.MOV.U32 R2, RZ, RZ, R5 ;  /* 0x000000ffff027224 */ /* 0x001fcc00078e0005 */
[----:B------:R-:W-:Y:S01]  /*80d0*/  @!P1 IMAD.IADD R7, R7, 0x1, -R4 ;  /* 0x0000000107079824 */ /* 0x000fe200078e0a04 */
[----:B------:R-:W-:Y:S02]  /*80e0*/  IABS R10, R48 ;  /* 0x00000030000a7213 */ /* 0x000fe40000000000 */
[----:B------:R-:W-:Y:S02]  /*80f0*/  ISETP.GE.AND P4, PT, R48, RZ, PT ;  /* 0x000000ff3000720c */ /* 0x000fe40003f86270 */
[----:B------:R-:W4:Y:S01]  /*8100*/  LDL.LU R48, [R1+0x29c] ;  /* 0x00029c0001307983 */ /* 0x000f220000300800 */
[----:B------:R-:W-:-:S04]  /*8110*/  IMAD.HI.U32 R8, R0, R10, RZ ;  /* 0x0000000a00087227 */ /* 0x000fc800078e00ff */
[----:B------:R-:W-:Y:S02]  /*8120*/  @!P5 IMAD.MOV R7, RZ, RZ, -R7 ;  /* 0x000000ffff07d224 */ /* 0x000fe400078e0a07 */
[----:B------:R-:W-:Y:S01]  /*8130*/  @!P6 IMAD.MOV R35, RZ, RZ, -R35 ;  /* 0x000000ffff23e224 */ /* 0x000fe200078e0a23 */
[----:B------:R-:W-:Y:S01]  /*8140*/  ISETP.GT.U32.AND P6, PT, R4, R6, PT ;  /* 0x000000060400720c */ /* 0x000fe20003fc4070 */
[----:B------:R-:W-:Y:S02]  /*8150*/  @!P0 IMAD.MOV R2, RZ, RZ, -R2 ;  /* 0x000000ffff028224 */ /* 0x000fe400078e0a02 */
[----:B------:R-:W-:Y:S01]  /*8160*/  IMAD.MOV R8, RZ, RZ, -R8 ;  /* 0x000000ffff087224 */ /* 0x000fe200078e0a08 */
[----:B------:R-:W-:Y:S01]  /*8170*/  STL [R1+0x58], R7 ;  /* 0x0000580701007387 */ /* 0x000fe20000100800 */
[----:B--2---:R-:W-:-:S05]  /*8180*/  IABS R36, R49 ;  /* 0x0000003100247213 */ /* 0x004fca0000000000 */
[----:B------:R-:W-:-:S04]  /*8190*/  IMAD.HI.U32 R38, R0, R36, RZ ;  /* 0x0000002400267227 */ /* 0x000fc800078e00ff */
[----:B------:R-:W-:-:S04]  /*81a0*/  IMAD.MOV R38, RZ, RZ, -R38 ;  /* 0x000000ffff267224 */ /* 0x000fc800078e0a26 */
[----:B------:R-:W-:-:S05]  /*81b0*/  IMAD R36, R4, R38, R36 ;  /* 0x0000002604247224 */ /* 0x000fca00078e0224 */
[C---:B------:R-:W-:Y:S01]  /*81c0*/  ISETP.GT.U32.AND P2, PT, R4.reuse, R36, PT ;  /* 0x000000240400720c */ /* 0x040fe20003f44070 */
[----:B------:R-:W-:Y:S01]  /*81d0*/  IMAD R10, R4, R8, R10 ;  /* 0x00000008040a7224 */ /* 0x000fe200078e020a */
[----:B------:R-:W-:Y:S01]  /*81e0*/  ISETP.GE.AND P5, PT, R49, RZ, PT ;  /* 0x000000ff3100720c */ /* 0x000fe20003fa6270 */
[----:B------:R0:W-:Y:S04]  /*81f0*/  STL [R1+0x60], R2 ;  /* 0x0000600201007387 */ /* 0x0001e80000100800 */
[----:B------:R-:W2:Y:S06]  /*8200*/  LDL.LU R49, [R1+0x2a0] ;  /* 0x0002a00001317983 */ /* 0x000eac0000300800 */
[----:B------:R-:W-:-:S02]  /*8210*/  @!P2 IMAD.IADD R36, R36, 0x1, -R4 ;  /* 0x000000012424a824 */ /* 0x000fc400078e0a04 */
[----:B------:R-:W-:Y:S01]  /*8220*/  @!P6 IMAD.IADD R6, R6, 0x1, -R4 ;  /* 0x000000010606e824 */ /* 0x000fe200078e0a04 */
[----:B------:R-:W-:-:S03]  /*8230*/  ISETP.GT.U32.AND P1, PT, R4, R10, PT ;  /* 0x0000000a0400720c */ /* 0x000fc60003f24070 */
[----:B0-----:R-:W-:-:S04]  /*8240*/  IMAD.MOV.U32 R2, RZ, RZ, R6 ;  /* 0x000000ffff027224 */ /* 0x001fc800078e0006 */
[----:B------:R-:W-:Y:S01]  /*8250*/  @!P3 IMAD.MOV R2, RZ, RZ, -R2 ;  /* 0x000000ffff02b224 */ /* 0x000fe200078e0a02 */
[----:B------:R-:W-:Y:S02]  /*8260*/  IABS R9, R50 ;  /* 0x0000003200097213 */ /* 0x000fe40000000000 */
[----:B------:R-:W-:-:S03]  /*8270*/  ISETP.GE.AND P6, PT, R50, RZ, PT ;  /* 0x000000ff3200720c */ /* 0x000fc60003fc6270 */
[----:B------:R-:W-:-:S05]  /*8280*/  @!P1 IMAD.IADD R10, R10, 0x1, -R4 ;  /* 0x000000010a0a9824 */ /* 0x000fca00078e0a04 */
[----:B------:R-:W-:Y:S02]  /*8290*/  ISETP.GT.U32.AND P1, PT, R4, R10, PT ;  /* 0x0000000a0400720c */ /* 0x000fe40003f24070 */
[----:B---3--:R-:W-:Y:S02]  /*82a0*/  IABS R8, R47 ;  /* 0x0000002f00087213 */ /* 0x008fe40000000000 */
[----:B------:R-:W-:Y:S02]  /*82b0*/  ISETP.GE.AND P2, PT, R47, RZ, PT ;  /* 0x000000ff2f00720c */ /* 0x000fe40003f46270 */
[----:B------:R-:W3:Y:S04]  /*82c0*/  LDL.LU R47, [R1+0x2a4] ;  /* 0x0002a400012f7983 */ /* 0x000ee80000300800 */
[----:B------:R0:W-:Y:S04]  /*82d0*/  STL [R1+0x64], R2 ;  /* 0x0000640201007387 */ /* 0x0001e80000100800 */
[----:B------:R-:W3:Y:S01]  /*82e0*/  LDL.LU R50, [R1+0x2a8] ;  /* 0x0002a80001327983 */ /* 0x000ee20000300800 */
[----:B------:R-:W-:-:S04]  /*82f0*/  @!P1 IMAD.IADD R10, R10, 0x1, -R4 ;  /* 0x000000010a0a9824 */ /* 0x000fc800078e0a04 */
[----:B0-----:R-:W-:-:S04]  /*8300*/  IMAD.MOV.U32 R2, RZ, RZ, R10 ;  /* 0x000000ffff027224 */ /* 0x001fc800078e000a */
[----:B------:R-:W-:Y:S02]  /*8310*/  @!P4 IMAD.MOV R2, RZ, RZ, -R2 ;  /* 0x000000ffff02c224 */ /* 0x000fe400078e0a02 */
[----:B------:R-:W-:Y:S01]  /*8320*/  IMAD.HI.U32 R37, R0, R9, RZ ;  /* 0x0000000900257227 */ /* 0x000fe200078e00ff */
[----:B----4-:R-:W-:Y:S02]  /*8330*/  IABS R7, R51 ;  /* 0x0000003300077213 */ /* 0x010fe40000000000 */
[----:B------:R-:W-:Y:S02]  /*8340*/  ISETP.GE.AND P4, PT, R51, RZ, PT ;  /* 0x000000ff3300720c */ /* 0x000fe40003f86270 */
[----:B------:R-:W4:Y:S01]  /*8350*/  LDL.LU R51, [R1+0x2ac] ;  /* 0x0002ac0001337983 */ /* 0x000f220000300800 */
[----:B------:R-:W-:-:S04]  /*8360*/  IMAD.MOV R37, RZ, RZ, -R37 ;  /* 0x000000ffff257224 */ /* 0x000fc800078e0a25 */
[----:B------:R-:W-:-:S05]  /*8370*/  IMAD R9, R4, R37, R9 ;  /* 0x0000002504097224 */ /* 0x000fca00078e0209 */
[----:B------:R-:W-:-:S13]  /*8380*/  ISETP.GT.U32.AND P0, PT, R4, R9, PT ;  /* 0x000000090400720c */ /* 0x000fda0003f04070 */
[----:B------:R-:W-:-:S05]  /*8390*/  @!P0 IMAD.IADD R9, R9, 0x1, -R4 ;  /* 0x0000000109098824 */ /* 0x000fca00078e0a04 */
[----:B------:R-:W-:Y:S01]  /*83a0*/  ISETP.GT.U32.AND P0, PT, R4, R9, PT ;  /* 0x000000090400720c */ /* 0x000fe20003f04070 */
[----:B------:R0:W-:-:S12]  /*83b0*/  STL [R1+0x5c], R2 ;  /* 0x00005c0201007387 */ /* 0x0001d80000100800 */
[----:B------:R-:W-:Y:S01]  /*83c0*/  @!P0 IMAD.IADD R9, R9, 0x1, -R4 ;  /* 0x0000000109098824 */ /* 0x000fe200078e0a04 */
[----:B------:R-:W-:Y:S02]  /*83d0*/  IABS R5, R55 ;  /* 0x0000003700057213 */ /* 0x000fe40000000000 */
[----:B------:R-:W-:Y:S02]  /*83e0*/  ISETP.GE.AND P0, PT, R55, RZ, PT ;  /* 0x000000ff3700720c */ /* 0x000fe40003f06270 */
[----:B------:R-:W4:Y:S01]  /*83f0*/  LDL.LU R55, [R1+0x2b0] ;  /* 0x0002b00001377983 */ /* 0x000f220000300800 */
[----:B------:R-:W-:-:S04]  /*8400*/  IMAD.HI.U32 R37, R0, R8, RZ ;  /* 0x0000000800257227 */ /* 0x000fc800078e00ff */
[----:B------:R-:W-:-:S04]  /*8410*/  IMAD.MOV R37, RZ, RZ, -R37 ;  /* 0x000000ffff257224 */ /* 0x000fc800078e0a25 */
[----:B------:R-:W-:-:S05]  /*8420*/  IMAD R8, R4, R37, R8 ;  /* 0x0000002504087224 */ /* 0x000fca00078e0208 */
[----:B------:R-:W-:Y:S01]  /*8430*/  ISETP.GT.U32.AND P1, PT, R4, R8, PT ;  /* 0x000000080400720c */ /* 0x000fe20003f24070 */
[----:B------:R-:W-:Y:S01]  /*8440*/  IMAD.HI.U32 R6, R0, R7, RZ ;  /* 0x0000000700067227 */ /* 0x000fe200078e00ff */
[----:B------:R-:W-:-:S03]  /*8450*/  ISETP.GT.U32.AND P3, PT, R4, R36, PT ;  /* 0x000000240400720c */ /* 0x000fc60003f64070 */
[----:B------:R-:W-:-:S04]  /*8460*/  IMAD.MOV R6, RZ, RZ, -R6 ;  /* 0x000000ffff067224 */ /* 0x000fc800078e0a06 */
[----:B------:R-:W-:-:S04]  /*8470*/  IMAD R7, R4, R6, R7 ;  /* 0x0000000604077224 */ /* 0x000fc800078e0207 */
[----:B------:R-:W-:-:S05]  /*8480*/  @!P1 IMAD.IADD R8, R8, 0x1, -R4 ;  /* 0x0000000108089824 */ /* 0x000fca00078e0a04 */
[----:B------:R-:W-:Y:S01]  /*8490*/  ISETP.GT.U32.AND P1, PT, R4, R8, PT ;  /* 0x000000080400720c */ /* 0x000fe20003f24070 */
[----:B------:R-:W-:Y:S01]  /*84a0*/  @!P3 IMAD.IADD R36, R36, 0x1, -R4 ;  /* 0x000000012424b824 */ /* 0x000fe200078e0a04 */
[----:B------:R-:W-:Y:S01]  /*84b0*/  ISETP.GT.U32.AND P3, PT, R4, R7, PT ;  /* 0x000000070400720c */ /* 0x000fe20003f64070 */
[----:B------:R-:W-:-:S10]  /*84c0*/  @!P6 IMAD.MOV R9, RZ, RZ, -R9 ;  /* 0x000000ffff09e224 */ /* 0x000fd400078e0a09 */
[----:B------:R-:W-:-:S04]  /*84d0*/  @!P1 IMAD.IADD R8, R8, 0x1, -R4 ;  /* 0x0000000108089824 */ /* 0x000fc800078e0a04 */
[----:B0-----:R-:W-:Y:S01]  /*84e0*/  IMAD.MOV.U32 R2, RZ, RZ, R8 ;  /* 0x000000ffff027224 */ /* 0x001fe200078e0008 */
[----:B------:R-:W-:-:S05]  /*84f0*/  IABS R37, R48 ;  /* 0x0000003000257213 */ /* 0x000fca0000000000 */
[----:B------:R-:W-:-:S04]  /*8500*/  IMAD.HI.U32 R6, R0, R37, RZ ;  /* 0x0000002500067227 */ /* 0x000fc800078e00ff */
[----:B------:R-:W-:-:S04]  /*8510*/  IMAD.MOV R6, RZ, RZ, -R6 ;  /* 0x000000ffff067224 */ /* 0x000fc800078e0a06 */
[----:B------:R-:W-:-:S05]  /*8520*/  IMAD R37, R4, R6, R37 ;  /* 0x0000000604257224 */ /* 0x000fca00078e0225 */
[----:B------:R-:W-:Y:S02]  /*8530*/  ISETP.GT.U32.AND P6, PT, R4, R37, PT ;  /* 0x000000250400720c */ /* 0x000fe40003fc4070 */
[----:B------:R-:W-:Y:S02]  /*8540*/  ISETP.GE.AND P1, PT, R48, RZ, PT ;  /* 0x000000ff3000720c */ /* 0x000fe40003f26270 */
[----:B------:R-:W4:Y:S01]  /*8550*/  LDL.LU R48, [R1+0x2b4] ;  /* 0x0002b40001307983 */ /* 0x000f220000300800 */
[----:B------:R-:W-:Y:S02]  /*8560*/  @!P2 IMAD.MOV R2, RZ, RZ, -R2 ;  /* 0x000000ffff02a224 */ /* 0x000fe400078e0a02 */
[----:B------:R-:W-:Y:S01]  /*8570*/  IMAD.HI.U32 R10, R0, R5, RZ ;  /* 0x00000005000a7227 */ /* 0x000fe200078e00ff */
[----:B------:R-:W-:Y:S03]  /*8580*/  STL [R1+0x50], R9 ;  /* 0x0000500901007387 */ /* 0x000fe60000100800 */
[--C-:B------:R-:W-:Y:S01]  /*8590*/  @!P3 IMAD.IADD R7, R7, 0x1, -R4.reuse ;  /* 0x000000010707b824 */ /* 0x100fe200078e0a04 */
[----:B------:R0:W-:Y:S01]  /*85a0*/  STL [R1+0x54], R2 ;  /* 0x0000540201007387 */ /* 0x0001e20000100800 */
[----:B------:R-:W-:-:S02]  /*85b0*/  @!P6 IMAD.IADD R37, R37, 0x1, -R4 ;  /* 0x000000012525e824 */ /* 0x000fc400078e0a04 */
[----:B------:R-:W-:Y:S02]  /*85c0*/  IMAD.MOV R10, RZ, RZ, -R10 ;  /* 0x000000ffff0a7224 */ /* 0x000fe400078e0a0a */
[----:B------:R-:W-:Y:S01]  /*85d0*/  @!P5 IMAD.MOV R36, RZ, RZ, -R36 ;  /* 0x000000ffff24d224 */ /* 0x000fe200078e0a24 */
[C---:B------:R-:W-:Y:S01]  /*85e0*/  ISETP.GT.U32.AND P5, PT, R4.reuse, R7, PT ;  /* 0x000000070400720c */ /* 0x040fe20003fa4070 */
[----:B------:R-:W-:-:S05]  /*85f0*/  IMAD R5, R4, R10, R5 ;  /* 0x0000000a04057224 */ /* 0x000fca00078e0205 */
[----:B------:R-:W-:-:S07]  /*8600*/  ISETP.GT.U32.AND P3, PT, R4, R5, PT ;  /* 0x000000050400720c */ /* 0x000fce0003f64070 */
[----:B------:R-:W-:-:S04]  /*8610*/  @!P5 IMAD.IADD R7, R7, 0x1, -R4 ;  /* 0x000000010707d824 */ /* 0x000fc800078e0a04 */
[----:B0-----:R-:W-:Y:S02]  /*8620*/  IMAD.MOV.U32 R2, RZ, RZ, R7 ;  /* 0x000000ffff027224 */ /* 0x001fe400078e0007 */
[----:B------:R-:W-:Y:S02]  /*8630*/  @!P3 IMAD.IADD R5, R5, 0x1, -R4 ;  /* 0x000000010505b824 */ /* 0x000fe400078e0a04 */
[----:B------:R-:W-:Y:S01]  /*8640*/  @!P4 IMAD.MOV R2, RZ, RZ, -R2 ;  /* 0x000000ffff02c224 */ /* 0x000fe200078e0a02 */
[C---:B------:R-:W-:Y:S02]  /*8650*/  ISETP.GT.U32.AND P4, PT, R4.reuse, R37, PT ;  /* 0x000000250400720c */ /* 0x040fe40003f84070 */
[----:B------:R-:W-:-:S11]  /*8660*/  ISETP.GT.U32.AND P3, PT, R4, R5, PT ;  /* 0x000000050400720c */ /* 0x000fd60003f64070 */
[--C-:B------:R-:W-:Y:S02]  /*8670*/  @!P4 IMAD.IADD R37, R37, 0x1, -R4.reuse ;  /* 0x000000012525c824 */ /* 0x100fe400078e0a04 */
[----:B------:R-:W-:Y:S01]  /*8680*/  @!P3 IMAD.IADD R5, R5, 0x1, -R4 ;  /* 0x000000010505b824 */ /* 0x000fe200078e0a04 */
[----:B--2---:R-:W-:Y:S02]  /*8690*/  IABS R38, R49 ;  /* 0x0000003100267213 */ /* 0x004fe40000000000 */
[----:B------:R-:W-:Y:S02]  /*86a0*/  ISETP.GE.AND P2, PT, R49, RZ, PT ;  /* 0x000000ff3100720c */ /* 0x000fe40003f46270 */
[----:B---3--:R-:W-:Y:S02]  /*86b0*/  IABS R39, R47 ;  /* 0x0000002f00277213 */ /* 0x008fe40000000000 */
[----:B------:R-:W-:Y:S02]  /*86c0*/  ISETP.GE.AND P6, PT, R47, RZ, PT ;  /* 0x000000ff2f00720c */ /* 0x000fe40003fc6270 */
[----:B------:R-:W2:Y:S01]  /*86d0*/  LDL.LU R47, [R1+0x2b8] ;  /* 0x0002b800012f7983 */ /* 0x000ea20000300800 */
[----:B------:R-:W-:-:S05]  /*86e0*/  IABS R40, R50 ;  /* 0x0000003200287213 */ /* 0x000fca0000000000 */
[----:B------:R-:W-:-:S04]  /*86f0*/  IMAD.HI.U32 R7, R0, R40, RZ ;  /* 0x0000002800077227 */ /* 0x000fc800078e00ff */
[----:B------:R-:W-:-:S04]  /*8700*/  IMAD.MOV R7, RZ, RZ, -R7 ;  /* 0x000000ffff077224 */ /* 0x000fc800078e0a07 */
[C---:B------:R-:W-:Y:S01]  /*8710*/  IMAD R40, R4.reuse, R7, R40 ;  /* 0x0000000704287224 */ /* 0x040fe200078e0228 */
[----:B------:R0:W-:Y:S04]  /*8720*/  STL [R1+0x4c], R2 ;  /* 0x00004c0201007387 */ /* 0x0001e80000100800 */
[----:B------:R-:W-:Y:S01]  /*8730*/  ISETP.GT.U32.AND P4, PT, R4, R40, PT ;  /* 0x000000280400720c */ /* 0x000fe20003f84070 */
[----:B------:R-:W3:Y:S01]  /*8740*/  LDL.LU R49, [R1+0x2bc] ;  /* 0x0002bc0001317983 */ /* 0x000ee20000300800 */
[----:B0-----:R-:W-:-:S04]  /*8750*/  IMAD.MOV.U32 R2, RZ, RZ, R5 ;  /* 0x000000ffff027224 */ /* 0x001fc800078e0005 */
[----:B------:R-:W-:Y:S01]  /*8760*/  @!P0 IMAD.MOV R2, RZ, RZ, -R2 ;  /* 0x000000ffff028224 */ /* 0x000fe200078e0a02 */
[----:B------:R-:W-:Y:S02]  /*8770*/  ISETP.GE.AND P0, PT, R50, RZ, PT ;  /* 0x000000ff3200720c */ /* 0x000fe40003f06270 */
[----:B------:R-:W3:Y:S04]  /*8780*/  LDL.LU R50, [R1+0x2c0] ;  /* 0x0002c00001327983 */ /* 0x000ee80000300800 */
[----:B------:R-:W-:Y:S01]  /*8790*/  @!P4 IMAD.IADD R40, R40, 0x1, -R4 ;  /* 0x000000012828c824 */ /* 0x000fe200078e0a04 */
[----:B------:R0:W-:Y:S01]  /*87a0*/  STL [R1+0x44], R2 ;  /* 0x0000440201007387 */ /* 0x0001e20000100800 */
[----:B----4-:R-:W-:Y:S02]  /*87b0*/  IABS R41, R51 ;  /* 0x0000003300297213 */ /* 0x010fe40000000000 */
[----:B------:R-:W-:-:S02]  /*87c0*/  ISETP.GE.AND P4, PT, R51, RZ, PT ;  /* 0x000000ff3300720c */ /* 0x000fc40003f86270 */
[----:B------:R-:W4:Y:S04]  /*87d0*/  LDL.LU R51, [R1+0x2c4] ;  /* 0x0002c40001337983 */ /* 0x000f280000300800 */
[----:B------:R-:W4:Y:S01]  /*87e0*/  LDL.LU R60, [R1+0x2c8] ;  /* 0x0002c800013c7983 */ /* 0x000f220000300800 */
[----:B------:R-:W-:-:S03]  /*87f0*/  IMAD.HI.U32 R6, R0, R38, RZ ;  /* 0x0000002600067227 */ /* 0x000fc600078e00ff */
[----:B------:R-:W4:Y:S01]  /*8800*/  LDL.LU R52, [R1+0x2cc] ;  /* 0x0002cc0001347983 */ /* 0x000f220000300800 */
[----:B------:R-:W-:-:S03]  /*8810*/  IMAD.MOV R6, RZ, RZ, -R6 ;  /* 0x000000ffff067224 */ /* 0x000fc600078e0a06 */
[----:B------:R-:W4:Y:S01]  /*8820*/  LDL.LU R53, [R1+0x2d0] ;  /* 0x0002d00001357983 */ /* 0x000f220000300800 */
[----:B------:R-:W-:-:S03]  /*8830*/  IMAD R38, R4, R6, R38 ;  /* 0x0000000604267224 */ /* 0x000fc600078e0226 */
[----:B------:R-:W4:Y:S02]  /*8840*/  LDL.LU R54, [R1+0x2d4] ;  /* 0x0002d40001367983 */ /* 0x000f240000300800 */
[----:B------:R-:W-:-:S13]  /*8850*/  ISETP.GT.U32.AND P5, PT, R4, R38, PT ;  /* 0x000000260400720c */ /* 0x000fda0003fa4070 */
[----:B------:R-:W-:-:S05]  /*8860*/  @!P5 IMAD.IADD R38, R38, 0x1, -R4 ;  /* 0x000000012626d824 */ /* 0x000fca00078e0a04 */
[----:B------:R-:W-:-:S13]  /*8870*/  ISETP.GT.U32.AND P5, PT, R4, R38, PT ;  /* 0x000000260400720c */ /* 0x000fda0003fa4070 */
[----:B------:R-:W-:Y:S01]  /*8880*/  @!P5 IMAD.IADD R38, R38, 0x1, -R4 ;  /* 0x000000012626d824 */ /* 0x000fe200078e0a04 */
[----:B------:R-:W-:-:S03]  /*8890*/  IABS R42, R55 ;  /* 0x00000037002a7213 */ /* 0x000fc60000000000 */
[----:B------:R-:W-:Y:S01]  /*88a0*/  @!P2 IMAD.MOV R38, RZ, RZ, -R38 ;  /* 0x000000ffff26a224 */ /* 0x000fe200078e0a26 */
[----:B------:R-:W-:Y:S02]  /*88b0*/  ISETP.GE.AND P2, PT, R55, RZ, PT ;  /* 0x000000ff3700720c */ /* 0x000fe40003f46270 */
[----:B------:R-:W4:Y:S01]  /*88c0*/  LDL.LU R55, [R1+0x2d8] ;  /* 0x0002d80001377983 */ /* 0x000f220000300800 */
[----:B------:R-:W-:-:S03]  /*88d0*/  IMAD.HI.U32 R6, R0, R39, RZ ;  /* 0x0000002700067227 */ /* 0x000fc600078e00ff */
[----:B0-----:R-:W4:Y:S01]  /*88e0*/  LDL.LU R2, [R1+0x2dc] ;  /* 0x0002dc0001027983 */ /* 0x001f220000300800 */
[----:B------:R-:W-:-:S04]  /*88f0*/  IMAD.MOV R6, RZ, RZ, -R6 ;  /* 0x000000ffff067224 */ /* 0x000fc800078e0a06 */
[----:B------:R-:W-:Y:S02]  /*8900*/  IMAD R39, R4, R6, R39 ;  /* 0x0000000604277224 */ /* 0x000fe400078e0227 */
[----:B------:R-:W-:-:S04]  /*8910*/  IMAD.HI.U32 R6, R0, R41, RZ ;  /* 0x0000002900067227 */ /* 0x000fc800078e00ff */
[----:B------:R-:W-:Y:S02]  /*8920*/  IMAD.MOV R6, RZ, RZ, -R6 ;  /* 0x000000ffff067224 */ /* 0x000fe400078e0a06 */
[----:B------:R-:W-:Y:S01]  /*8930*/  @!P1 IMAD.MOV R37, RZ, RZ, -R37 ;  /* 0x000000ffff259224 */ /* 0x000fe200078e0a25 */
[C---:B------:R-:W-:Y:S01]  /*8940*/  ISETP.GT.U32.AND P1, PT, R4.reuse, R40, PT ;  /* 0x000000280400720c */ /* 0x040fe20003f24070 */
[C---:B------:R-:W-:Y:S01]  /*8950*/  IMAD R41, R4.reuse, R6, R41 ;  /* 0x0000000604297224 */ /* 0x040fe200078e0229 */
[----:B------:R-:W-:-:S04]  /*8960*/  ISETP.GT.U32.AND P3, PT, R4, R39, PT ;  /* 0x000000270400720c */ /* 0x000fc80003f64070 */
[----:B------:R-:W-:-:S07]  /*8970*/  ISETP.GT.U32.AND P5, PT, R4, R41, PT ;  /* 0x000000290400720c */ /* 0x000fce0003fa4070 */
[----:B------:R-:W-:-:S04]  /*8980*/  @!P1 IMAD.IADD R40, R40, 0x1, -R4 ;  /* 0x0000000128289824 */ /* 0x000fc800078e0a04 */
[----:B------:R-:W-:Y:S02]  /*8990*/  @!P0 IMAD.MOV R40, RZ, RZ, -R40 ;  /* 0x000000ffff288224 */ /* 0x000fe400078e0a28 */
[--C-:B------:R-:W-:Y:S02]  /*89a0*/  @!P5 IMAD.IADD R41, R41, 0x1, -R4.reuse ;  /* 0x000000012929d824 */ /* 0x100fe400078e0a04 */
[----:B------:R-:W-:-:S03]  /*89b0*/  @!P3 IMAD.IADD R39, R39, 0x1, -R4 ;  /* 0x000000012727b824 */ /* 0x000fc600078e0a04 */
[----:B------:R-:W-:Y:S01]  /*89c0*/  ISETP.GT.U32.AND P5, PT, R4, R41, PT ;  /* 0x000000290400720c */ /* 0x000fe20003fa4070 */
[----:B------:R-:W-:Y:S01]  /*89d0*/  IMAD.HI.U32 R6, R0, R42, RZ ;  /* 0x0000002a00067227 */ /* 0x000fe200078e00ff */
[----:B------:R-:W-:Y:S02]  /*89e0*/  ISETP.GT.U32.AND P3, PT, R4, R39, PT ;  /* 0x000000270400720c */ /* 0x000fe40003f64070 */
[----:B------:R-:W-:-:S05]  /*89f0*/  IABS R43, R48 ;  /* 0x00000030002b7213 */ /* 0x000fca0000000000 */
[----:B------:R-:W-:-:S04]  /*8a00*/  IMAD.HI.U32 R5, R0, R43, RZ ;  /* 0x0000002b00057227 */ /* 0x000fc800078e00ff */
[----:B------:R-:W-:-:S04]  /*8a10*/  IMAD.MOV R5, RZ, RZ, -R5 ;  /* 0x000000ffff057224 */ /* 0x000fc800078e0a05 */
[C---:B------:R-:W-:Y:S02]  /*8a20*/  IMAD R43, R4.reuse, R5, R43 ;  /* 0x00000005042b7224 */ /* 0x040fe400078e022b */
[----:B------:R-:W-:Y:S02]  /*8a30*/  IMAD.MOV R6, RZ, RZ, -R6 ;  /* 0x000000ffff067224 */ /* 0x000fe400078e0a06 */
[----:B------:R-:W-:Y:S02]  /*8a40*/  @!P5 IMAD.IADD R41, R41, 0x1, -R4 ;  /* 0x000000012929d824 */ /* 0x000fe400078e0a04 */
[----:B------:R-:W-:Y:S02]  /*8a50*/  IMAD R42, R4, R6, R42 ;  /* 0x00000006042a7224 */ /* 0x000fe400078e022a */
[----:B------:R-:W-:-:S03]  /*8a60*/  @!P3 IMAD.IADD R39, R39, 0x1, -R4 ;  /* 0x000000012727b824 */ /* 0x000fc600078e0a04 */
[----:B------:R-:W-:Y:S02]  /*8a70*/  ISETP.GT.U32.AND P3, PT, R4, R42, PT ;  /* 0x0000002a0400720c */ /* 0x000fe40003f64070 */
[----:B------:R-:W-:Y:S01]  /*8a80*/  ISETP.GE.AND P1, PT, R48, RZ, PT ;  /* 0x000000ff3000720c */ /* 0x000fe20003f26270 */
[----:B------:R-:W-:Y:S01]  /*8a90*/  @!P6 IMAD.MOV R39, RZ, RZ, -R39 ;  /* 0x000000ffff27e224 */ /* 0x000fe200078e0a27 */
[----:B------:R-:W-:-:S09]  /*8aa0*/  ISETP.GT.U32.AND P6, PT, R4, R43, PT ;  /* 0x0000002b0400720c */ /* 0x000fd20003fc4070 */
[----:B------:R-:W-:-:S05]  /*8ab0*/  @!P3 IMAD.IADD R42, R42, 0x1, -R4 ;  /* 0x000000012a2ab824 */ /* 0x000fca00078e0a04 */
[----:B------:R-:W-:Y:S02]  /*8ac0*/  ISETP.GT.U32.AND P3, PT, R4, R42, PT ;  /* 0x0000002a0400720c */ /* 0x000fe40003f64070 */
[----:B--2---:R-:W-:-:S05]  /*8ad0*/  IABS R44, R47 ;  /* 0x0000002f002c7213 */ /* 0x004fca0000000000 */
[----:B------:R-:W-:-:S04]  /*8ae0*/  IMAD.HI.U32 R5, R0, R44, RZ ;  /* 0x0000002c00057227 */ /* 0x000fc800078e00ff */
[----:B------:R-:W-:-:S04]  /*8af0*/  IMAD.MOV R5, RZ, RZ, -R5 ;  /* 0x000000ffff057224 */ /* 0x000fc800078e0a05 */
[----:B------:R-:W-:-:S05]  /*8b00*/  IMAD R44, R4, R5, R44 ;  /* 0x00000005042c7224 */ /* 0x000fca00078e022c */
[----:B------:R-:W-:Y:S02]  /*8b10*/  ISETP.GT.U32.AND P0, PT, R4, R44, PT ;  /* 0x0000002c0400720c */ /* 0x000fe40003f04070 */
[----:B------:R-:W-:-:S11]  /*8b20*/  ISETP.GE.AND P5, PT, R47, RZ, PT ;  /* 0x000000ff2f00720c */ /* 0x000fd60003fa6270 */
[----:B------:R-:W-:-:S05]  /*8b30*/  @!P0 IMAD.IADD R44, R44, 0x1, -R4 ;  /* 0x000000012c2c8824 */ /* 0x000fca00078e0a04 */
[----:B------:R-:W-:Y:S02]  /*8b40*/  ISETP.GT.U32.AND P0, PT, R4, R44, PT ;  /* 0x0000002c0400720c */ /* 0x000fe40003f04070 */
[----:B---3--:R-:W-:-:S05]  /*8b50*/  IABS R45, R49 ;  /* 0x00000031002d7213 */ /* 0x008fca0000000000 */
[----:B------:R-:W-:-:S06]  /*8b60*/  IMAD.HI.U32 R6, R0, R45, RZ ;  /* 0x0000002d00067227 */ /* 0x000fcc00078e00ff */
[----:B------:R-:W-:Y:S01]  /*8b70*/  @!P0 IMAD.IADD R44, R44, 0x1, -R4 ;  /* 0x000000012c2c8824 */ /* 0x000fe200078e0a04 */
[----:B----4-:R-:W-:-:S03]  /*8b80*/  IABS R48, R60 ;  /* 0x0000003c00307213 */ /* 0x010fc60000000000 */
[----:B------:R-:W-:Y:S01]  /*8b90*/  @!P5 IMAD.MOV R44, RZ, RZ, -R44 ;  /* 0x000000ffff2cd224 */ /* 0x000fe200078e0a2c */
[----:B------:R-:W-:Y:S02]  /*8ba0*/  ISETP.GE.AND P5, PT, R60, RZ, PT ;  /* 0x000000ff3c00720c */ /* 0x000fe40003fa6270 */
[----:B------:R-:W2:Y:S01]  /*8bb0*/  LDL.LU R60, [R1+0x2e0] ;  /* 0x0002e000013c7983 */ /* 0x000ea20000300800 */
[----:B------:R-:W-:Y:S01]  /*8bc0*/  IABS R47, R51 ;  /* 0x00000033002f7213 */ /* 0x000fe20000000000 */
[----:B------:R-:W-:Y:S01]  /*8bd0*/  IMAD.MOV R6, RZ, RZ, -R6 ;  /* 0x000000ffff067224 */ /* 0x000fe200078e0a06 */
[----:B------:R-:W-:-:S03]  /*8be0*/  IABS R46, R50 ;  /* 0x00000032002e7213 */ /* 0x000fc60000000000 */
[----:B------:R-:W-:Y:S02]  /*8bf0*/  IMAD R45, R4, R6, R45 ;  /* 0x00000006042d7224 */ /* 0x000fe400078e022d */
[----:B------:R-:W-:-:S04]  /*8c00*/  IMAD.HI.U32 R6, R0, R47, RZ ;  /* 0x0000002f00067227 */ /* 0x000fc800078e00ff */
[----:B------:R-:W-:-:S04]  /*8c10*/  IMAD.HI.U32 R5, R0, R46, RZ ;  /* 0x0000002e00057227 */ /* 0x000fc800078e00ff */
[----:B------:R-:W-:Y:S02]  /*8c20*/  IMAD.MOV R6, RZ, RZ, -R6 ;  /* 0x000000ffff067224 */ /* 0x000fe400078e0a06 */
[----:B------:R-:W-:Y:S02]  /*8c30*/  IMAD.MOV R5, RZ, RZ, -R5 ;  /* 0x000000ffff057224 */ /* 0x000fe400078e0a05 */
[----:B------:R-:W-:Y:S02]  /*8c40*/  IMAD R47, R4, R6, R47 ;  /* 0x00000006042f7224 */ /* 0x000fe400078e022f */
[----:B------:R-:W-:Y:S02]  /*8c50*/  @!P3 IMAD.IADD R42, R42, 0x1, -R4 ;  /* 0x000000012a2ab824 */ /* 0x000fe400078e0a04 */
[C---:B------:R-:W-:Y:S01]  /*8c60*/  IMAD R46, R4.reuse, R5, R46 ;  /* 0x00000005042e7224 */ /* 0x040fe200078e022e */
[----:B------:R-:W-:Y:S01]  /*8c70*/  ISETP.GT.U32.AND P0, PT, R4, R47, PT ;  /* 0x0000002f0400720c */ /* 0x000fe20003f04070 */
[----:B------:R-:W-:-:S02]  /*8c80*/  @!P6 IMAD.IADD R43, R43, 0x1, -R4 ;  /* 0x000000012b2be824 */ /* 0x000fc400078e0a04 */
[----:B------:R-:W-:Y:S01]  /*8c90*/  @!P2 IMAD.MOV R42, RZ, RZ, -R42 ;  /* 0x000000ffff2aa224 */ /* 0x000fe200078e0a2a */
[C---:B------:R-:W-:Y:S02]  /*8ca0*/  ISETP.GT.U32.AND P2, PT, R4.reuse, R46, PT ;  /* 0x0000002e0400720c */ /* 0x040fe40003f44070 */
[----:B------:R-:W-:-:S07]  /*8cb0*/  ISETP.GT.U32.AND P6, PT, R4, R43, PT ;  /* 0x0000002b0400720c */ /* 0x000fce0003fc4070 */
[----:B------:R-:W-:-:S04]  /*8cc0*/  @!P0 IMAD.IADD R47, R47, 0x1, -R4 ;  /* 0x000000012f2f8824 */ /* 0x000fc800078e0a04 */
[--C-:B------:R-:W-:Y:S01]  /*8cd0*/  @!P2 IMAD.IADD R46, R46, 0x1, -R4.reuse ;  /* 0x000000012e2ea824 */ /* 0x100fe200078e0a04 */
[----:B------:R-:W-:Y:S01]  /*8ce0*/  ISETP.GT.U32.AND P0, PT, R4, R47, PT ;  /* 0x0000002f0400720c */ /* 0x000fe20003f04070 */
[----:B------:R-:W-:-:S03]  /*8cf0*/  @!P6 IMAD.IADD R43, R43, 0x1, -R4 ;  /* 0x000000012b2be824 */ /* 0x000fc600078e0a04 */
[----:B------:R-:W-:Y:S01]  /*8d00*/  ISETP.GT.U32.AND P2, PT, R4, R46, PT ;  /* 0x0000002e0400720c */ /* 0x000fe20003f44070 */
[----:B------:R-:W-:Y:S01]  /*8d10*/  @!P1 IMAD.MOV R43, RZ, RZ, -R43 ;  /* 0x000000ffff2b9224 */ /* 0x000fe200078e0a2b */
[----:B------:R-:W-:Y:S01]  /*8d20*/  ISETP.GE.AND P1, PT, R51, RZ, PT ;  /* 0x000000ff3300720c */ /* 0x000fe20003f26270 */
[----:B------:R-:W-:Y:S01]  /*8d30*/  @!P4 IMAD.MOV R41, RZ, RZ, -R41 ;  /* 0x000000ffff29c224 */ /* 0x000fe200078e0a29 */
[----:B------:R-:W-:-:S05]  /*8d40*/  ISETP.GE.AND P4, PT, R49, RZ, PT ;  /* 0x000000ff3100720c */ /* 0x000fca0003f86270 */
[----:B------:R-:W-:Y:S01]  /*8d50*/  @!P0 IMAD.IADD R47, R47, 0x1, -R4 ;  /* 0x000000012f2f8824 */ /* 0x000fe200078e0a04 */
[----:B------:R-:W-:-:S03]  /*8d60*/  IABS R49, R52 ;  /* 0x0000003400317213 */ /* 0x000fc60000000000 */
[----:B------:R-:W-:Y:S01]  /*8d70*/  @!P2 IMAD.IADD R46, R46, 0x1, -R4 ;  /* 0x000000012e2ea824 */ /* 0x000fe200078e0a04 */
[----:B------:R-:W-:Y:S01]  /*8d80*/  ISETP.GE.AND P2, PT, R52, RZ, PT ;  /* 0x000000ff3400720c */ /* 0x000fe20003f46270 */
[----:B------:R-:W-:Y:S01]  /*8d90*/  @!P1 IMAD.MOV R47, RZ, RZ, -R47 ;  /* 0x000000ffff2f9224 */ /* 0x000fe200078e0a2f */
[----:B------:R-:W-:Y:S02]  /*8da0*/  ISETP.GE.AND P1, PT, R55, RZ, PT ;  /* 0x000000ff3700720c */ /* 0x000fe40003f26270 */
[----:B------:R-:W-:Y:S02]  /*8db0*/  IABS R52, R55 ;  /* 0x0000003700347213 */ /* 0x000fe40000000000 */
[----:B------:R-:W3:Y:S04]  /*8dc0*/  LDL.LU R55, [R1+0x2e4] ;  /* 0x0002e40001377983 */ /* 0x000ee80000300800 */
[----:B------:R-:W4:Y:S04]  /*8dd0*/  LDL.LU R11, [R1+0x2e8] ;  /* 0x0002e800010b7983 */ /* 0x000f280000300800 */
[----:B------:R-:W3:Y:S01]  /*8de0*/  LDL.LU R61, [R1+0x2ec] ;  /* 0x0002ec00013d7983 */ /* 0x000ee20000300800 */
[----:B------:R-:W-:Y:S01]  /*8df0*/  ISETP.GT.U32.AND P6, PT, R4, R45, PT ;  /* 0x0000002d0400720c */ /* 0x000fe20003fc4070 */
[----:B------:R-:W-:-:S12]  /*8e00*/  IMAD.HI.U32 R5, R0, R48, RZ ;  /* 0x0000003000057227 */ /* 0x000fd800078e00ff */
[----:B------:R-:W-:-:S05]  /*8e10*/  @!P6 IMAD.IADD R45, R45, 0x1, -R4 ;  /* 0x000000012d2de824 */ /* 0x000fca00078e0a04 */
[----:B------:R-:W-:Y:S01]  /*8e20*/  ISETP.GT.U32.AND P6, PT, R4, R45, PT ;  /* 0x0000002d0400720c */ /* 0x000fe20003fc4070 */
[----:B------:R-:W-:Y:S02]  /*8e30*/  IMAD.MOV R5, RZ, RZ, -R5 ;  /* 0x000000ffff057224 */ /* 0x000fe400078e0a05 */
[----:B------:R-:W-:-:S04]  /*8e40*/  IMAD.HI.U32 R7, R0, R49, RZ ;  /* 0x0000003100077227 */ /* 0x000fc800078e00ff */
[----:B------:R-:W-:Y:S02]  /*8e50*/  IMAD R48, R4, R5, R48 ;  /* 0x0000000504307224 */ /* 0x000fe400078e0230 */
[----:B------:R-:W-:-:S04]  /*8e60*/  IMAD.MOV R7, RZ, RZ, -R7 ;  /* 0x000000ffff077224 */ /* 0x000fc800078e0a07 */
[----:B------:R-:W-:Y:S01]  /*8e70*/  @!P6 IMAD.IADD R45, R45, 0x1, -R4 ;  /* 0x000000012d2de824 */ /* 0x000fe200078e0a04 */
[C---:B------:R-:W-:Y:S01]  /*8e80*/  ISETP.GT.U32.AND P6, PT, R4.reuse, R48, PT ;  /* 0x000000300400720c */ /* 0x040fe20003fc4070 */
[----:B------:R-:W-:Y:S02]  /*8e90*/  IMAD R49, R4, R7, R49 ;  /* 0x0000000704317224 */ /* 0x000fe400078e0231 */
[----:B------:R-:W-:-:S03]  /*8ea0*/  @!P4 IMAD.MOV R45, RZ, RZ, -R45 ;  /* 0x000000ffff2dc224 */ /* 0x000fc600078e0a2d */
[----:B------:R-:W-:Y:S02]  /*8eb0*/  ISETP.GT.U32.AND P4, PT, R4, R49, PT ;  /* 0x000000310400720c */ /* 0x000fe40003f84070 */
[----:B------:R-:W-:Y:S02]  /*8ec0*/  ISETP.GE.AND P3, PT, R50, RZ, PT ;  /* 0x000000ff3200720c */ /* 0x000fe40003f66270 */
[----:B------:R-:W-:-:S03]  /*8ed0*/  IABS R50, R53 ;  /* 0x0000003500327213 */ /* 0x000fc60000000000 */
[----:B------:R-:W-:Y:S02]  /*8ee0*/  @!P6 IMAD.IADD R48, R48, 0x1, -R4 ;  /* 0x000000013030e824 */ /* 0x000fe400078e0a04 */
[----:B------:R-:W-:-:S03]  /*8ef0*/  IMAD.HI.U32 R6, R0, R50, RZ ;  /* 0x0000003200067227 */ /* 0x000fc600078e00ff */
[----:B------:R-:W-:Y:S01]  /*8f00*/  ISETP.GT.U32.AND P6, PT, R4, R48, PT ;  /* 0x000000300400720c */ /* 0x000fe20003fc4070 */
[----:B------:R-:W-:Y:S02]  /*8f10*/  @!P4 IMAD.IADD R49, R49, 0x1, -R4 ;  /* 0x000000013131c824 */ /* 0x000fe400078e0a04 */
[----:B------:R-:W-:-:S03]  /*8f20*/  IMAD.MOV R6, RZ, RZ, -R6 ;  /* 0x000000ffff067224 */ /* 0x000fc600078e0a06 */
[C---:B------:R-:W-:Y:S01]  /*8f30*/  ISETP.GT.U32.AND P4, PT, R4.reuse, R49, PT ;  /* 0x000000310400720c */ /* 0x040fe20003f84070 */
[----:B------:R-:W-:-:S06]  /*8f40*/  IMAD R50, R4, R6, R50 ;  /* 0x0000000604327224 */ /* 0x000fcc00078e0232 */
[----:B------:R-:W-:Y:S01]  /*8f50*/  @!P6 IMAD.IADD R48, R48, 0x1, -R4 ;  /* 0x000000013030e824 */ /* 0x000fe200078e0a04 */
[----:B------:R-:W-:Y:S02]  /*8f60*/  ISETP.GT.U32.AND P6, PT, R4, R50, PT ;  /* 0x000000320400720c */ /* 0x000fe40003fc4070 */
[----:B------:R-:W-:-:S03]  /*8f70*/  IABS R51, R54 ;  /* 0x0000003600337213 */ /* 0x000fc60000000000 */
[----:B------:R-:W-:Y:S01]  /*8f80*/  @!P4 IMAD.IADD R49, R49, 0x1, -R4 ;  /* 0x000000013131c824 */ /* 0x000fe200078e0a04 */
[----:B------:R-:W-:Y:S01]  /*8f90*/  ISETP.GE.AND P0, PT, R54, RZ, PT ;  /* 0x000000ff3600720c */ /* 0x000fe20003f06270 */
[----:B------:R-:W-:-:S04]  /*8fa0*/  IMAD.HI.U32 R5, R0, R51, RZ ;  /* 0x0000003300057227 */ /* 0x000fc800078e00ff */
[----:B------:R-:W-:Y:S02]  /*8fb0*/  @!P2 IMAD.MOV R49, RZ, RZ, -R49 ;  /* 0x000000ffff31a224 */ /* 0x000fe400078e0a31 */
[----:B------:R-:W-:Y:S02]  /*8fc0*/  @!P6 IMAD.IADD R50, R50, 0x1, -R4 ;  /* 0x000000013232e824 */ /* 0x000fe400078e0a04 */
[----:B------:R-:W-:Y:S01]  /*8fd0*/  @!P3 IMAD.MOV R46, RZ, RZ, -R46 ;  /* 0x000000ffff2eb224 */ /* 0x000fe200078e0a2e */
[----:B------:R-:W-:Y:S01]  /*8fe0*/  ISETP.GE.AND P3, PT, R53, RZ, PT ;  /* 0x000000ff3500720c */ /* 0x000fe20003f66270 */
[----:B------:R-:W-:Y:S01]  /*8ff0*/  IMAD.MOV R5, RZ, RZ, -R5 ;  /* 0x000000ffff057224 */ /* 0x000fe200078e0a05 */
[----:B------:R-:W-:Y:S02]  /*9000*/  IABS R53, R2 ;  /* 0x0000000200357213 */ /* 0x000fe40000000000 */
[C---:B------:R-:W-:Y:S01]  /*9010*/  ISETP.GT.U32.AND P6, PT, R4.reuse, R50, PT ;  /* 0x000000320400720c */ /* 0x040fe20003fc4070 */
[----:B------:R-:W-:Y:S01]  /*9020*/  IMAD R51, R4, R5, R51 ;  /* 0x0000000504337224 */ /* 0x000fe200078e0233 */
[----:B------:R-:W-:Y:S01]  /*9030*/  ISETP.GE.AND P4, PT, R2, RZ, PT ;  /* 0x000000ff0200720c */ /* 0x000fe20003f86270 */
[----:B------:R-:W-:-:S04]  /*9040*/  IMAD.HI.U32 R5, R0, R53, RZ ;  /* 0x0000003500057227 */ /* 0x000fc800078e00ff */
[----:B------:R-:W-:-:S04]  /*9050*/  IMAD.MOV R5, RZ, RZ, -R5 ;  /* 0x000000ffff057224 */ /* 0x000fc800078e0a05 */
[----:B------:R-:W-:Y:S02]  /*9060*/  IMAD R53, R4, R5, R53 ;  /* 0x0000000504357224 */ /* 0x000fe400078e0235 */
[----:B------:R-:W-:-:S04]  /*9070*/  @!P6 IMAD.IADD R50, R50, 0x1, -R4 ;  /* 0x000000013232e824 */ /* 0x000fc800078e0a04 */
[----:B------:R-:W-:Y:S01]  /*9080*/  @!P3 IMAD.MOV R50, RZ, RZ, -R50 ;  /* 0x000000ffff32b224 */ /* 0x000fe200078e0a32 */
[----:B------:R-:W-:-:S13]  /*9090*/  ISETP.GT.U32.AND P3, PT, R4, R53, PT ;  /* 0x000000350400720c */ /* 0x000fda0003f64070 */
[----:B------:R-:W-:-:S05]  /*90a0*/  @!P3 IMAD.IADD R53, R53, 0x1, -R4 ;  /* 0x000000013535b824 */ /* 0x000fca00078e0a04 */
[----:B------:R-:W-:-:S13]  /*90b0*/  ISETP.GT.U32.AND P3, PT, R4, R53, PT ;  /* 0x000000350400720c */ /* 0x000fda0003f64070 */
[----:B------:R-:W-:-:S04]  /*90c0*/  @!P3 IMAD.IADD R53, R53, 0x1, -R4 ;  /* 0x000000013535b824 */ /* 0x000fc800078e0a04 */
[----:B------:R-:W-:Y:S01]  /*90d0*/  @!P4 IMAD.MOV R53, RZ, RZ, -R53 ;  /* 0x000000ffff35c224 */ /* 0x000fe200078e0a35 */
[----:B--2---:R-:W-:Y:S02]  /*90e0*/  IABS R54, R60 ;  /* 0x0000003c00367213 */ /* 0x004fe40000000000 */
[----:B------:R-:W-:Y:S02]  /*90f0*/  ISETP.GE.AND P2, PT, R60, RZ, PT ;  /* 0x000000ff3c00720c */ /* 0x000fe40003f46270 */
[----:B------:R-:W2:Y:S04]  /*9100*/  LDL.LU R60, [R1+0x2f0] ;  /* 0x0002f000013c7983 */ /* 0x000ea80000300800 */
[----:B------:R-:W2:Y:S01]  /*9110*/  LDL.LU R2, [R1+0x2f4] ;  /* 0x0002f40001027983 */ /* 0x000ea20000300800 */
[----:B---3--:R-:W-:-:S02]  /*9120*/  IABS R57, R61 ;  /* 0x0000003d00397213 */ /* 0x008fc40000000000 */
[----:B------:R-:W-:Y:S02]  /*9130*/  ISETP.GE.AND P4, PT, R61, RZ, PT ;  /* 0x000000ff3d00720c */ /* 0x000fe40003f86270 */
[----:B------:R-:W3:Y:S01]  /*9140*/  LDL.LU R61, [R1+0x2f8] ;  /* 0x0002f800013d7983 */ /* 0x000ee20000300800 */
[----:B------:R-:W-:Y:S01]  /*9150*/  @!P5 IMAD.MOV R48, RZ, RZ, -R48 ;  /* 0x000000ffff30d224 */ /* 0x000fe200078e0a30 */
[----:B------:R-:W-:Y:S01]  /*9160*/  ISETP.GT.U32.AND P5, PT, R4, R51, PT ;  /* 0x000000330400720c */ /* 0x000fe20003fa4070 */
[----:B------:R-:W-:-:S12]  /*9170*/  IMAD.HI.U32 R6, R0, R52, RZ ;  /* 0x0000003400067227 */ /* 0x000fd800078e00ff */
[----:B------:R-:W-:-:S05]  /*9180*/  @!P5 IMAD.IADD R51, R51, 0x1, -R4 ;  /* 0x000000013333d824 */ /* 0x000fca00078e0a04 */
[----:B------:R-:W-:Y:S01]  /*9190*/  ISETP.GT.U32.AND P5, PT, R4, R51, PT ;  /* 0x000000330400720c */ /* 0x000fe20003fa4070 */
[----:B------:R-:W-:-:S04]  /*91a0*/  IMAD.HI.U32 R5, R0, R54, RZ ;  /* 0x0000003600057227 */ /* 0x000fc800078e00ff */
[----:B------:R-:W-:Y:S02]  /*91b0*/  IMAD.MOV R6, RZ, RZ, -R6 ;  /* 0x000000ffff067224 */ /* 0x000fe400078e0a06 */
[----:B------:R-:W-:Y:S02]  /*91c0*/  IMAD.MOV R5, RZ, RZ, -R5 ;  /* 0x000000ffff057224 */ /* 0x000fe400078e0a05 */
[C---:B------:R-:W-:Y:S02]  /*91d0*/  IMAD R52, R4.reuse, R6, R52 ;  /* 0x0000000604347224 */ /* 0x040fe400078e0234 */
[C---:B------:R-:W-:Y:S02]  /*91e0*/  IMAD R54, R4.reuse, R5, R54 ;  /* 0x0000000504367224 */ /* 0x040fe400078e0236 */
[----:B------:R-:W-:Y:S01]  /*91f0*/  @!P5 IMAD.IADD R51, R51, 0x1, -R4 ;  /* 0x000000013333d824 */ /* 0x000fe200078e0a04 */
[----:B------:R-:W-:Y:S02]  /*9200*/  ISETP.GE.AND P5, PT, R55, RZ, PT ;  /* 0x000000ff3700720c */ /* 0x000fe40003fa6270 */
[----:B------:R-:W-:Y:S01]  /*9210*/  IABS R55, R55 ;  /* 0x0000003700377213 */ /* 0x000fe20000000000 */
[----:B------:R-:W-:Y:S01]  /*9220*/  @!P0 IMAD.MOV R51, RZ, RZ, -R51 ;  /* 0x000000ffff338224 */ /* 0x000fe200078e0a33 */
[----:B------:R-:W-:-:S02]  /*9230*/  ISETP.GT.U32.AND P6, PT, R4, R52, PT ;  /* 0x000000340400720c */ /* 0x000fc40003fc4070 */
[----:B------:R-:W-:Y:S01]  /*9240*/  ISETP.GT.U32.AND P0, PT, R4, R54, PT ;  /* 0x000000360400720c */ /* 0x000fe20003f04070 */
[----:B------:R-:W-:-:S04]  /*9250*/  IMAD.HI.U32 R6, R0, R55, RZ ;  /* 0x0000003700067227 */ /* 0x000fc800078e00ff */
[----:B------:R-:W-:-:S04]  /*9260*/  IMAD.MOV R6, RZ, RZ, -R6 ;  /* 0x000000ffff067224 */ /* 0x000fc800078e0a06 */
[----:B------:R-:W-:Y:S02]  /*9270*/  IMAD R55, R4, R6, R55 ;  /* 0x0000000604377224 */ /* 0x000fe400078e0237 */
[--C-:B------:R-:W-:Y:S02]  /*9280*/  @!P6 IMAD.IADD R52, R52, 0x1, -R4.reuse ;  /* 0x000000013434e824 */ /* 0x100fe400078e0a04 */
[----:B------:R-:W-:Y:S01]  /*9290*/  @!P0 IMAD.IADD R54, R54, 0x1, -R4 ;  /* 0x0000000136368824 */ /* 0x000fe200078e0a04 */
[C---:B------:R-:W-:Y:S02]  /*92a0*/  ISETP.GT.U32.AND P3, PT, R4.reuse, R55, PT ;  /* 0x000000370400720c */ /* 0x040fe40003f64070 */
[C---:B------:R-:W-:Y:S02]  /*92b0*/  ISETP.GT.U32.AND P6, PT, R4.reuse, R52, PT ;  /* 0x000000340400720c */ /* 0x040fe40003fc4070 */
[----:B------:R-:W-:Y:S02]  /*92c0*/  ISETP.GT.U32.AND P0, PT, R4, R54, PT ;  /* 0x000000360400720c */ /* 0x000fe40003f04070 */
[----:B----4-:R-:W-:-:S07]  /*92d0*/  IABS R56, R11 ;  /* 0x0000000b00387213 */ /* 0x010fce0000000000 */
[--C-:B------:R-:W-:Y:S02]  /*92e0*/  @!P3 IMAD.IADD R55, R55, 0x1, -R4.reuse ;  /* 0x000000013737b824 */ /* 0x100fe400078e0a04 */
[--C-:B------:R-:W-:Y:S01]  /*92f0*/  @!P6 IMAD.IADD R52, R52, 0x1, -R4.reuse ;  /* 0x000000013434e824 */ /* 0x100fe200078e0a04 */
[----:B------:R-:W-:Y:S01]  /*9300*/  ISETP.GE.AND P6, PT, R11, RZ, PT ;  /* 0x000000ff0b00720c */ /* 0x000fe20003fc6270 */
[----:B------:R-:W-:Y:S01]  /*9310*/  @!P0 IMAD.IADD R54, R54, 0x1, -R4 ;  /* 0x0000000136368824 */ /* 0x000fe200078e0a04 */
[----:B------:R-:W-:Y:S01]  /*9320*/  ISETP.GT.U32.AND P3, PT, R4, R55, PT ;  /* 0x000000370400720c */ /* 0x000fe20003f64070 */
[----:B------:R-:W4:Y:S02]  /*9330*/  LDL.LU R11, [R1+0x2fc] ;  /* 0x0002fc00010b7983 */ /* 0x000f240000300800 */
[----:B------:R-:W-:-:S10]  /*9340*/  @!P2 IMAD.MOV R54, RZ, RZ, -R54 ;  /* 0x000000ffff36a224 */ /* 0x000fd400078e0a36 */
[----:B------:R-:W-:-:S04]  /*9350*/  @!P3 IMAD.IADD R55, R55, 0x1, -R4 ;  /* 0x000000013737b824 */ /* 0x000fc800078e0a04 */
[----:B------:R-:W-:Y:S01]  /*9360*/  @!P5 IMAD.MOV R55, RZ, RZ, -R55 ;  /* 0x000000ffff37d224 */ /* 0x000fe200078e0a37 */
[----:B--2---:R-:W-:Y:S02]  /*9370*/  IABS R58, R60 ;  /* 0x0000003c003a7213 */ /* 0x004fe40000000000 */
[----:B------:R-:W-:Y:S02]  /*9380*/  ISETP.GE.AND P2, PT, R60, RZ, PT ;  /* 0x000000ff3c00720c */ /* 0x000fe40003f46270 */
[----:B------:R-:W2:Y:S01]  /*9390*/  LDL.LU R60, [R1+0x300] ;  /* 0x00030000013c7983 */ /* 0x000ea20000300800 */
[----:B------:R-:W-:Y:S02]  /*93a0*/  IABS R59, R2 ;  /* 0x00000002003b7213 */ /* 0x000fe40000000000 */
[----:B------:R-:W-:Y:S02]  /*93b0*/  ISETP.GE.AND P3, PT, R2, RZ, PT ;  /* 0x000000ff0200720c */ /* 0x000fe40003f66270 */
[----:B------:R-:W2:Y:S04]  /*93c0*/  LDL.LU R2, [R1+0x304] ;  /* 0x0003040001027983 */ /* 0x000ea80000300800 */
[----:B------:R-:W2:Y:S01]  /*93d0*/  LDL.LU R12, [R1+0x308] ;  /* 0x00030800010c7983 */ /* 0x000ea20000300800 */
[----:B---3--:R-:W-:-:S02]  /*93e0*/  IABS R10, R61 ;  /* 0x0000003d000a7213 */ /* 0x008fc40000000000 */
[----:B------:R-:W-:Y:S02]  /*93f0*/  ISETP.GE.AND P5, PT, R61, RZ, PT ;  /* 0x000000ff3d00720c */ /* 0x000fe40003fa6270 */
[----:B------:R-:W3:Y:S01]  /*9400*/  LDL.LU R61, [R1+0x30c] ;  /* 0x00030c00013d7983 */ /* 0x000ee20000300800 */
[----:B------:R-:W-:-:S04]  /*9410*/  IMAD.HI.U32 R5, R0, R56, RZ ;  /* 0x0000003800057227 */ /* 0x000fc800078e00ff */
[----:B------:R-:W-:-:S04]  /*9420*/  IMAD.MOV R5, RZ, RZ, -R5 ;  /* 0x000000ffff057224 */ /* 0x000fc800078e0a05 */
[----:B------:R-:W-:Y:S02]  /*9430*/  IMAD R56, R4, R5, R56 ;  /* 0x0000000504387224 */ /* 0x000fe400078e0238 */
[----:B------:R-:W-:-:S03]  /*9440*/  @!P1 IMAD.MOV R52, RZ, RZ, -R52 ;  /* 0x000000ffff349224 */ /* 0x000fc600078e0a34 */
[----:B------:R-:W-:Y:S01]  /*9450*/  ISETP.GT.U32.AND P1, PT, R4, R56, PT ;  /* 0x000000380400720c */ /* 0x000fe20003f24070 */
[----:B------:R-:W-:-:S12]  /*9460*/  IMAD.HI.U32 R6, R0, R59, RZ ;  /* 0x0000003b00067227 */ /* 0x000fd800078e00ff */
[----:B------:R-:W-:-:S05]  /*9470*/  @!P1 IMAD.IADD R56, R56, 0x1, -R4 ;  /* 0x0000000138389824 */ /* 0x000fca00078e0a04 */
[----:B------:R-:W-:Y:S01]  /*9480*/  ISETP.GT.U32.AND P1, PT, R4, R56, PT ;  /* 0x000000380400720c */ /* 0x000fe20003f24070 */
[----:B------:R-:W-:-:S04]  /*9490*/  IMAD.HI.U32 R5, R0, R57, RZ ;  /* 0x0000003900057227 */ /* 0x000fc800078e00ff */
[----:B------:R-:W-:Y:S02]  /*94a0*/  IMAD.MOV R6, RZ, RZ, -R6 ;  /* 0x000000ffff067224 */ /* 0x000fe400078e0a06 */
[----:B------:R-:W-:Y:S02]  /*94b0*/  IMAD.MOV R5, RZ, RZ, -R5 ;  /* 0x000000ffff057224 */ /* 0x000fe400078e0a05 */
[----:B------:R-:W-:-:S04]  /*94c0*/  IMAD R59, R4, R6, R59 ;  /* 0x00000006043b7224 */ /* 0x000fc800078e023b */
[----:B------:R-:W-:Y:S02]  /*94d0*/  @!P1 IMAD.IADD R56, R56, 0x1, -R4 ;  /* 0x0000000138389824 */ /* 0x000fe400078e0a04 */
[C---:B------:R-:W-:Y:S02]  /*94e0*/  IMAD R57, R4.reuse, R5, R57 ;  /* 0x0000000504397224 */ /* 0x040fe400078e0239 */
[----:B------:R-:W-:Y:S01]  /*94f0*/  @!P6 IMAD.MOV R56, RZ, RZ, -R56 ;  /* 0x000000ffff38e224 */ /* 0x000fe200078e0a38 */
[C---:B------:R-:W-:Y:S02]  /*9500*/  ISETP.GT.U32.AND P6, PT, R4.reuse, R59, PT ;  /* 0x0000003b0400720c */ /* 0x040fe40003fc4070 */
[----:B------:R-:W-:Y:S01]  /*9510*/  ISETP.GT.U32.AND P0, PT, R4, R57, PT ;  /* 0x000000390400720c */ /* 0x000fe20003f04070 */
[----:B------:R-:W-:-:S04]  /*9520*/  IMAD.HI.U32 R5, R0, R58, RZ ;  /* 0x0000003a00057227 */ /* 0x000fc800078e00ff */
[----:B------:R-:W-:-:S04]  /*9530*/  IMAD.MOV R5, RZ, RZ, -R5 ;  /* 0x000000ffff057224 */ /* 0x000fc800078e0a05 */
[----:B------:R-:W-:Y:S02]  /*9540*/  IMAD R58, R4, R5, R58 ;  /* 0x00000005043a7224 */ /* 0x000fe400078e023a */
[----:B------:R-:W-:Y:S02]  /*9550*/  @!P6 IMAD.IADD R59, R59, 0x1, -R4 ;  /* 0x000000013b3be824 */ /* 0x000fe400078e0a04 */
[----:B------:R-:W-:Y:S01]  /*9560*/  IMAD.HI.U32 R5, R0, R10, RZ ;  /* 0x0000000a00057227 */ /* 0x000fe200078e00ff */
[----:B----4-:R-:W-:-:S03]  /*9570*/  IABS R9, R11 ;  /* 0x0000000b00097213 */ /* 0x010fc60000000000 */
[----:B------:R-:W-:Y:S01]  /*9580*/  @!P0 IMAD.IADD R57, R57, 0x1, -R4 ;  /* 0x0000000139398824 */ /* 0x000fe200078e0a04 */
[----:B------:R-:W-:Y:S01]  /*9590*/  ISETP.GT.U32.AND P6, PT, R4, R59, PT ;  /* 0x0000003b0400720c */ /* 0x000fe20003fc4070 */
[----:B------:R-:W-:Y:S02]  /*95a0*/  IMAD.MOV R5, RZ, RZ, -R5 ;  /* 0x000000ffff057224 */ /* 0x000fe400078e0a05 */
[----:B------:R-:W-:Y:S01]  /*95b0*/  IMAD.HI.U32 R6, R0, R9, RZ ;  /* 0x0000000900067227 */ /* 0x000fe200078e00ff */
[C---:B------:R-:W-:Y:S02]  /*95c0*/  ISETP.GT.U32.AND P0, PT, R4.reuse, R57, PT ;  /* 0x000000390400720c */ /* 0x040fe40003f04070 */
[C---:B------:R-:W-:Y:S01]  /*95d0*/  ISETP.GT.U32.AND P1, PT, R4.reuse, R58, PT ;  /* 0x0000003a0400720c */ /* 0x040fe20003f24070 */
[----:B------:R-:W-:Y:S02]  /*95e0*/  IMAD R10, R4, R5, R10 ;  /* 0x00000005040a7224 */ /* 0x000fe400078e020a */
[----:B------:R-:W-:-:S04]  /*95f0*/  IMAD.MOV R6, RZ, RZ, -R6 ;  /* 0x000000ffff067224 */ /* 0x000fc800078e0a06 */
[----:B------:R-:W-:Y:S02]  /*9600*/  IMAD R9, R4, R6, R9 ;  /* 0x0000000604097224 */ /* 0x000fe400078e0209 */
[----:B------:R-:W-:-:S03]  /*9610*/  @!P6 IMAD.IADD R59, R59, 0x1, -R4 ;  /* 0x000000013b3be824 */ /* 0x000fc600078e0a04 */
[----:B------:R-:W-:Y:S01]  /*9620*/  ISETP.GT.U32.AND P6, PT, R4, R9, PT ;  /* 0x000000090400720c */ /* 0x000fe20003fc4070 */
[--C-:B------:R-:W-:Y:S01]  /*9630*/  @!P0 IMAD.IADD R57, R57, 0x1, -R4.reuse ;  /* 0x0000000139398824 */ /* 0x100fe200078e0a04 */
[----:B------:R-:W-:Y:S01]  /*9640*/  ISETP.GE.AND P0, PT, R11, RZ, PT ;  /* 0x000000ff0b00720c */ /* 0x000fe20003f06270 */
[----:B------:R-:W-:-:S05]  /*9650*/  @!P1 IMAD.IADD R58, R58, 0x1, -R4 ;  /* 0x000000013a3a9824 */ /* 0x000fca00078e0a04 */
[----:B------:R-:W-:-:S05]  /*9660*/  ISETP.GT.U32.AND P1, PT, R4, R58, PT ;  /* 0x0000003a0400720c */ /* 0x000fca0003f24070 */
[----:B------:R-:W-:-:S08]  /*9670*/  @!P6 IMAD.IADD R9, R9, 0x1, -R4 ;  /* 0x000000010909e824 */ /* 0x000fd000078e0a04 */
[----:B------:R-:W-:Y:S01]  /*9680*/  @!P1 IMAD.IADD R58, R58, 0x1, -R4 ;  /* 0x000000013a3a9824 */ /* 0x000fe200078e0a04 */
[----:B------:R-:W-:-:S13]  /*9690*/  ISETP.GT.U32.AND P1, PT, R4, R10, PT ;  /* 0x0000000a0400720c */ /* 0x000fda0003f24070 */
[----:B------:R-:W-:Y:S02]  /*96a0*/  @!P1 IMAD.IADD R10, R10, 0x1, -R4 ;  /* 0x000000010a0a9824 */ /* 0x000fe400078e0a04 */
[----:B------:R-:W-:Y:S02]  /*96b0*/  @!P4 IMAD.MOV R57, RZ, RZ, -R57 ;  /* 0x000000ffff39c224 */ /* 0x000fe400078e0a39 */
[----:B------:R-:W-:Y:S01]  /*96c0*/  @!P2 IMAD.MOV R58, RZ, RZ, -R58 ;  /* 0x000000ffff3aa224 */ /* 0x000fe200078e0a3a */
[----:B------:R-:W-:Y:S01]  /*96d0*/  ISETP.GT.U32.AND P4, PT, R4, R10, PT ;  /* 0x0000000a0400720c */ /* 0x000fe20003f84070 */
[----:B------:R-:W-:-:S12]  /*96e0*/  @!P3 IMAD.MOV R59, RZ, RZ, -R59 ;  /* 0x000000ffff3bb224 */ /* 0x000fd800078e0a3b */
[----:B------:R-:W-:Y:S01]  /*96f0*/  @!P4 IMAD.IADD R10, R10, 0x1, -R4 ;  /* 0x000000010a0ac824 */ /* 0x000fe200078e0a04 */
[----:B--2---:R-:W-:-:S05]  /*9700*/  IABS R8, R60 ;  /* 0x0000003c00087213 */ /* 0x004fca0000000000 */
[----:B------:R-:W-:Y:S01]  /*9710*/  IMAD.HI.U32 R5, R0, R8, RZ ;  /* 0x0000000800057227 */ /* 0x000fe200078e00ff */
[----:B------:R-:W-:-:S03]  /*9720*/  IABS R7, R2 ;  /* 0x0000000200077213 */ /* 0x000fc60000000000 */
[----:B------:R-:W-:-:S04]  /*9730*/  IMAD.MOV R5, RZ, RZ, -R5 ;  /* 0x000000ffff057224 */ /* 0x000fc800078e0a05 */
[----:B------:R-:W-:Y:S02]  /*9740*/  IMAD R8, R4, R5, R8 ;  /* 0x0000000504087224 */ /* 0x000fe400078e0208 */
[----:B------:R-:W-:-:S04]  /*9750*/  IMAD.HI.U32 R5, R0, R7, RZ ;  /* 0x0000000700057227 */ /* 0x000fc800078e00ff */
[----:B------:R-:W-:-:S04]  /*9760*/  IMAD.MOV R11, RZ, RZ, -R5 ;  /* 0x000000ffff0b7224 */ /* 0x000fc800078e0a05 */
[----:B------:R-:W-:-:S05]  /*9770*/  IMAD R7, R4, R11, R7 ;  /* 0x0000000b04077224 */ /* 0x000fca00078e0207 */
[C---:B------:R-:W-:Y:S02]  /*9780*/  ISETP.GT.U32.AND P6, PT, R4.reuse, R7, PT ;  /* 0x000000070400720c */ /* 0x040fe40003fc4070 */
[----:B------:R-:W-:-:S11]  /*9790*/  ISETP.GT.U32.AND P1, PT, R4, R8, PT ;  /* 0x000000080400720c */ /* 0x000fd60003f24070 */
[--C-:B------:R-:W-:Y:S01]  /*97a0*/  @!P6 IMAD.IADD R7, R7, 0x1, -R4.reuse ;  /* 0x000000010707e824 */ /* 0x100fe200078e0a04 */
[----:B------:R-:W-:Y:S02]  /*97b0*/  ISETP.GE.AND P6, PT, R60, RZ, PT ;  /* 0x000000ff3c00720c */ /* 0x000fe40003fc6270 */
[----:B------:R-:W0:Y:S01]  /*97c0*/  S2R R60, SR_TID.X ;  /* 0x00000000003c7919 */ /* 0x000e220000002100 */
[----:B------:R-:W-:Y:S01]  /*97d0*/  IABS R6, R12 ;  /* 0x0000000c00067213 */ /* 0x000fe20000000000 */
[----:B------:R-:W-:Y:S01]  /*97e0*/  @!P1 IMAD.IADD R8, R8, 0x1, -R4 ;  /* 0x0000000108089824 */ /* 0x000fe200078e0a04 */
[----:B------:R-:W-:-:S04]  /*97f0*/  ISETP.GT.U32.AND P1, PT, R4, R9, PT ;  /* 0x000000090400720c */ /* 0x000fc80003f24070 */
[----:B------:R-:W-:Y:S02]  /*9800*/  ISETP.GT.U32.AND P2, PT, R4, R8, PT ;  /* 0x000000080400720c */ /* 0x000fe40003f44070 */
[----:B---3--:R-:W-:-:S05]  /*9810*/  IABS R13, R61 ;  /* 0x0000003d000d7213 */ /* 0x008fca0000000000 */
[----:B------:R-:W-:Y:S02]  /*9820*/  IMAD.MOV.U32 R5, RZ, RZ, R13 ;  /* 0x000000ffff057224 */ /* 0x000fe400078e000d */
[----:B------:R-:W-:-:S04]  /*9830*/  IMAD.HI.U32 R13, R0, R6, RZ ;  /* 0x00000006000d7227 */ /* 0x000fc800078e00ff */
[----:B------:R-:W-:-:S04]  /*9840*/  IMAD.HI.U32 R11, R0, R5, RZ ;  /* 0x00000005000b7227 */ /* 0x000fc800078e00ff */
[----:B------:R-:W-:Y:S02]  /*9850*/  IMAD.MOV R0, RZ, RZ, -R13 ;  /* 0x000000ffff007224 */ /* 0x000fe400078e0a0d */
[----:B------:R-:W-:Y:S02]  /*9860*/  IMAD.MOV R11, RZ, RZ, -R11 ;  /* 0x000000ffff0b7224 */ /* 0x000fe400078e0a0b */
[----:B------:R-:W-:Y:S02]  /*9870*/  IMAD R6, R4, R0, R6 ;  /* 0x0000000004067224 */ /* 0x000fe400078e0206 */
[----:B0-----:R-:W-:Y:S02]  /*9880*/  IMAD.SHL.U32 R0, R60, 0x40, RZ ;  /* 0x000000403c007824 */ /* 0x001fe400078e00ff */
[----:B------:R-:W-:Y:S02]  /*9890*/  IMAD R5, R4, R11, R5 ;  /* 0x0000000b04057224 */ /* 0x000fe400078e0205 */
[----:B------:R-:W-:Y:S01]  /*98a0*/  IMAD.SHL.U32 R11, R60, 0x8, RZ ;  /* 0x000000083c0b7824 */ /* 0x000fe200078e00ff */
[----:B------:R-:W-:Y:S01]  /*98b0*/  LOP3.LUT R0, R0, 0x1c0, RZ, 0xc0, !PT ;  /* 0x000001c000007812 */ /* 0x000fe200078ec0ff */
[--C-:B------:R-:W-:Y:S01]  /*98c0*/  @!P2 IMAD.IADD R8, R8, 0x1, -R4.reuse ;  /* 0x000000010808a824 */ /* 0x100fe200078e0a04 */
[----:B------:R-:W-:Y:S01]  /*98d0*/  ISETP.GT.U32.AND P4, PT, R4, R6, PT ;  /* 0x000000060400720c */ /* 0x000fe20003f84070 */
[----:B------:R-:W-:Y:S01]  /*98e0*/  @!P1 IMAD.IADD R9, R9, 0x1, -R4 ;  /* 0x0000000109099824 */ /* 0x000fe200078e0a04 */
[----:B------:R-:W-:-:S02]  /*98f0*/  ISETP.GE.AND P2, PT, R2, RZ, PT ;  /* 0x000000ff0200720c */ /* 0x000fc40003f46270 */
[----:B------:R-:W0:Y:S01]  /*9900*/  LDC R2, c[0x0][0x3ac] ;  /* 0x0000eb00ff027b82 */ /* 0x000e220000000800 */
[----:B------:R-:W-:Y:S02]  /*9910*/  ISETP.GT.U32.AND P1, PT, R4, R5, PT ;  /* 0x000000050400720c */ /* 0x000fe40003f24070 */
[----:B------:R-:W-:Y:S02]  /*9920*/  LOP3.LUT R11, R0, 0x30, R11, 0xf8, !PT ;  /* 0x00000030000b7812 */ /* 0x000fe400078ef80b */
[----:B------:R-:W-:Y:S02]  /*9930*/  LOP3.LUT R0, R60, 0x3, RZ, 0xc0, !PT ;  /* 0x000000033c007812 */ /* 0x000fe400078ec0ff */
[----:B------:R-:W-:Y:S02]  /*9940*/  ISETP.GT.U32.AND P3, PT, R4, R7, PT ;  /* 0x000000070400720c */ /* 0x000fe40003f64070 */
[----:B------:R-:W-:Y:S01]  /*9950*/  SHF.R.U32.HI R13, RZ, 0x2, R60 ;  /* 0x00000002ff0d7819 */ /* 0x000fe2000001163c */
[----:B------:R-:W-:-:S03]  /*9960*/  IMAD R0, R0, 0x220, RZ ;  /* 0x0000022000007824 */ /* 0x000fc600078e02ff */
[----:B------:R-:W-:Y:S01]  /*9970*/  SGXT.U32 R13, R13, 0x3 ;  /* 0x000000030d0d781a */ /* 0x000fe20000000000 */
[----:B------:R-:W-:-:S03]  /*9980*/  @!P4 IMAD.IADD R6, R6, 0x1, -R4 ;  /* 0x000000010606c824 */ /* 0x000fc600078e0a04 */
[----:B------:R-:W-:Y:S01]  /*9990*/  LOP3.LUT R0, R0, R13, RZ, 0xfc, !PT ;  /* 0x0000000d00007212 */ /* 0x000fe200078efcff */
[--C-:B------:R-:W-:Y:S01]  /*99a0*/  @!P1 IMAD.IADD R5, R5, 0x1, -R4.reuse ;  /* 0x0000000105059824 */ /* 0x100fe200078e0a04 */
[----:B------:R-:W-:Y:S01]  /*99b0*/  ISETP.GT.U32.AND P4, PT, R4, R6, PT ;  /* 0x000000060400720c */ /* 0x000fe20003f84070 */
[----:B------:R-:W-:Y:S01]  /*99c0*/  @!P3 IMAD.IADD R7, R7, 0x1, -R4 ;  /* 0x000000010707b824 */ /* 0x000fe200078e0a04 */
[----:B------:R-:W-:Y:S01]  /*99d0*/  ISETP.GE.AND P3, PT, R12, RZ, PT ;  /* 0x000000ff0c00720c */ /* 0x000fe20003f66270 */
[----:B------:R1:W-:Y:S01]  /*99e0*/  STL [R1+0x22b4], R0 ;  /* 0x0022b40001007387 */ /* 0x0003e20000100800 */
[----:B------:R-:W-:Y:S01]  /*99f0*/  IMAD.SHL.U32 R12, R60, 0x2, RZ ;  /* 0x000000023c0c7824 */ /* 0x000fe200078e00ff */
[----:B------:R-:W-:Y:S02]  /*9a00*/  ISETP.GT.U32.AND P1, PT, R4, R5, PT ;  /* 0x000000050400720c */ /* 0x000fe40003f24070 */
[----:B------:R-:W2:Y:S01]  /*9a10*/  LDL.LU R23, [R1+0x6c] ;  /* 0x00006c0001177983 */ /* 0x000ea20000300800 */
[----:B------:R-:W-:-:S03]  /*9a20*/  LOP3.LUT R60, R60, 0x1f, RZ, 0xc0, !PT ;  /* 0x0000001f3c3c7812 */ /* 0x000fc600078ec0ff */
[----:B------:R-:W3:Y:S04]  /*9a30*/  LDL.LU R22, [R1+0x48] ;  /* 0x0000480001167983 */ /* 0x000ee80000300800 */
[----:B------:R-:W4:Y:S01]  /*9a40*/  LDL.LU R21, [R1+0x40] ;  /* 0x0000400001157983 */ /* 0x000f220000300800 */
[----:B0-----:R-:W-:-:S03]  /*9a50*/  IMAD R60, R60, R2, RZ ;  /* 0x000000023c3c7224 */ /* 0x001fc600078e02ff */
[----:B------:R-:W4:Y:S04]  /*9a60*/  LDL.LU R20, [R1+0x3c] ;  /* 0x00003c0001147983 */ /* 0x000f280000300800 */
[----:B------:R-:W4:Y:S01]  /*9a70*/  LDL.LU R19, [R1+0x38] ;  /* 0x0000380001137983 */ /* 0x000f220000300800 */
[----:B-1----:R-:W-:-:S03]  /*9a80*/  LOP3.LUT R0, R11, 0x30, R12, 0x78, !PT ;  /* 0x000000300b007812 */ /* 0x002fc600078e780c */
[----:B------:R-:W4:Y:S04]  /*9a90*/  LDL.LU R18, [R1+0x34] ;  /* 0x0000340001127983 */ /* 0x000f280000300800 */
[----:B------:R-:W4:Y:S01]  /*9aa0*/  LDL.LU R17, [R1+0x30] ;  /* 0x0000300001117983 */ /* 0x000f220000300800 */
[----:B------:R-:W-:-:S03]  /*9ab0*/  IMAD R2, R2, 0x20, R60 ;  /* 0x0000002002027824 */ /* 0x000fc600078e023c */
[----:B------:R-:W4:Y:S01]  /*9ac0*/  LDL.LU R16, [R1+0x2c] ;  /* 0x00002c0001107983 */ /* 0x000f220000300800 */
[----:B------:R-:W-:-:S03]  /*9ad0*/  @!P4 IMAD.IADD R6, R6, 0x1, -R4 ;  /* 0x000000010606c824 */ /* 0x000fc600078e0a04 */
[----:B------:R-:W4:Y:S01]  /*9ae0*/  LDL.LU R15, [R1+0x28] ;  /* 0x00002800010f7983 */ /* 0x000f220000300800 */
[----:B------:R-:W-:-:S03]  /*9af0*/  ISETP.GE.AND P4, PT, R61, RZ, PT ;  /* 0x000000ff3d00720c */ /* 0x000fc60003f86270 */
[----:B------:R-:W4:Y:S04]  /*9b00*/  LDL.LU R14, [R1+0x24] ;  /* 0x00002400010e7983 */ /* 0x000f280000300800 */
[----:B------:R-:W4:Y:S01]  /*9b10*/  LDL.LU R13, [R1+0x20] ;  /* 0x00002000010d7983 */ /* 0x000f220000300800 */
[----:B------:R-:W-:-:S03]  /*9b20*/  @!P1 IMAD.IADD R5, R5, 0x1, -R4 ;  /* 0x0000000105059824 */ /* 0x000fc600078e0a04 */
[----:B------:R-:W4:Y:S04]  /*9b30*/  LDL.LU R12, [R1+0x14] ;  /* 0x00001400010c7983 */ /* 0x000f280000300800 */
[----:B------:R-:W4:Y:S04]  /*9b40*/  LDL.LU R11, [R1+0x10] ;  /* 0x00001000010b7983 */ /* 0x000f280000300800 */
[----:B------:R-:W4:Y:S04]  /*9b50*/  LDL.LU R61, [R1+0xc] ;  /* 0x00000c00013d7983 */ /* 0x000f280000300800 */
[----:B------:R-:W4:Y:S04]  /*9b60*/  LDL.LU R0, [R1] ;  /* 0x0000000001007983 */ /* 0x000f280000300800 */
[----:B------:R-:W4:Y:S04]  /*9b70*/  LDL.LU R4, [R1+0x4] ;  /* 0x0000040001047983 */ /* 0x000f280000300800 */
[----:B------:R-:W4:Y:S01]  /*9b80*/  LDL.LU R2, [R1+0x23ec] ;  /* 0x0023ec0001027983 */ /* 0x000f220000300800 */
[----:B------:R-:W-:-:S02]  /*9b90*/  ISETP.NE.AND P1, PT, R3, RZ, PT ;  /* 0x000000ff0300720c */ /* 0x000fc40003f25270 */
[----:B------:R-:W-:-:S04]  /*9ba0*/  LOP3.LUT R3, RZ, R3, RZ, 0x33, !PT ;  /* 0x00000003ff037212 */ /* 0x000fc800078e33ff */
[C---:B--2---:R-:W-:Y:S02]  /*9bb0*/  SEL R23, R3.reuse, R23, !P1 ;  /* 0x0000001703177207 */ /* 0x044fe40004800000 */
[C---:B---3--:R-:W-:Y:S02]  /*9bc0*/  SEL R22, R3.reuse, R22, !P1 ;  /* 0x0000001603167207 */ /* 0x048fe40004800000 */
[C---:B----4-:R-:W-:Y:S02]  /*9bd0*/  SEL R21, R3.reuse, R21, !P1 ;  /* 0x0000001503157207 */ /* 0x050fe40004800000 */
[C---:B------:R-:W-:Y:S02]  /*9be0*/  SEL R20, R3.reuse, R20, !P1 ;  /* 0x0000001403147207 */ /* 0x040fe40004800000 */
[C---:B------:R-:W-:Y:S02]  /*9bf0*/  SEL R19, R3.reuse, R19, !P1 ;  /* 0x0000001303137207 */ /* 0x040fe40004800000 */
[----:B------:R-:W-:-:S02]  /*9c00*/  SEL R18, R3, R18, !P1 ;  /* 0x0000001203127207 */ /* 0x000fc40004800000 */
[C---:B------:R-:W-:Y:S02]  /*9c10*/  SEL R17, R3.reuse, R17, !P1 ;  /* 0x0000001103117207 */ /* 0x040fe40004800000 */
[C---:B------:R-:W-:Y:S02]  /*9c20*/  SEL R16, R3.reuse, R16, !P1 ;  /* 0x0000001003107207 */ /* 0x040fe40004800000 */
[C---:B------:R-:W-:Y:S02]  /*9c30*/  SEL R15, R3.reuse, R15, !P1 ;  /* 0x0000000f030f7207 */ /* 0x040fe40004800000 */
[C---:B------:R-:W-:Y:S02]  /*9c40*/  SEL R14, R3.reuse, R14, !P1 ;  /* 0x0000000e030e7207 */ /* 0x040fe40004800000 */
[C---:B------:R-:W-:Y:S02]  /*9c50*/  SEL R13, R3.reuse, R13, !P1 ;  /* 0x0000000d030d7207 */ /* 0x040fe40004800000 */
[----:B------:R-:W-:-:S05]  /*9c60*/  SEL R2, R3, R2, !P1 ;  /* 0x0000000203027207 */ /* 0x000fca0004800000 */
[----:B------:R0:W-:Y:S04]  /*9c70*/  STL [R1+0x164], R2 ;  /* 0x0001640201007387 */ /* 0x0001e80000100800 */
[----:B0-----:R-:W2:Y:S04]  /*9c80*/  LDL.LU R2, [R1+0x8] ;  /* 0x0000080001027983 */ /* 0x001ea80000300800 */
[----:B------:R0:W-:Y:S04]  /*9c90*/  STL [R1+0x1cc], R23 ;  /* 0x0001cc1701007387 */ /* 0x0001e80000100800 */
[----:B0-----:R-:W3:Y:S04]  /*9ca0*/  LDL.LU R23, [R1+0x23e8] ;  /* 0x0023e80001177983 */ /* 0x001ee80000300800 */
[----:B------:R0:W-:Y:S04]  /*9cb0*/  STL [R1+0x1c8], R22 ;  /* 0x0001c81601007387 */ /* 0x0001e80000100800 */
[----:B0-----:R-:W4:Y:S04]  /*9cc0*/  LDL.LU R22, [R1+0x23e4] ;  /* 0x0023e40001167983 */ /* 0x001f280000300800 */
[----:B------:R0:W-:Y:S04]  /*9cd0*/  STL [R1+0x1c4], R21 ;  /* 0x0001c41501007387 */ /* 0x0001e80000100800 */
[----:B0-----:R-:W3:Y:S04]  /*9ce0*/  LDL.LU R21, [R1+0x23e0] ;  /* 0x0023e00001157983 */ /* 0x001ee80000300800 */
[----:B------:R0:W-:Y:S04]  /*9cf0*/  STL [R1+0x1c0], R20 ;  /* 0x0001c01401007387 */ /* 0x0001e80000100800 */
[----:B0-----:R-:W3:Y:S04]  /*9d00*/  LDL.LU R20, [R1+0x23dc] ;  /* 0x0023dc0001147983 */ /* 0x001ee80000300800 */
[----:B------:R0:W-:Y:S01]  /*9d10*/  STL [R1+0x1bc], R19 ;  /* 0x0001bc1301007387 */ /* 0x0001e20000100800 */
[----:B------:R-:W-:-:S03]  /*9d20*/  SEL R12, R3, R12, !P1 ;  /* 0x0000000c030c7207 */ /* 0x000fc60004800000 */
[----:B0-----:R-:W3:Y:S04]  /*9d30*/  LDL.LU R19, [R1+0x23d8] ;  /* 0x0023d80001137983 */ /* 0x001ee80000300800 */
[----:B------:R0:W-:Y:S01]  /*9d40*/  STL [R1+0x1b8], R18 ;  /* 0x0001b81201007387 */ /* 0x0001e20000100800 */
[----:B------:R-:W-:-:S03]  /*9d50*/  SEL R11, R3, R11, !P1 ;  /* 0x0000000b030b7207 */ /* 0x000fc60004800000 */
[----:B0-----:R-:W3:Y:S04]  /*9d60*/  LDL.LU R18, [R1+0x23d4] ;  /* 0x0023d40001127983 */ /* 0x001ee80000300800 */
[----:B------:R0:W-:Y:S01]  /*9d70*/  STL [R1+0x1b4], R17 ;  /* 0x0001b41101007387 */ /* 0x0001e20000100800 */
[----:B------:R-:W-:-:S03]  /*9d80*/  SEL R61, R3, R61, !P1 ;  /* 0x0000003d033d7207 */ /* 0x000fc60004800000 */
[----:B0-----:R-:W3:Y:S04]  /*9d90*/  LDL.LU R17, [R1+0x23d0] ;  /* 0x0023d00001117983 */ /* 0x001ee80000300800 */
[----:B------:R0:W-:Y:S04]  /*9da0*/  STL [R1+0x1b0], R16 ;  /* 0x0001b01001007387 */ /* 0x0001e80000100800 */
        /* <DEDUP_REMOVED lines=10> */
[----:B0-----:R-:W4:Y:S04]  /*9e50*/  LDL.LU R11, [R1+0x23b8] ;  /* 0x0023b800010b7983 */ /* 0x001f280000300800 */
[----:B------:R0:W-:Y:S04]  /*9e60*/  STL [R1+0x198], R61 ;  /* 0x0001983d01007387 */ /* 0x0001e80000100800 */
[----:B0-----:R-:W4:Y:S01]  /*9e70*/  LDL.LU R61, [R1+0x23b4] ;  /* 0x0023b400013d7983 */ /* 0x001f220000300800 */
[----:B------:R-:W-:-:S02]  /*9e80*/  SEL R0, R3, R0, !P1 ;  /* 0x0000000003007207 */ /* 0x000fc40004800000 */
[----:B--2---:R-:W-:-:S05]  /*9e90*/  SEL R2, R3, R2, !P1 ;  /* 0x0000000203027207 */ /* 0x004fca0004800000 */
[----:B------:R0:W-:Y:S02]  /*9ea0*/  STL [R1+0x194], R2 ;  /* 0x0001940201007387 */ /* 0x0001e40000100800 */
[----:B0-----:R-:W-:-:S05]  /*9eb0*/  SEL R2, R3, R4, !P1 ;  /* 0x0000000403027207 */ /* 0x001fca0004800000 */
[----:B------:R-:W-:Y:S04]  /*9ec0*/  STL [R1+0x190], R2 ;  /* 0x0001900201007387 */ /* 0x000fe80000100800 */
[----:B------:R3:W-:Y:S02]  /*9ed0*/  STL [R1+0x18c], R0 ;  /* 0x00018c0001007387 */ /* 0x0007e40000100800 */
[C---:B---3--:R-:W-:Y:S02]  /*9ee0*/  SEL R0, R3.reuse, R12, !P1 ;  /* 0x0000000c03007207 */ /* 0x048fe40004800000 */
[C---:B----4-:R-:W-:Y:S02]  /*9ef0*/  SEL R2, R3.reuse, R11, !P1 ;  /* 0x0000000b03027207 */ /* 0x050fe40004800000 */
[----:B------:R-:W-:-:S05]  /*9f00*/  SEL R4, R3, R61, !P1 ;  /* 0x0000003d03047207 */ /* 0x000fca0004800000 */
[----:B------:R0:W-:Y:S04]  /*9f10*/  STL [R1+0x188], R4 ;  /* 0x0001880401007387 */ /* 0x0001e80000100800 */
[----:B------:R1:W-:Y:S01]  /*9f20*/  STL [R1+0x184], R2 ;  /* 0x0001840201007387 */ /* 0x0003e20000100800 */
[----:B0-----:R-:W-:-:S03]  /*9f30*/  SEL R4, R3, R13, !P1 ;  /* 0x0000000d03047207 */ /* 0x001fc60004800000 */
[----:B------:R0:W-:Y:S01]  /*9f40*/  STL [R1+0x180], R0 ;  /* 0x0001800001007387 */ /* 0x0001e20000100800 */
[----:B-1----:R-:W-:-:S03]  /*9f50*/  SEL R2, R3, R14, !P1 ;  /* 0x0000000e03027207 */ /* 0x002fc60004800000 */
        /* <DEDUP_REMOVED lines=20> */
[----:B------:R-:W2:Y:S04]  /*a0a0*/  LDL.LU R24, [R1+0x104] ;  /* 0x0001040001187983 */ /* 0x000ea80000300800 */
[----:B------:R-:W-:Y:S04]  /*a0b0*/  STL [R1+0x150], R2 ;  /* 0x0001500201007387 */ /* 0x000fe80000100800 */
[----:B------:R-:W3:Y:S04]  /*a0c0*/  LDL.LU R13, [R1+0x108] ;  /* 0x00010800010d7983 */ /* 0x000ee80000300800 */
[----:B------:R1:W-:Y:S01]  /*a0d0*/  STL [R1+0x148], R0 ;  /* 0x0001480001007387 */ /* 0x0003e20000100800 */
[----:B0-----:R-:W-:-:S02]  /*a0e0*/  SEL R4, R3, R26, !P1 ;  /* 0x0000001a03047207 */ /* 0x001fc40004800000 */
[C---:B-1----:R-:W-:Y:S02]  /*a0f0*/  SEL R0, R3.reuse, R25, !P1 ;  /* 0x0000001903007207 */ /* 0x042fe40004800000 */
[----:B------:R-:W4:Y:S04]  /*a100*/  LDL.LU R25, [R1+0xf0] ;  /* 0x0000f00001197983 */ /* 0x000f280000300800 */
[----:B------:R-:W2:Y:S04]  /*a110*/  LDL.LU R23, [R1+0x100] ;  /* 0x0001000001177983 */ /* 0x000ea80000300800 */
[----:B------:R0:W-:Y:S04]  /*a120*/  STL [R1+0x140], R0 ;  /* 0x0001400001007387 */ /* 0x0001e80000100800 */
[----:B------:R-:W2:Y:S04]  /*a130*/  LDL.LU R22, [R1+0xf8] ;  /* 0x0000f80001167983 */ /* 0x000ea80000300800 */
[----:B------:R-:W2:Y:S04]  /*a140*/  LDL.LU R21, [R1+0xfc] ;  /* 0x0000fc0001157983 */ /* 0x000ea80000300800 */
[----:B------:R-:W2:Y:S01]  /*a150*/  LDL.LU R20, [R1+0x1d4] ;  /* 0x0001d40001147983 */ /* 0x000ea20000300800 */
[----:B------:R-:W-:-:S03]  /*a160*/  SEL R2, R3, R27, !P1 ;  /* 0x0000001b03027207 */ /* 0x000fc60004800000 */
[----:B------:R-:W2:Y:S04]  /*a170*/  LDL.LU R19, [R1+0x1d0] ;  /* 0x0001d00001137983 */ /* 0x000ea80000300800 */
[----:B------:R-:W2:Y:S04]  /*a180*/  LDL.LU R18, [R1+0xe8] ;  /* 0x0000e80001127983 */ /* 0x000ea80000300800 */
[----:B------:R-:W2:Y:S04]  /*a190*/  LDL.LU R12, [R1+0xe4] ;  /* 0x0000e400010c7983 */ /* 0x000ea80000300800 */
[----:B0-----:R-:W2:Y:S04]  /*a1a0*/  LDL.LU R0, [R1+0xe0] ;  /* 0x0000e00001007983 */ /* 0x001ea80000300800 */
[----:B------:R-:W2:Y:S04]  /*a1b0*/  LDL.LU R26, [R1+0x110] ;  /* 0x00011000011a7983 */ /* 0x000ea80000300800 */
[----:B------:R0:W-:Y:S04]  /*a1c0*/  STL [R1+0x13c], R4 ;  /* 0x00013c0401007387 */ /* 0x0001e80000100800 */
[----:B------:R-:W2:Y:S04]  /*a1d0*/  LDL.LU R27, [R1+0x10c] ;  /* 0x00010c00011b7983 */ /* 0x000ea80000300800 */
[----:B------:R-:W2:Y:S01]  /*a1e0*/  LDL.LU R17, [R1+0xdc] ;  /* 0x0000dc0001117983 */ /* 0x000ea20000300800 */
[----:B0-----:R-:W-:-:S03]  /*a1f0*/  SEL R4, R3, R28, !P1 ;  /* 0x0000001c03047207 */ /* 0x001fc60004800000 */
[----:B------:R0:W-:Y:S04]  /*a200*/  STL [R1+0x138], R2 ;  /* 0x0001380201007387 */ /* 0x0001e80000100800 */
[----:B------:R-:W2:Y:S04]  /*a210*/  LDL.LU R16, [R1+0xd8] ;  /* 0x0000d80001107983 */ /* 0x000ea80000300800 */
[----:B------:R-:W2:Y:S01]  /*a220*/  LDL.LU R15, [R1+0xd0] ;  /* 0x0000d000010f7983 */ /* 0x000ea20000300800 */
[----:B0-----:R-:W-:-:S03]  /*a230*/  SEL R2, R3, R29, !P1 ;  /* 0x0000001d03027207 */ /* 0x001fc60004800000 */
[----:B------:R-:W2:Y:S04]  /*a240*/  LDL.LU R61, [R1+0xcc] ;  /* 0x0000cc00013d7983 */ /* 0x000ea80000300800 */
[----:B------:R-:W2:Y:S04]  /*a250*/  LDL.LU R28, [R1+0xd4] ;  /* 0x0000d400011c7983 */ /* 0x000ea80000300800 */
[----:B------:R0:W-:Y:S04]  /*a260*/  STL [R1+0x134], R4 ;  /* 0x0001340401007387 */ /* 0x0001e80000100800 */
[----:B------:R-:W2:Y:S04]  /*a270*/  LDL.LU R29, [R1+0xa8] ;  /* 0x0000a800011d7983 */ /* 0x000ea80000300800 */
[----:B------:R-:W3:Y:S04]  /*a280*/  LDL.LU R11, [R1+0xc8] ;  /* 0x0000c800010b7983 */ /* 0x000ee80000300800 */
[----:B------:R1:W-:Y:S01]  /*a290*/  STL [R1+0x130], R2 ;  /* 0x0001300201007387 */ /* 0x0003e20000100800 */
[----:B0-----:R-:W-:-:S03]  /*a2a0*/  SEL R4, R3, R30, !P1 ;  /* 0x0000001e03047207 */ /* 0x001fc60004800000 */
[----:B-1----:R-:W3:Y:S04]  /*a2b0*/  LDL.LU R2, [R1+0xbc] ;  /* 0x0000bc0001027983 */ /* 0x002ee80000300800 */
[----:B------:R0:W-:Y:S04]  /*a2c0*/  STL [R1+0x12c], R4 ;  /* 0x00012c0401007387 */ /* 0x0001e80000100800 */
[----:B0-----:R-:W3:Y:S01]  /*a2d0*/  LDL.LU R4, [R1+0xb8] ;  /* 0x0000b80001047983 */ /* 0x001ee20000300800 */
[C---:B------:R-:W-:Y:S02]  /*a2e0*/  SEL R14, R3.reuse, R31, !P1 ;  /* 0x0000001f030e7207 */ /* 0x040fe40004800000 */
[----:B------:R-:W-:-:S03]  /*a2f0*/  SEL R31, R3, R32, !P1 ;  /* 0x00000020031f7207 */ /* 0x000fc60004800000 */
[----:B------:R0:W-:Y:S04]  /*a300*/  STL [R1+0x128], R14 ;  /* 0x0001280e01007387 */ /* 0x0001e80000100800 */
[----:B0-----:R-:W3:Y:S04]  /*a310*/  LDL.LU R14, [R1+0xb0] ;  /* 0x0000b000010e7983 */ /* 0x001ee80000300800 */
[----:B------:R-:W-:Y:S01]  /*a320*/  STL [R1+0x124], R31 ;  /* 0x0001241f01007387 */ /* 0x000fe20000100800 */
[C---:B--2---:R-:W-:Y:S02]  /*a330*/  SEL R30, R3.reuse, R29, !P1 ;  /* 0x0000001d031e7207 */ /* 0x044fe40004800000 */
[----:B------:R-:W-:-:S02]  /*a340*/  SEL R29, R3, R28, !P1 ;  /* 0x0000001c031d7207 */ /* 0x000fc40004800000 */
[C---:B------:R-:W-:Y:S02]  /*a350*/  SEL R28, R3.reuse, R27, !P1 ;  /* 0x0000001b031c7207 */ /* 0x040fe40004800000 */
[C---:B------:R-:W-:Y:S01]  /*a360*/  SEL R27, R3.reuse, R26, !P1 ;  /* 0x0000001a031b7207 */ /* 0x040fe20004800000 */
[----:B------:R-:W-:Y:S01]  /*a370*/  STL [R1+0x120], R30 ;  /* 0x0001201e01007387 */ /* 0x000fe20000100800 */
[C---:B----4-:R-:W-:Y:S02]  /*a380*/  SEL R26, R3.reuse, R25, !P1 ;  /* 0x00000019031a7207 */ /* 0x050fe40004800000 */
[C---:B------:R-:W-:Y:S01]  /*a390*/  SEL R25, R3.reuse, R24, !P1 ;  /* 0x0000001803197207 */ /* 0x040fe20004800000 */
[----:B------:R-:W-:Y:S01]  /*a3a0*/  STL [R1+0x11c], R29 ;  /* 0x00011c1d01007387 */ /* 0x000fe20000100800 */
[----:B---3--:R-:W-:-:S03]  /*a3b0*/  SEL R24, R3, R13, !P1 ;  /* 0x0000000d03187207 */ /* 0x008fc60004800000 */
[----:B------:R-:W-:Y:S04]  /*a3c0*/  STL [R1+0x118], R28 ;  /* 0x0001181c01007387 */ /* 0x000fe80000100800 */
[----:B------:R-:W-:Y:S04]  /*a3d0*/  STL [R1+0x114], R27 ;  /* 0x0001141b01007387 */ /* 0x000fe80000100800 */
[----:B------:R-:W-:Y:S04]  /*a3e0*/  STL [R1+0x110], R26 ;  /* 0x0001101a01007387 */ /* 0x000fe80000100800 */
[----:B------:R-:W2:Y:S04]  /*a3f0*/  LDL.LU R13, [R1+0xa0] ;  /* 0x0000a000010d7983 */ /* 0x000ea80000300800 */
[----:B------:R0:W-:Y:S04]  /*a400*/  STL [R1+0x10c], R25 ;  /* 0x00010c1901007387 */ /* 0x0001e80000100800 */
[----:B------:R1:W-:Y:S01]  /*a410*/  STL [R1+0x108], R24 ;  /* 0x0001081801007387 */ /* 0x0003e20000100800 */
[----:B0-----:R-:W-:-:S02]  /*a420*/  SEL R25, R3, R23, !P1 ;  /* 0x0000001703197207 */ /* 0x001fc40004800000 */
[C---:B------:R-:W-:Y:S02]  /*a430*/  SEL R23, R3.reuse, R21, !P1 ;  /* 0x0000001503177207 */ /* 0x040fe40004800000 */
[C---:B-1----:R-:W-:Y:S02]  /*a440*/  SEL R24, R3.reuse, R22, !P1 ;  /* 0x0000001603187207 */ /* 0x042fe40004800000 */
[C---:B------:R-:W-:Y:S01]  /*a450*/  SEL R22, R3.reuse, R20, !P1 ;  /* 0x0000001403167207 */ /* 0x040fe20004800000 */
[----:B------:R-:W-:Y:S01]  /*a460*/  STL [R1+0x104], R25 ;  /* 0x0001041901007387 */ /* 0x000fe20000100800 */
[C---:B------:R-:W-:Y:S02]  /*a470*/  SEL R21, R3.reuse, R19, !P1 ;  /* 0x0000001303157207 */ /* 0x040fe40004800000 */
[C---:B------:R-:W-:Y:S01]  /*a480*/  SEL R20, R3.reuse, R18, !P1 ;  /* 0x0000001203147207 */ /* 0x040fe20004800000 */
[----:B------:R-:W-:Y:S01]  /*a490*/  STL [R1+0x100], R24 ;  /* 0x0001001801007387 */ /* 0x000fe20000100800 */
[----:B------:R-:W-:-:S03]  /*a4a0*/  SEL R19, R3, R12, !P1 ;  /* 0x0000000c03137207 */ /* 0x000fc60004800000 */
[----:B------:R-:W-:Y:S01]  /*a4b0*/  STL [R1+0xfc], R23 ;  /* 0x0000fc1701007387 */ /* 0x000fe20000100800 */
[----:B------:R-:W-:-:S03]  /*a4c0*/  SEL R18, R3, R0, !P1 ;  /* 0x0000000003127207 */ /* 0x000fc60004800000 */
[----:B------:R-:W-:Y:S04]  /*a4d0*/  STL [R1+0xf8], R22 ;  /* 0x0000f81601007387 */ /* 0x000fe80000100800 */
[----:B------:R-:W-:Y:S04]  /*a4e0*/  STL [R1+0xf0], R21 ;  /* 0x0000f01501007387 */ /* 0x000fe80000100800 */
[----:B------:R-:W-:Y:S04]  /*a4f0*/  STL [R1+0xe8], R20 ;  /* 0x0000e81401007387 */ /* 0x000fe80000100800 */
[----:B------:R-:W3:Y:S04]  /*a500*/  LDL.LU R12, [R1+0xa4] ;  /* 0x0000a400010c7983 */ /* 0x000ee80000300800 */
[----:B------:R-:W-:Y:S04]  /*a510*/  STL [R1+0xe4], R19 ;  /* 0x0000e41301007387 */ /* 0x000fe80000100800 */
[----:B------:R-:W4:Y:S04]  /*a520*/  LDL.LU R0, [R1+0x14c] ;  /* 0x00014c0001007983 */ /* 0x000f280000300800 */
[----:B------:R0:W-:Y:S02]  /*a530*/  STL [R1+0xe0], R18 ;  /* 0x0000e01201007387 */ /* 0x0001e40000100800 */
[----:B0-----:R-:W-:-:S02]  /*a540*/  SEL R18, R3, R17, !P1 ;  /* 0x0000001103127207 */ /* 0x001fc40004800000 */
[C---:B------:R-:W-:Y:S02]  /*a550*/  SEL R17, R3.reuse, R16, !P1 ;  /* 0x0000001003117207 */ /* 0x040fe40004800000 */
[C---:B------:R-:W-:Y:S01]  /*a560*/  SEL R16, R3.reuse, R15, !P1 ;  /* 0x0000000f03107207 */ /* 0x040fe20004800000 */
[----:B------:R-:W-:Y:S01]  /*a570*/  STL [R1+0xdc], R18 ;  /* 0x0000dc1201007387 */ /* 0x000fe20000100800 */
[----:B------:R-:W-:-:S03]  /*a580*/  SEL R15, R3, R61, !P1 ;  /* 0x0000003d030f7207 */ /* 0x000fc60004800000 */
[----:B------:R-:W-:Y:S04]  /*a590*/  STL [R1+0xd8], R17 ;  /* 0x0000d81101007387 */ /* 0x000fe80000100800 */
[----:B------:R-:W4:Y:S04]  /*a5a0*/  LDL.LU R30, [R1+0x144] ;  /* 0x00014400011e7983 */ /* 0x000f280000300800 */
[----:B------:R0:W-:Y:S04]  /*a5b0*/  STL [R1+0xd4], R16 ;  /* 0x0000d41001007387 */ /* 0x0001e80000100800 */
[----:B------:R-:W4:Y:S04]  /*a5c0*/  LDL.LU R61, [R1+0x9c] ;  /* 0x00009c00013d7983 */ /* 0x000f280000300800 */
[----:B------:R1:W-:Y:S01]  /*a5d0*/  STL [R1+0xd0], R15 ;  /* 0x0000d00f01007387 */ /* 0x0003e20000100800 */
[----:B0-----:R-:W-:-:S02]  /*a5e0*/  SEL R16, R3, R2, !P1 ;  /* 0x0000000203107207 */ /* 0x001fc40004800000 */
[C---:B-1----:R-:W-:Y:S02]  /*a5f0*/  SEL R15, R3.reuse, R11, !P1 ;  /* 0x0000000b030f7207 */ /* 0x042fe40004800000 */
[----:B------:R-:W4:Y:S04]  /*a600*/  LDL.LU R11, [R1+0x98] ;  /* 0x00009800010b7983 */ /* 0x000f280000300800 */
[----:B------:R0:W-:Y:S04]  /*a610*/  STL [R1+0xcc], R15 ;  /* 0x0000cc0f01007387 */ /* 0x0001e80000100800 */
[----:B------:R-:W4:Y:S04]  /*a620*/  LDL.LU R2, [R1+0x94] ;  /* 0x0000940001027983 */ /* 0x000f280000300800 */
[----:B------:R1:W-:Y:S01]  /*a630*/  STL [R1+0xc8], R16 ;  /* 0x0000c81001007387 */ /* 0x0003e20000100800 */
[----:B0-----:R-:W-:-:S03]  /*a640*/  SEL R15, R3, R4, !P1 ;  /* 0x00000004030f7207 */ /* 0x001fc60004800000 */
[----:B------:R-:W4:Y:S01]  /*a650*/  LDL.LU R4, [R1+0x90] ;  /* 0x0000900001047983 */ /* 0x000f220000300800 */
[----:B------:R-:W-:-:S03]  /*a660*/  SEL R14, R3, R14, !P1 ;  /* 0x0000000e030e7207 */ /* 0x000fc60004800000 */
[----:B------:R0:W-:Y:S04]  /*a670*/  STL [R1+0xbc], R15 ;  /* 0x0000bc0f01007387 */ /* 0x0001e80000100800 */
[----:B------:R-:W4:Y:S04]  /*a680*/  LDL.LU R29, [R1+0x8c] ;  /* 0x00008c00011d7983 */ /* 0x000f280000300800 */
[----:B------:R-:W4:Y:S04]  /*a690*/  LDL.LU R28, [R1+0x88] ;  /* 0x00008800011c7983 */ /* 0x000f280000300800 */
[----:B------:R0:W-:Y:S04]  /*a6a0*/  STL [R1+0xb8], R14 ;  /* 0x0000b80e01007387 */ /* 0x0001e80000100800 */
[----:B------:R-:W4:Y:S04]  /*a6b0*/  LDL.LU R27, [R1+0x80] ;  /* 0x00008000011b7983 */ /* 0x000f280000300800 */
[----:B------:R-:W4:Y:S04]  /*a6c0*/  LDL.LU R26, [R1+0x74] ;  /* 0x00007400011a7983 */ /* 0x000f280000300800 */
[----:B------:R-:W4:Y:S04]  /*a6d0*/  LDL.LU R25, [R1+0x70] ;  /* 0x0000700001197983 */ /* 0x000f280000300800 */
[----:B------:R-:W4:Y:S04]  /*a6e0*/  LDL.LU R24, [R1+0xf4] ;  /* 0x0000f40001187983 */ /* 0x000f280000300800 */
[----:B------:R-:W4:Y:S04]  /*a6f0*/  LDL.LU R23, [R1+0xec] ;  /* 0x0000ec0001177983 */ /* 0x000f280000300800 */
[----:B------:R-:W4:Y:S04]  /*a700*/  LDL.LU R22, [R1+0x68] ;  /* 0x0000680001167983 */ /* 0x000f280000300800 */
[----:B------:R-:W4:Y:S01]  /*a710*/  LDL.LU R21, [R1+0xc0] ;  /* 0x0000c00001157983 */ /* 0x000f220000300800 */
[----:B--2---:R-:W-:-:S05]  /*a720*/  SEL R13, R3, R13, !P1 ;  /* 0x0000000d030d7207 */ /* 0x004fca0004800000 */
[----:B------:R2:W-:Y:S04]  /*a730*/  STL [R1+0xb0], R13 ;  /* 0x0000b00d01007387 */ /* 0x0005e80000100800 */
[----:B------:R-:W4:Y:S04]  /*a740*/  LDL.LU R20, [R1+0xc4] ;  /* 0x0000c40001147983 */ /* 0x000f280000300800 */
[----:B------:R-:W4:Y:S04]  /*a750*/  LDL.LU R19, [R1+0xb4] ;  /* 0x0000b40001137983 */ /* 0x000f280000300800 */
[----:B------:R-:W4:Y:S04]  /*a760*/  LDL.LU R18, [R1+0xac] ;  /* 0x0000ac0001127983 */ /* 0x000f280000300800 */
[----:B------:R-:W4:Y:S04]  /*a770*/  LDL.LU R17, [R1+0x84] ;  /* 0x0000840001117983 */ /* 0x000f280000300800 */
[----:B-1----:R-:W4:Y:S04]  /*a780*/  LDL.LU R16, [R1+0x7c] ;  /* 0x00007c0001107983 */ /* 0x002f280000300800 */
[----:B0-----:R-:W4:Y:S04]  /*a790*/  LDL.LU R15, [R1+0x78] ;  /* 0x00007800010f7983 */ /* 0x001f280000300800 */
[----:B------:R-:W4:Y:S01]  /*a7a0*/  LDL.LU R14, [R1+0x58] ;  /* 0x00005800010e7983 */ /* 0x000f220000300800 */
[----:B---3--:R-:W-:-:S05]  /*a7b0*/  SEL R12, R3, R12, !P1 ;  /* 0x0000000c030c7207 */ /* 0x008fca0004800000 */
[----:B------:R0:W-:Y:S01]  /*a7c0*/  STL [R1+0xa8], R12 ;  /* 0x0000a80c01007387 */ /* 0x0001e20000100800 */
[----:B----4-:R-:W-:-:S03]  /*a7d0*/  SEL R0, R3, R0, !P1 ;  /* 0x0000000003007207 */ /* 0x010fc60004800000 */
[----:B--2---:R-:W2:Y:S04]  /*a7e0*/  LDL.LU R13, [R1+0x60] ;  /* 0x00006000010d7983 */ /* 0x004ea80000300800 */
[----:B------:R1:W-:Y:S04]  /*a7f0*/  STL [R1+0xa4], R0 ;  /* 0x0000a40001007387 */ /* 0x0003e80000100800 */
[----:B0-----:R-:W3:Y:S04]  /*a800*/  LDL.LU R12, [R1+0x64] ;  /* 0x00006400010c7983 */ /* 0x001ee80000300800 */
[----:B-1----:R-:W4:Y:S01]  /*a810*/  LDL.LU R0, [R1+0x5c] ;  /* 0x00005c0001007983 */ /* 0x002f220000300800 */
[----:B------:R-:W-:-:S02]  /*a820*/  SEL R31, R3, R30, !P1 ;  /* 0x0000001e031f7207 */ /* 0x000fc40004800000 */
[C---:B------:R-:W-:Y:S02]  /*a830*/  SEL R30, R3.reuse, R61, !P1 ;  /* 0x0000003d031e7207 */ /* 0x040fe40004800000 */
[----:B------:R-:W4:Y:S04]  /*a840*/  LDL.LU R61, [R1+0x50] ;  /* 0x00005000013d7983 */ /* 0x000f280000300800 */
[----:B------:R0:W-:Y:S04]  /*a850*/  STL [R1+0xa0], R31 ;  /* 0x0000a01f01007387 */ /* 0x0001e80000100800 */
[----:B------:R1:W-:Y:S01]  /*a860*/  STL [R1+0x9c], R30 ;  /* 0x00009c1e01007387 */ /* 0x0003e20000100800 */
[----:B0-----:R-:W-:-:S03]  /*a870*/  SEL R31, R3, R11, !P1 ;  /* 0x0000000b031f7207 */ /* 0x001fc60004800000 */
[----:B------:R-:W4:Y:S04]  /*a880*/  LDL.LU R11, [R1+0x54] ;  /* 0x00005400010b7983 */ /* 0x000f280000300800 */
[----:B------:R0:W-:Y:S01]  /*a890*/  STL [R1+0x98], R31 ;  /* 0x0000981f01007387 */ /* 0x0001e20000100800 */
[----:B-1----:R-:W-:-:S03]  /*a8a0*/  SEL R30, R3, R2, !P1 ;  /* 0x00000002031e7207 */ /* 0x002fc60004800000 */
[----:B------:R-:W4:Y:S04]  /*a8b0*/  LDL.LU R2, [R1+0x4c] ;  /* 0x00004c0001027983 */ /* 0x000f280000300800 */
[----:B------:R1:W-:Y:S01]  /*a8c0*/  STL [R1+0x94], R30 ;  /* 0x0000941e01007387 */ /* 0x0003e20000100800 */
[----:B0-----:R-:W-:-:S03]  /*a8d0*/  SEL R31, R3, R4, !P1 ;  /* 0x00000004031f7207 */ /* 0x001fc60004800000 */
[----:B------:R-:W4:Y:S01]  /*a8e0*/  LDL.LU R4, [R1+0x44] ;  /* 0x0000440001047983 */ /* 0x000f220000300800 */
[----:B-1----:R-:W-:-:S03]  /*a8f0*/  SEL R30, R3, R29, !P1 ;  /* 0x0000001d031e7207 */ /* 0x002fc60004800000 */
[----:B------:R-:W-:Y:S01]  /*a900*/  STL [R1+0x90], R31 ;  /* 0x0000901f01007387 */ /* 0x000fe20000100800 */
[----:B------:R-:W-:-:S03]  /*a910*/  SEL R29, R3, R28, !P1 ;  /* 0x0000001c031d7207 */ /* 0x000fc60004800000 */
        /* <DEDUP_REMOVED lines=9> */
[C---:B------:R-:W-:Y:S02]  /*a9b0*/  SEL R24, R3.reuse, R23, !P1 ;  /* 0x0000001703187207 */ /* 0x040fe40004800000 */
[C---:B------:R-:W-:Y:S02]  /*a9c0*/  SEL R23, R3.reuse, R33, !P1 ;  /* 0x0000002103177207 */ /* 0x040fe40004800000 */
[C---:B------:R-:W-:Y:S01]  /*a9d0*/  SEL R22, R3.reuse, R22, !P1 ;  /* 0x0000001603167207 */ /* 0x040fe20004800000 */
[----:B------:R-:W-:Y:S01]  /*a9e0*/  STL [R1+0x6c], R25 ;  /* 0x00006c1901007387 */ /* 0x000fe20000100800 */
[----:B------:R-:W-:-:S03]  /*a9f0*/  SEL R21, R3, R21, !P1 ;  /* 0x0000001503157207 */ /* 0x000fc60004800000 */
[----:B------:R-:W-:Y:S04]  /*aa00*/  STL [R1+0x48], R24 ;  /* 0x0000481801007387 */ /* 0x000fe80000100800 */
[----:B------:R-:W-:Y:S04]  /*aa10*/  STL [R1+0x40], R23 ;  /* 0x0000401701007387 */ /* 0x000fe80000100800 */
[----:B------:R-:W-:Y:S04]  /*aa20*/  STL [R1+0x3c], R22 ;  /* 0x00003c1601007387 */ /* 0x000fe80000100800 */
[----:B------:R-:W-:Y:S01]  /*aa30*/  STL [R1+0x38], R21 ;  /* 0x0000381501007387 */ /* 0x000fe20000100800 */
[----:B------:R-:W-:-:S02]  /*aa40*/  SEL R20, R3, R20, !P1 ;  /* 0x0000001403147207 */ /* 0x000fc40004800000 */
[----:B------:R-:W-:-:S03]  /*aa50*/  SEL R19, R3, R19, !P1 ;  /* 0x0000001303137207 */ /* 0x000fc60004800000 */
[----:B------:R-:W-:Y:S01]  /*aa60*/  STL [R1+0x34], R20 ;  /* 0x0000341401007387 */ /* 0x000fe20000100800 */
[----:B------:R-:W-:-:S03]  /*aa70*/  SEL R18, R3, R18, !P1 ;  /* 0x0000001203127207 */ /* 0x000fc60004800000 */
[----:B------:R-:W-:Y:S01]  /*aa80*/  STL [R1+0x30], R19 ;  /* 0x0000301301007387 */ /* 0x000fe20000100800 */
[----:B------:R-:W-:-:S03]  /*aa90*/  SEL R17, R3, R17, !P1 ;  /* 0x0000001103117207 */ /* 0x000fc60004800000 */
[----:B------:R-:W-:Y:S01]  /*aaa0*/  STL [R1+0x2c], R18 ;  /* 0x00002c1201007387 */ /* 0x000fe20000100800 */
[----:B------:R-:W-:-:S03]  /*aab0*/  SEL R16, R3, R16, !P1 ;  /* 0x0000001003107207 */ /* 0x000fc60004800000 */
[----:B------:R0:W-:Y:S01]  /*aac0*/  STL [R1+0x28], R17 ;  /* 0x0000281101007387 */ /* 0x0001e20000100800 */
[----:B------:R-:W-:-:S03]  /*aad0*/  SEL R15, R3, R15, !P1 ;  /* 0x0000000f030f7207 */ /* 0x000fc60004800000 */
[----:B------:R1:W-:Y:S04]  /*aae0*/  STL [R1+0x24], R16 ;  /* 0x0000241001007387 */ /* 0x0003e80000100800 */
[----:B------:R1:W-:Y:S01]  /*aaf0*/  STL [R1+0x20], R15 ;  /* 0x0000200f01007387 */ /* 0x0003e20000100800 */
[C---:B0-----:R-:W-:Y:S02]  /*ab00*/  SEL R17, R3.reuse, R34, !P1 ;  /* 0x0000002203117207 */ /* 0x041fe40004800000 */
[C---:B-1----:R-:W-:Y:S02]  /*ab10*/  SEL R16, R3.reuse, R35, !P1 ;  /* 0x0000002303107207 */ /* 0x042fe40004800000 */
[C---:B------:R-:W-:Y:S01]  /*ab20*/  SEL R15, R3.reuse, R14, !P1 ;  /* 0x0000000e030f7207 */ /* 0x040fe20004800000 */
[----:B------:R-:W-:Y:S04]  /*ab30*/  STL [R1+0x1c], R17 ;  /* 0x00001c1101007387 */ /* 0x000fe80000100800 */
[----:B------:R0:W-:Y:S01]  /*ab40*/  STL [R1+0x18], R16 ;  /* 0x0000181001007387 */ /* 0x0001e20000100800 */
[----:B--2---:R-:W-:-:S03]  /*ab50*/  SEL R14, R3, R13, !P1 ;  /* 0x0000000d030e7207 */ /* 0x004fc60004800000 */
[----:B------:R1:W-:Y:S01]  /*ab60*/  STL [R1+0x14], R15 ;  /* 0x0000140f01007387 */ /* 0x0003e20000100800 */
[----:B0-----:R-:W0:Y:S01]  /*ab70*/  LDC R16, c[0x0][0x3ac] ;  /* 0x0000eb00ff107b82 */ /* 0x001e220000000800 */
[C---:B---3--:R-:W-:Y:S02]  /*ab80*/  SEL R13, R3.reuse, R12, !P1 ;  /* 0x0000000c030d7207 */ /* 0x048fe40004800000 */
[----:B------:R2:W-:Y:S01]  /*ab90*/  STL [R1+0x10], R14 ;  /* 0x0000100e01007387 */ /* 0x0005e20000100800 */
[C---:B----4-:R-:W-:Y:S02]  /*aba0*/  SEL R12, R3.reuse, R0, !P1 ;  /* 0x00000000030c7207 */ /* 0x050fe40004800000 */
[C---:B------:R-:W-:Y:S01]  /*abb0*/  SEL R0, R3.reuse, R36, !P1 ;  /* 0x0000002403007207 */ /* 0x040fe20004800000 */
[----:B------:R3:W-:Y:S04]  /*abc0*/  STL [R1+0xc], R13 ;  /* 0x00000c0d01007387 */ /* 0x0007e80000100800 */
[----:B------:R-:W-:Y:S04]  /*abd0*/  STL [R1+0x2348], R0 ;  /* 0x0023480001007387 */ /* 0x000fe80000100800 */
[----:B------:R4:W-:Y:S01]  /*abe0*/  STL [R1+0x4], R12 ;  /* 0x0000040c01007387 */ /* 0x0009e20000100800 */
[----:B------:R-:W-:-:S05]  /*abf0*/  SEL R61, R3, R61, !P1 ;  /* 0x0000003d033d7207 */ /* 0x000fca0004800000 */
[----:B------:R-:W-:Y:S01]  /*ac00*/  STL [R1+0x234c], R61 ;  /* 0x00234c3d01007387 */ /* 0x000fe20000100800 */
[C---:B------:R-:W-:Y:S02]  /*ac10*/  SEL R36, R3.reuse, R11, !P1 ;  /* 0x0000000b03247207 */ /* 0x040fe40004800000 */
[----:B------:R-:W-:-:S03]  /*ac20*/  SEL R35, R3, R2, !P1 ;  /* 0x0000000203237207 */ /* 0x000fc60004800000 */
[----:B------:R-:W-:Y:S04]  /*ac30*/  STL [R1+0x2350], R36 ;  /* 0x0023502401007387 */ /* 0x000fe80000100800 */
[----:B------:R-:W-:Y:S04]  /*ac40*/  STL [R1+0x2354], R35 ;  /* 0x0023542301007387 */ /* 0x000fe80000100800 */
[----:B-1----:R-:W4:Y:S01]  /*ac50*/  LDL.LU R15, [R1+0x21c] ;  /* 0x00021c00010f7983 */ /* 0x002f220000300800 */
[----:B------:R-:W-:-:S03]  /*ac60*/  SEL R34, R3, R4, !P1 ;  /* 0x0000000403227207 */ /* 0x000fc60004800000 */
[----:B--2---:R-:W2:Y:S04]  /*ac70*/  LDL.LU R14, [R1+0x218] ;  /* 0x00021800010e7983 */ /* 0x004ea80000300800 */
[----:B------:R-:W2:Y:S04]  /*ac80*/  LDL.LU R4, [R1+0x214] ;  /* 0x0002140001047983 */ /* 0x000ea80000300800 */
[----:B---3--:R-:W3:Y:S04]  /*ac90*/  LDL.LU R13, [R1+0x210] ;  /* 0x00021000010d7983 */ /* 0x008ee80000300800 */
[----:B------:R-:W3:Y:S01]  /*aca0*/  LDL.LU R11, [R1+0x164] ;  /* 0x00016400010b7983 */ /* 0x000ee20000300800 */
[----:B----4-:R-:W1:Y:S01]  /*acb0*/  S2R R12, SR_TID.X ;  /* 0x00000000000c7919 */ /* 0x010e620000002100 */
[----:B------:R-:W-:-:S02]  /*acc0*/  SEL R37, R3, R37, !P1 ;  /* 0x0000002503257207 */ /* 0x000fc40004800000 */
[C---:B------:R-:W-:Y:S02]  /*acd0*/  SEL R38, R3.reuse, R38, !P1 ;  /* 0x0000002603267207 */ /* 0x040fe40004800000 */
[C---:B------:R-:W-:Y:S01]  /*ace0*/  SEL R39, R3.reuse, R39, !P1 ;  /* 0x0000002703277207 */ /* 0x040fe20004800000 */
[----:B------:R-:W-:Y:S01]  /*acf0*/  STL [R1+0x2358], R34 ;  /* 0x0023582201007387 */ /* 0x000fe20000100800 */
[C---:B------:R-:W-:Y:S02]  /*ad00*/  SEL R40, R3.reuse, R40, !P1 ;  /* 0x0000002803287207 */ /* 0x040fe40004800000 */
[C---:B------:R-:W-:Y:S01]  /*ad10*/  SEL R41, R3.reuse, R41, !P1 ;  /* 0x0000002903297207 */ /* 0x040fe20004800000 */
[----:B------:R-:W-:Y:S01]  /*ad20*/  STL [R1+0x235c], R37 ;  /* 0x00235c2501007387 */ /* 0x000fe20000100800 */
[C---:B------:R-:W-:Y:S02]  /*ad30*/  SEL R42, R3.reuse, R42, !P1 ;  /* 0x0000002a032a7207 */ /* 0x040fe40004800000 */
[C---:B------:R-:W-:Y:S01]  /*ad40*/  SEL R43, R3.reuse, R43, !P1 ;  /* 0x0000002b032b7207 */ /* 0x040fe20004800000 */
[----:B------:R-:W-:Y:S01]  /*ad50*/  STL [R1+0x2360], R38 ;  /* 0x0023602601007387 */ /* 0x000fe20000100800 */
[----:B------:R-:W-:-:S02]  /*ad60*/  SEL R44, R3, R44, !P1 ;  /* 0x0000002c032c7207 */ /* 0x000fc40004800000 */
[C---:B------:R-:W-:Y:S01]  /*ad70*/  SEL R45, R3.reuse, R45, !P1 ;  /* 0x0000002d032d7207 */ /* 0x040fe20004800000 */
[----:B------:R-:W-:Y:S01]  /*ad80*/  STL [R1+0x2364], R39 ;  /* 0x0023642701007387 */ /* 0x000fe20000100800 */
[----:B------:R-:W-:-:S03]  /*ad90*/  SEL R46, R3, R46, !P1 ;  /* 0x0000002e032e7207 */ /* 0x000fc60004800000 */
[----:B------:R-:W-:Y:S01]  /*ada0*/  STL [R1+0x2368], R40 ;  /* 0x0023682801007387 */ /* 0x000fe20000100800 */
[----:B------:R-:W-:-:S03]  /*adb0*/  SEL R47, R3, R47, !P1 ;  /* 0x0000002f032f7207 */ /* 0x000fc60004800000 */
[----:B------:R-:W-:Y:S01]  /*adc0*/  STL [R1+0x236c], R41 ;  /* 0x00236c2901007387 */ /* 0x000fe20000100800 */
[----:B------:R-:W-:-:S03]  /*add0*/  SEL R48, R3, R48, !P1 ;  /* 0x0000003003307207 */ /* 0x000fc60004800000 */
[----:B------:R-:W-:Y:S01]  /*ade0*/  STL [R1+0x2370], R42 ;  /* 0x0023702a01007387 */ /* 0x000fe20000100800 */
[----:B-1----:R-:W-:-:S03]  /*adf0*/  LOP3.LUT R12, R12, 0x1f, RZ, 0xc0, !PT ;  /* 0x0000001f0c0c7812 */ /* 0x002fc600078ec0ff */
[----:B------:R-:W-:Y:S01]  /*ae00*/  STL [R1+0x2374], R43 ;  /* 0x0023742b01007387 */ /* 0x000fe20000100800 */
[C---:B------:R-:W-:Y:S01]  /*ae10*/  SEL R49, R3.reuse, R49, !P1 ;  /* 0x0000003103317207 */ /* 0x040fe20004800000 */
[----:B------:R-:W-:Y:S01]  /*ae20*/  @!P3 IMAD.MOV R6, RZ, RZ, -R6 ;  /* 0x000000ffff06b224 */ /* 0x000fe200078e0a06 */
[C---:B------:R-:W-:Y:S01]  /*ae30*/  SEL R50, R3.reuse, R50, !P1 ;  /* 0x0000003203327207 */ /* 0x040fe20004800000 */
[----:B------:R-:W-:Y:S01]  /*ae40*/  STL [R1+0x2378], R44 ;  /* 0x0023782c01007387 */ /* 0x000fe20000100800 */
[C---:B------:R-:W-:Y:S01]  /*ae50*/  SEL R51, R3.reuse, R51, !P1 ;  /* 0x0000003303337207 */ /* 0x040fe20004800000 */
[----:B0-----:R-:W-:Y:S02]  /*ae60*/  IMAD R12, R12, R16, RZ ;  /* 0x000000100c0c7224 */ /* 0x001fe400078e02ff */
[----:B------:R-:W-:Y:S01]  /*ae70*/  STL [R1+0x237c], R45 ;  /* 0x00237c2d01007387 */ /* 0x000fe20000100800 */
[----:B------:R-:W-:-:S03]  /*ae80*/  SEL R52, R3, R52, !P1 ;  /* 0x0000003403347207 */ /* 0x000fc60004800000 */
[----:B------:R-:W-:Y:S01]  /*ae90*/  STL [R1+0x2380], R46 ;  /* 0x0023802e01007387 */ /* 0x000fe20000100800 */
[----:B------:R-:W-:-:S03]  /*aea0*/  SEL R53, R3, R53, !P1 ;  /* 0x0000003503357207 */ /* 0x000fc60004800000 */
[----:B------:R-:W-:Y:S01]  /*aeb0*/  STL [R1+0x2384], R47 ;  /* 0x0023842f01007387 */ /* 0x000fe20000100800 */
[C---:B------:R-:W-:Y:S01]  /*aec0*/  SEL R54, R3.reuse, R54, !P1 ;  /* 0x0000003603367207 */ /* 0x040fe20004800000 */
[----:B------:R-:W-:Y:S02]  /*aed0*/  @!P4 IMAD.MOV R5, RZ, RZ, -R5 ;  /* 0x000000ffff05c224 */ /* 0x000fe400078e0a05 */
[----:B------:R-:W-:Y:S01]  /*aee0*/  STL [R1+0x2388], R48 ;  /* 0x0023883001007387 */ /* 0x000fe20000100800 */
[C---:B------:R-:W-:Y:S01]  /*aef0*/  SEL R55, R3.reuse, R55, !P1 ;  /* 0x0000003703377207 */ /* 0x040fe20004800000 */
[----:B------:R-:W-:Y:S02]  /*af00*/  IMAD R12, R16, 0x20, R12 ;  /* 0x00000020100c7824 */ /* 0x000fe400078e020c */
[----:B------:R-:W-:Y:S01]  /*af10*/  STL [R1+0x238c], R49 ;  /* 0x00238c3101007387 */ /* 0x000fe20000100800 */
[----:B------:R-:W-:Y:S01]  /*af20*/  @!P0 IMAD.MOV R9, RZ, RZ, -R9 ;  /* 0x000000ffff098224 */ /* 0x000fe200078e0a09 */
[----:B------:R-:W-:-:S02]  /*af30*/  SEL R56, R3, R56, !P1 ;  /* 0x0000003803387207 */ /* 0x000fc40004800000 */
[----:B------:R-:W-:Y:S01]  /*af40*/  STL [R1+0x2390], R50 ;  /* 0x0023903201007387 */ /* 0x000fe20000100800 */
[C---:B------:R-:W-:Y:S01]  /*af50*/  SEL R32, R3.reuse, R6, !P1 ;  /* 0x0000000603207207 */ /* 0x040fe20004800000 */
[----:B------:R-:W-:Y:S01]  /*af60*/  @!P5 IMAD.MOV R10, RZ, RZ, -R10 ;  /* 0x000000ffff0ad224 */ /* 0x000fe200078e0a0a */
[C---:B------:R-:W-:Y:S01]  /*af70*/  SEL R57, R3.reuse, R57, !P1 ;  /* 0x0000003903397207 */ /* 0x040fe20004800000 */
[----:B------:R-:W-:Y:S01]  /*af80*/  STL [R1+0x2394], R51 ;  /* 0x0023943301007387 */ /* 0x000fe20000100800 */
[----:B------:R-:W-:Y:S01]  /*af90*/  @!P6 IMAD.MOV R8, RZ, RZ, -R8 ;  /* 0x000000ffff08e224 */ /* 0x000fe200078e0a08 */
[----:B------:R-:W-:Y:S01]  /*afa0*/  IADD3 R22, P0, PT, R60, UR22, RZ ;  /* 0x000000163c167c10 */ /* 0x000fe2000ff1e0ff */
[----:B------:R-:W-:Y:S01]  /*afb0*/  @!P2 IMAD.MOV R7, RZ, RZ, -R7 ;  /* 0x000000ffff07a224 */ /* 0x000fe200078e0a07 */
[----:B------:R-:W-:Y:S01]  /*afc0*/  STL [R1+0x2398], R52 ;  /* 0x0023983401007387 */ /* 0x000fe20000100800 */
[----:B------:R-:W-:-:S03]  /*afd0*/  SEL R58, R3, R58, !P1 ;  /* 0x0000003a033a7207 */ /* 0x000fc60004800000 */
[----:B------:R-:W-:Y:S01]  /*afe0*/  STL [R1+0x239c], R53 ;  /* 0x00239c3501007387 */ /* 0x000fe20000100800 */
[----:B------:R-:W-:Y:S02]  /*aff0*/  SEL R33, R3, R5, !P1 ;  /* 0x0000000503217207 */ /* 0x000fe40004800000 */
[----:B------:R-:W-:Y:S01]  /*b000*/  IADD3 R17, P4, PT, R12, UR22, RZ ;  /* 0x000000160c117c10 */ /* 0x000fe2000ff9e0ff */
[----:B------:R-:W-:Y:S01]  /*b010*/  STL [R1+0x23a0], R54 ;  /* 0x0023a03601007387 */ /* 0x000fe20000100800 */
[----:B------:R-:W-:-:S03]  /*b020*/  LEA.HI.X.SX32 R27, R60, UR23, 0x1, P0 ;  /* 0x000000173c1b7c11 */ /* 0x000fc600080f0eff */
[----:B------:R-:W-:Y:S01]  /*b030*/  STL [R1+0x23a4], R55 ;  /* 0x0023a43701007387 */ /* 0x000fe20000100800 */
[C---:B------:R-:W-:Y:S02]  /*b040*/  SEL R59, R3.reuse, R59, !P1 ;  /* 0x0000003b033b7207 */ /* 0x040fe40004800000 */
[C---:B------:R-:W-:Y:S01]  /*b050*/  SEL R2, R3.reuse, R10, !P1 ;  /* 0x0000000a03027207 */ /* 0x040fe20004800000 */
[----:B------:R-:W-:Y:S01]  /*b060*/  STL [R1+0x23a8], R56 ;  /* 0x0023a83801007387 */ /* 0x000fe20000100800 */
        /* <DEDUP_REMOVED lines=8> */
[----:B------:R-:W-:Y:S01]  /*b0f0*/  LEA.HI.X.SX32 R26, R12, UR23, 0x1, P4 ;  /* 0x000000170c1a7c11 */ /* 0x000fe2000a0f0eff */
[----:B------:R-:W-:-:S02]  /*b100*/  IMAD R6, R15, UR45, RZ ;  /* 0x0000002d0f067c24 */ /* 0x000fc4000f8e02ff */
[----:B--2---:R-:W-:-:S03]  /*b110*/  IMAD R5, R14, UR45, RZ ;  /* 0x0000002d0e057c24 */ /* 0x004fc6000f8e02ff */
[----:B------:R-:W-:Y:S01]  /*b120*/  IADD3 R0, P0, PT, R6, UR20, RZ ;  /* 0x0000001406007c10 */ /* 0x000fe2000ff1e0ff */
[----:B------:R-:W-:Y:S01]  /*b130*/  IMAD R4, R4, UR45, RZ ;  /* 0x0000002d04047c24 */ /* 0x000fe2000f8e02ff */
[----:B------:R-:W-:Y:S01]  /*b140*/  IADD3 R8, P1, PT, R5, UR20, RZ ;  /* 0x0000001405087c10 */ /* 0x000fe2000ff3e0ff */
[----:B---3--:R-:W-:-:S03]  /*b150*/  IMAD R3, R13, UR45, RZ ;  /* 0x0000002d0d037c24 */ /* 0x008fc6000f8e02ff */
[----:B------:R-:W-:Y:S01]  /*b160*/  IADD3 R7, P2, PT, R4, UR20, RZ ;  /* 0x0000001404077c10 */ /* 0x000fe2000ff5e0ff */
[----:B------:R0:W-:Y:S01]  /*b170*/  STL [R1+0xf1c], R0 ;  /* 0x000f1c0001007387 */ /* 0x0001e20000100800 */
[----:B------:R-:W-:Y:S02]  /*b180*/  LEA.HI.X.SX32 R5, R5, UR21, 0x1, P1 ;  /* 0x0000001505057c11 */ /* 0x000fe400088f0eff */
[----:B------:R-:W-:Y:S01]  /*b190*/  LEA.HI.X.SX32 R60, R6, UR21, 0x1, P0 ;  /* 0x00000015063c7c11 */ /* 0x000fe200080f0eff */
[----:B------:R-:W-:Y:S01]  /*b1a0*/  STL [R1+0xf24], R8 ;  /* 0x000f240801007387 */ /* 0x000fe20000100800 */
[----:B------:R-:W-:Y:S02]  /*b1b0*/  LEA.HI.X.SX32 R4, R4, UR21, 0x1, P2 ;  /* 0x0000001504047c11 */ /* 0x000fe400090f0eff */
[C---:B0-----:R-:W-:Y:S01]  /*b1c0*/  IADD3 R0, P3, PT, R3.reuse, UR20, RZ ;  /* 0x0000001403007c10 */ /* 0x041fe2000ff7e0ff */
[----:B------:R-:W-:Y:S04]  /*b1d0*/  STL [R1+0xf2c], R7 ;  /* 0x000f2c0701007387 */ /* 0x000fe80000100800 */
[----:B------:R0:W-:Y:S04]  /*b1e0*/  STL [R1+0xf34], R0 ;  /* 0x000f340001007387 */ /* 0x0001e80000100800 */
[----:B------:R-:W-:Y:S04]  /*b1f0*/  STL [R1+0xf20], R5 ;  /* 0x000f200501007387 */ /* 0x000fe80000100800 */
[----:B------:R-:W-:Y:S01]  /*b200*/  STL [R1+0xf18], R60 ;  /* 0x000f183c01007387 */ /* 0x000fe20000100800 */
[----:B0-----:R-:W-:-:S03]  /*b210*/  LEA.HI.X.SX32 R0, R3, UR21, 0x1, P3 ;  /* 0x0000001503007c11 */ /* 0x001fc600098f0eff */
[----:B------:R-:W-:Y:S04]  /*b220*/  STL [R1+0xf28], R4 ;  /* 0x000f280401007387 */ /* 0x000fe80000100800 */
[----:B------:R-:W-:Y:S04]  /*b230*/  STL [R1+0x22b8], R60 ;  /* 0x0022b83c01007387 */ /* 0x000fe80000100800 */
[----:B------:R0:W-:Y:S04]  /*b240*/  STL [R1+0xf30], R0 ;  /* 0x000f300001007387 */ /* 0x0001e80000100800 */
[----:B------:R1:W-:Y:S04]  /*b250*/  STL [R1+0x22c0], R26 ;  /* 0x0022c01a01007387 */ /* 0x0003e80000100800 */
[----:B------:R-:W2:Y:S04]  /*b260*/  LDL.LU R49, [R1+0x1cc] ;  /* 0x0001cc0001317983 */ /* 0x000ea80000300800 */
[----:B------:R-:W3:Y:S04]  /*b270*/  LDL.LU R25, [R1+0x1c8] ;  /* 0x0001c80001197983 */ /* 0x000ee80000300800 */
[----:B------:R-:W4:Y:S04]  /*b280*/  LDL.LU R48, [R1+0x1c4] ;  /* 0x0001c40001307983 */ /* 0x000f280000300800 */
[----:B------:R-:W3:Y:S04]  /*b290*/  LDL.LU R47, [R1+0x1c0] ;  /* 0x0001c000012f7983 */ /* 0x000ee80000300800 */
[----:B------:R-:W3:Y:S04]  /*b2a0*/  LDL.LU R46, [R1+0x1bc] ;  /* 0x0001bc00012e7983 */ /* 0x000ee80000300800 */
[----:B------:R-:W3:Y:S01]  /*b2b0*/  LDL.LU R45, [R1+0x1b8] ;  /* 0x0001b800012d7983 */ /* 0x000ee20000300800 */
[----:B------:R-:W-:-:S03]  /*b2c0*/  IMAD R28, R11, UR47, RZ ;  /* 0x0000002f0b1c7c24 */ /* 0x000fc6000f8e02ff */
[----:B------:R-:W3:Y:S04]  /*b2d0*/  LDL.LU R44, [R1+0x1b4] ;  /* 0x0001b400012c7983 */ /* 0x000ee80000300800 */
        /* <DEDUP_REMOVED lines=17> */
[----:B------:R-:W1:Y:S04]  /*b3f0*/  LDL.LU R38, [R1+0x16c] ;  /* 0x00016c0001267983 */ /* 0x000e680000300800 */
[----:B------:R-:W3:Y:S04]  /*b400*/  LDL.LU R37, [R1+0x168] ;  /* 0x0001680001257983 */ /* 0x000ee80000300800 */
[----:B------:R-:W3:Y:S04]  /*b410*/  LDL.LU R34, [R1+0x160] ;  /* 0x0001600001227983 */ /* 0x000ee80000300800 */
[----:B------:R-:W3:Y:S04]  /*b420*/  LDL.LU R35, [R1+0x15c] ;  /* 0x00015c0001237983 */ /* 0x000ee80000300800 */
[----:B------:R-:W3:Y:S04]  /*b430*/  LDL.LU R36, [R1+0x158] ;  /* 0x0001580001247983 */ /* 0x000ee80000300800 */
[----:B------:R-:W3:Y:S04]  /*b440*/  LDL.LU R61, [R1+0x154] ;  /* 0x00015400013d7983 */ /* 0x000ee80000300800 */
[----:B0-----:R-:W3:Y:S01]  /*b450*/  LDL.LU R0, [R1+0x150] ;  /* 0x0001500001007983 */ /* 0x001ee20000300800 */
[----:B--2---:R-:W-:-:S02]  /*b460*/  IMAD R27, R49, UR47, RZ ;  /* 0x0000002f311b7c24 */ /* 0x004fc4000f8e02ff */
[----:B----4-:R-:W-:Y:S02]  /*b470*/  IMAD R3, R48, UR47, RZ ;  /* 0x0000002f30037c24 */ /* 0x010fe4000f8e02ff */
[----:B---3--:R-:W-:Y:S02]  /*b480*/  IMAD R4, R47, UR47, RZ ;  /* 0x0000002f2f047c24 */ /* 0x008fe4000f8e02ff */
[----:B------:R-:W-:Y:S02]  /*b490*/  IMAD R5, R46, UR47, RZ ;  /* 0x0000002f2e057c24 */ /* 0x000fe4000f8e02ff */
[----:B------:R-:W-:Y:S02]  /*b4a0*/  IMAD R6, R45, UR47, RZ ;  /* 0x0000002f2d067c24 */ /* 0x000fe4000f8e02ff */
[----:B------:R-:W-:Y:S02]  /*b4b0*/  IMAD R7, R44, UR47, RZ ;  /* 0x0000002f2c077c24 */ /* 0x000fe4000f8e02ff */
[----:B------:R-:W-:-:S02]  /*b4c0*/  IMAD R8, R43, UR47, RZ ;  /* 0x0000002f2b087c24 */ /* 0x000fc4000f8e02ff */
[----:B------:R-:W-:Y:S02]  /*b4d0*/  IMAD R22, R40, UR47, RZ ;  /* 0x0000002f28167c24 */ /* 0x000fe4000f8e02ff */
[----:B------:R-:W-:-:S03]  /*b4e0*/  IMAD R17, R39, UR47, RZ ;  /* 0x0000002f27117c24 */ /* 0x000fc6000f8e02ff */
[----:B------:R0:W-:Y:S01]  /*b4f0*/  STL [R1+0x44], R22 ;  /* 0x0000441601007387 */ /* 0x0001e20000100800 */
[----:B-1----:R-:W-:-:S03]  /*b500*/  IMAD R26, R38, UR47, RZ ;  /* 0x0000002f261a7c24 */ /* 0x002fc6000f8e02ff */
[----:B------:R1:W-:Y:S01]  /*b510*/  STL [R1+0x4c], R17 ;  /* 0x00004c1101007387 */ /* 0x0003e20000100800 */
[----:B0-----:R-:W-:-:S03]  /*b520*/  IMAD R22, R37, UR47, RZ ;  /* 0x0000002f25167c24 */ /* 0x001fc6000f8e02ff */
[----:B------:R0:W-:Y:S01]  /*b530*/  STL [R1+0x50], R26 ;  /* 0x0000501a01007387 */ /* 0x0001e20000100800 */
[----:B-1----:R-:W-:-:S03]  /*b540*/  IMAD R17, R34, UR47, RZ ;  /* 0x0000002f22117c24 */ /* 0x002fc6000f8e02ff */
[----:B------:R1:W-:Y:S04]  /*b550*/  STL [R1+0x54], R22 ;  /* 0x0000541601007387 */ /* 0x0003e80000100800 */
[----:B------:R2:W-:Y:S01]  /*b560*/  STL [R1+0x58], R17 ;  /* 0x0000581101007387 */ /* 0x0005e20000100800 */
[----:B0-----:R-:W-:Y:S02]  /*b570*/  IMAD R26, R35, UR47, RZ ;  /* 0x0000002f231a7c24 */ /* 0x001fe4000f8e02ff */
[----:B-1----:R-:W-:-:S03]  /*b580*/  IMAD R22, R36, UR47, RZ ;  /* 0x0000002f24167c24 */ /* 0x002fc6000f8e02ff */
[----:B------:R0:W-:Y:S01]  /*b590*/  STL [R1+0x5c], R26 ;  /* 0x00005c1a01007387 */ /* 0x0001e20000100800 */
[----:B------:R-:W-:Y:S02]  /*b5a0*/  IMAD R0, R0, UR47, RZ ;  /* 0x0000002f00007c24 */ /* 0x000fe4000f8e02ff */
[----:B--2---:R-:W-:Y:S01]  /*b5b0*/  IMAD R17, R61, UR47, RZ ;  /* 0x0000002f3d117c24 */ /* 0x004fe2000f8e02ff */
[----:B------:R-:W-:Y:S04]  /*b5c0*/  STL [R1+0x60], R22 ;  /* 0x0000601601007387 */ /* 0x000fe80000100800 */
[----:B0-----:R-:W2:Y:S04]  /*b5d0*/  LDL.LU R26, [R1+0x148] ;  /* 0x00014800011a7983 */ /* 0x001ea80000300800 */
[----:B------:R0:W-:Y:S04]  /*b5e0*/  STL [R1+0x64], R17 ;  /* 0x0000641101007387 */ /* 0x0001e80000100800 */
[----:B------:R-:W3:Y:S04]  /*b5f0*/  LDL.LU R60, [R1+0x140] ;  /* 0x00014000013c7983 */ /* 0x000ee80000300800 */
[----:B------:R1:W-:Y:S04]  /*b600*/  STL [R1+0x68], R0 ;  /* 0x0000680001007387 */ /* 0x0003e80000100800 */
[----:B0-----:R-:W4:Y:S04]  /*b610*/  LDL.LU R17, [R1+0x13c] ;  /* 0x00013c0001117983 */ /* 0x001f280000300800 */
[----:B------:R-:W4:Y:S04]  /*b620*/  LDL.LU R22, [R1+0x138] ;  /* 0x0001380001167983 */ /* 0x000f280000300800 */
        /* <DEDUP_REMOVED lines=13> */
[----:B------:R-:W4:Y:S01]  /*b700*/  LDL.LU R45, [R1+0x100] ;  /* 0x00010000012d7983 */ /* 0x000f220000300800 */
[----:B------:R-:W-:-:S03]  /*b710*/  IMAD R9, R42, UR47, RZ ;  /* 0x0000002f2a097c24 */ /* 0x000fc6000f8e02ff */
[----:B------:R-:W4:Y:S04]  /*b720*/  LDL.LU R44, [R1+0xfc] ;  /* 0x0000fc00012c7983 */ /* 0x000f280000300800 */
[----:B------:R-:W4:Y:S01]  /*b730*/  LDL.LU R43, [R1+0xf8] ;  /* 0x0000f800012b7983 */ /* 0x000f220000300800 */
[----:B------:R-:W-:-:S03]  /*b740*/  IMAD R10, R41, UR47, RZ ;  /* 0x0000002f290a7c24 */ /* 0x000fc6000f8e02ff */
        /* <DEDUP_REMOVED lines=10> */
[----:B-1----:R-:W4:Y:S01]  /*b7f0*/  LDL.LU R0, [R1+0xbc] ;  /* 0x0000bc0001007983 */ /* 0x002f220000300800 */
[----:B--2---:R-:W-:-:S05]  /*b800*/  IMAD R26, R26, UR47, RZ ;  /* 0x0000002f1a1a7c24 */ /* 0x004fca000f8e02ff */
[----:B------:R0:W-:Y:S01]  /*b810*/  STL [R1+0x78], R26 ;  /* 0x0000781a01007387 */ /* 0x0001e20000100800 */
[----:B---3--:R-:W-:Y:S02]  /*b820*/  IMAD R60, R60, UR47, RZ ;  /* 0x0000002f3c3c7c24 */ /* 0x008fe4000f8e02ff */
[----:B----4-:R-:W-:-:S03]  /*b830*/  IMAD R17, R17, UR47, RZ ;  /* 0x0000002f11117c24 */ /* 0x010fc6000f8e02ff */
[----:B------:R-:W-:Y:S01]  /*b840*/  STL [R1+0x7c], R60 ;  /* 0x00007c3c01007387 */ /* 0x000fe20000100800 */
[----:B0-----:R-:W-:-:S03]  /*b850*/  IMAD R26, R22, UR47, RZ ;  /* 0x0000002f161a7c24 */ /* 0x001fc6000f8e02ff */
[----:B------:R0:W-:Y:S01]  /*b860*/  STL [R1+0x84], R17 ;  /* 0x0000841101007387 */ /* 0x0001e20000100800 */
[----:B------:R-:W-:-:S03]  /*b870*/  IMAD R22, R58, UR47, RZ ;  /* 0x0000002f3a167c24 */ /* 0x000fc6000f8e02ff */
[----:B------:R1:W-:Y:S01]  /*b880*/  STL [R1+0xac], R26 ;  /* 0x0000ac1a01007387 */ /* 0x0003e20000100800 */
[----:B0-----:R-:W-:-:S03]  /*b890*/  IMAD R17, R57, UR47, RZ ;  /* 0x0000002f39117c24 */ /* 0x001fc6000f8e02ff */
        /* <DEDUP_REMOVED lines=11> */
[----:B--2---:R-:W-:-:S03]  /*b950*/  IMAD R17, R51, UR47, RZ ;  /* 0x0000002f33117c24 */ /* 0x004fc6000f8e02ff */
        /* <DEDUP_REMOVED lines=30> */
[----:B------:R1:W-:Y:S01]  /*bb40*/  STL [R1+0xd8], R22 ;  /* 0x0000d81601007387 */ /* 0x0003e20000100800 */
[----:B------:R-:W-:-:S03]  /*bb50*/  IMAD R0, R0, UR47, RZ ;  /* 0x0000002f00007c24 */ /* 0x000fc6000f8e02ff */
[----:B------:R2:W-:Y:S01]  /*bb60*/  STL [R1+0xd4], R17 ;  /* 0x0000d41101007387 */ /* 0x0005e20000100800 */
[----:B0-----:R-:W-:Y:S02]  /*bb70*/  IMAD R26, R35, UR47, RZ ;  /* 0x0000002f231a7c24 */ /* 0x001fe4000f8e02ff */
[----:B-1----:R-:W-:-:S03]  /*bb80*/  IMAD R22, R36, UR47, RZ ;  /* 0x0000002f24167c24 */ /* 0x002fc6000f8e02ff */
[----:B------:R-:W-:Y:S01]  /*bb90*/  STL [R1+0xd0], R26 ;  /* 0x0000d01a01007387 */ /* 0x000fe20000100800 */
[----:B--2---:R-:W-:-:S03]  /*bba0*/  IMAD R17, R61, UR47, RZ ;  /* 0x0000002f3d117c24 */ /* 0x004fc6000f8e02ff */
[----:B------:R-:W-:Y:S04]  /*bbb0*/  STL [R1+0xcc], R22 ;  /* 0x0000cc1601007387 */ /* 0x000fe80000100800 */
[----:B------:R-:W2:Y:S04]  /*bbc0*/  LDL.LU R58, [R1+0xb8] ;  /* 0x0000b800013a7983 */ /* 0x000ea80000300800 */
[----:B------:R-:W-:Y:S04]  /*bbd0*/  STL [R1+0xc8], R17 ;  /* 0x0000c81101007387 */ /* 0x000fe80000100800 */
[----:B------:R-:W3:Y:S04]  /*bbe0*/  LDL.LU R57, [R1+0xb0] ;  /* 0x0000b00001397983 */ /* 0x000ee80000300800 */
[----:B------:R0:W-:Y:S04]  /*bbf0*/  STL [R1+0xbc], R0 ;  /* 0x0000bc0001007387 */ /* 0x0001e80000100800 */
        /* <DEDUP_REMOVED lines=24> */
[----:B0-----:R-:W4:Y:S04]  /*bd80*/  LDL.LU R0, [R1+0x18] ;  /* 0x0000180001007983 */ /* 0x001f280000300800 */
[----:B------:R-:W4:Y:S04]  /*bd90*/  LDL.LU R26, [R1+0x14] ;  /* 0x00001400011a7983 */ /* 0x000f280000300800 */
[----:B------:R-:W4:Y:S04]  /*bda0*/  LDL.LU R60, [R1+0x10] ;  /* 0x00001000013c7983 */ /* 0x000f280000300800 */
[----:B------:R-:W4:Y:S04]  /*bdb0*/  LDL.LU R17, [R1+0xc] ;  /* 0x00000c0001117983 */ /* 0x000f280000300800 */
[----:B------:R-:W4:Y:S01]  /*bdc0*/  LDL.LU R22, [R1+0x4] ;  /* 0x0000040001167983 */ /* 0x000f220000300800 */
[----:B--2---:R-:W-:-:S05]  /*bdd0*/  IMAD R58, R58, UR47, RZ ;  /* 0x0000002f3a3a7c24 */ /* 0x004fca000f8e02ff */
[----:B------:R0:W-:Y:S01]  /*bde0*/  STL [R1+0xb8], R58 ;  /* 0x0000b83a01007387 */ /* 0x0001e20000100800 */
[----:B---3--:R-:W-:-:S03]  /*bdf0*/  IMAD R57, R57, UR47, RZ ;  /* 0x0000002f39397c24 */ /* 0x008fc6000f8e02ff */
[----:B0-----:R-:W2:Y:S01]  /*be00*/  LDL.LU R58, [R1+0x23b0] ;  /* 0x0023b000013a7983 */ /* 0x001ea20000300800 */
[----:B----4-:R-:W-:-:S03]  /*be10*/  IMAD R56, R56, UR47, RZ ;  /* 0x0000002f38387c24 */ /* 0x010fc6000f8e02ff */
[----:B------:R0:W-:Y:S01]  /*be20*/  STL [R1+0xb0], R57 ;  /* 0x0000b03901007387 */ /* 0x0001e20000100800 */
[----:B------:R-:W-:Y:S02]  /*be30*/  IMAD R55, R55, UR47, RZ ;  /* 0x0000002f37377c24 */ /* 0x000fe4000f8e02ff */
[----:B------:R-:W-:Y:S01]  /*be40*/  IMAD R54, R54, UR47, RZ ;  /* 0x0000002f36367c24 */ /* 0x000fe2000f8e02ff */
[----:B0-----:R-:W3:Y:S01]  /*be50*/  LDL.LU R57, [R1+0x23ac] ;  /* 0x0023ac0001397983 */ /* 0x001ee20000300800 */
[----:B------:R-:W-:-:S03]  /*be60*/  IMAD R53, R53, UR47, RZ ;  /* 0x0000002f35357c24 */ /* 0x000fc6000f8e02ff */
[----:B------:R0:W-:Y:S01]  /*be70*/  STL [R1+0xa8], R56 ;  /* 0x0000a83801007387 */ /* 0x0001e20000100800 */
[----:B------:R-:W-:Y:S02]  /*be80*/  IMAD R52, R52, UR47, RZ ;  /* 0x0000002f34347c24 */ /* 0x000fe4000f8e02ff */
[----:B------:R-:W-:Y:S01]  /*be90*/  IMAD R51, R51, UR47, RZ ;  /* 0x0000002f33337c24 */ /* 0x000fe2000f8e02ff */
[----:B0-----:R-:W4:Y:S04]  /*bea0*/  LDL.LU R56, [R1+0x23a8] ;  /* 0x0023a80001387983 */ /* 0x001f280000300800 */
[----:B------:R0:W-:Y:S01]  /*beb0*/  STL [R1+0x124], R55 ;  /* 0x0001243701007387 */ /* 0x0001e20000100800 */
[----:B------:R-:W-:Y:S02]  /*bec0*/  IMAD R50, R50, UR47, RZ ;  /* 0x0000002f32327c24 */ /* 0x000fe4000f8e02ff */
[----:B------:R-:W-:Y:S01]  /*bed0*/  IMAD R49, R49, UR47, RZ ;  /* 0x0000002f31317c24 */ /* 0x000fe2000f8e02ff */
[----:B0-----:R-:W2:Y:S04]  /*bee0*/  LDL.LU R55, [R1+0x23a4] ;  /* 0x0023a40001377983 */ /* 0x001ea80000300800 */
[----:B------:R0:W-:Y:S01]  /*bef0*/  STL [R1+0x12c], R54 ;  /* 0x00012c3601007387 */ /* 0x0001e20000100800 */
[----:B------:R-:W-:-:S03]  /*bf00*/  IMAD R48, R48, UR47, RZ ;  /* 0x0000002f30307c24 */ /* 0x000fc6000f8e02ff */
        /* <DEDUP_REMOVED lines=49> */
[----:B------:R0:W-:Y:S04]  /*c220*/  STL [R1+0x198], R37 ;  /* 0x0001982501007387 */ /* 0x0001e80000100800 */
        /* <DEDUP_REMOVED lines=8> */
[----:B0-----:R-:W3:Y:S04]  /*c2b0*/  LDL.LU R61, [R1+0x234c] ;  /* 0x00234c00013d7983 */ /* 0x001ee80000300800 */
[----:B------:R0:W-:Y:S04]  /*c2c0*/  STL [R1+0x1b8], R0 ;  /* 0x0001b80001007387 */ /* 0x0001e80000100800 */
[----:B0-----:R-:W4:Y:S01]  /*c2d0*/  LDL.LU R0, [R1+0x2348] ;  /* 0x0023480001007983 */ /* 0x001f220000300800 */
[----:B------:R-:W-:-:S02]  /*c2e0*/  IMAD R26, R26, UR47, RZ ;  /* 0x0000002f1a1a7c24 */ /* 0x000fc4000f8e02ff */
[----:B------:R-:W-:-:S03]  /*c2f0*/  IMAD R17, R17, UR47, RZ ;  /* 0x0000002f11117c24 */ /* 0x000fc6000f8e02ff */
[----:B------:R0:W-:Y:S01]  /*c300*/  STL [R1+0x1bc], R26 ;  /* 0x0001bc1a01007387 */ /* 0x0001e20000100800 */
[----:B------:R-:W-:Y:S02]  /*c310*/  IMAD R22, R22, UR47, RZ ;  /* 0x0000002f16167c24 */ /* 0x000fe4000f8e02ff */
[----:B0-----:R-:W-:-:S05]  /*c320*/  IMAD R26, R60, UR47, RZ ;  /* 0x0000002f3c1a7c24 */ /* 0x001fca000f8e02ff */
[----:B------:R0:W-:Y:S04]  /*c330*/  STL [R1+0x1c4], R26 ;  /* 0x0001c41a01007387 */ /* 0x0001e80000100800 */
[----:B------:R-:W-:Y:S04]  /*c340*/  STL [R1+0x1cc], R17 ;  /* 0x0001cc1101007387 */ /* 0x000fe80000100800 */
[----:B------:R2:W-:Y:S01]  /*c350*/  STL [R1+0x1d0], R22 ;  /* 0x0001d01601007387 */ /* 0x0005e20000100800 */
[----:B------:R-:W-:Y:S02]  /*c360*/  IMAD R60, R30, UR47, RZ ;  /* 0x0000002f1e3c7c24 */ /* 0x000fe4000f8e02ff */
[----:B0-----:R-:W-:-:S02]  /*c370*/  IMAD R26, R31, UR47, RZ ;  /* 0x0000002f1f1a7c24 */ /* 0x001fc4000f8e02ff */
[----:B------:R-:W-:Y:S01]  /*c380*/  IMAD R25, R25, UR47, RZ ;  /* 0x0000002f19197c24 */ /* 0x000fe2000f8e02ff */
[----:B------:R-:W-:Y:S02]  /*c390*/  SHF.R.S32.HI R30, RZ, 0x1f, R6 ;  /* 0x0000001fff1e7819 */ /* 0x000fe40000011406 */
[----:B------:R-:W-:Y:S01]  /*c3a0*/  SHF.R.S32.HI R31, RZ, 0x1f, R7 ;  /* 0x0000001fff1f7819 */ /* 0x000fe20000011407 */
[----:B------:R-:W-:Y:S02]  /*c3b0*/  IMAD R11, R11, UR47, RZ ;  /* 0x0000002f0b0b7c24 */ /* 0x000fe4000f8e02ff */
[----:B------:R-:W-:Y:S02]  /*c3c0*/  IMAD R12, R12, UR47, RZ ;  /* 0x0000002f0c0c7c24 */ /* 0x000fe4000f8e02ff */
[----:B------:R-:W-:Y:S02]  /*c3d0*/  IMAD R13, R13, UR47, RZ ;  /* 0x0000002f0d0d7c24 */ /* 0x000fe4000f8e02ff */
[----:B--2---:R-:W-:-:S02]  /*c3e0*/  IMAD R22, R36, UR47, RZ ;  /* 0x0000002f24167c24 */ /* 0x004fc4000f8e02ff */
[----:B---3--:R-:W-:Y:S02]  /*c3f0*/  IMAD R17, R61, UR47, RZ ;  /* 0x0000002f3d117c24 */ /* 0x008fe4000f8e02ff */
[----:B----4-:R-:W-:-:S05]  /*c400*/  IMAD R0, R0, UR47, RZ ;  /* 0x0000002f00007c24 */ /* 0x010fca000f8e02ff */
[----:B------:R0:W-:Y:S04]  /*c410*/  STL [R1+0x1d8], R0 ;  /* 0x0001d80001007387 */ /* 0x0001e80000100800 */
        /* <DEDUP_REMOVED lines=54> */
[----:B------:R-:W-:Y:S01]  /*c780*/  STL [R1+0x288], R17 ;  /* 0x0002881101007387 */ /* 0x000fe20000100800 */
[----:B------:R-:W-:-:S03]  /*c790*/  IMAD R2, R33, UR47, RZ ;  /* 0x0000002f21027c24 */ /* 0x000fc6000f8e02ff */
[----:B------:R-:W-:Y:S04]  /*c7a0*/  STL [R1+0x22cc], R17 ;  /* 0x0022cc1101007387 */ /* 0x000fe80000100800 */
[----:B------:R-:W-:Y:S04]  /*c7b0*/  STL [R1+0x290], R22 ;  /* 0x0002901601007387 */ /* 0x000fe80000100800 */
[----:B------:R-:W-:Y:S04]  /*c7c0*/  STL [R1+0x22d0], R22 ;  /* 0x0022d01601007387 */ /* 0x000fe80000100800 */
[----:B------:R-:W-:Y:S04]  /*c7d0*/  STL [R1+0x294], R60 ;  /* 0x0002943c01007387 */ /* 0x000fe80000100800 */
[----:B------:R-:W-:Y:S04]  /*c7e0*/  STL [R1+0x22d4], R60 ;  /* 0x0022d43c01007387 */ /* 0x000fe80000100800 */
[----:B------:R1:W-:Y:S01]  /*c7f0*/  STL [R1+0x2a8], R2 ;  /* 0x0002a80201007387 */ /* 0x0003e20000100800 */
[----:B0-----:R-:W-:Y:S01]  /*c800*/  IMAD R0, R32, UR47, RZ ;  /* 0x0000002f20007c24 */ /* 0x001fe2000f8e02ff */
[----:B-1----:R-:W-:-:S05]  /*c810*/  SHF.R.S32.HI R2, RZ, 0x1f, R28 ;  /* 0x0000001fff027819 */ /* 0x002fca000001141c */
[----:B------:R0:W-:Y:S04]  /*c820*/  STL [R1+0x22dc], R2 ;  /* 0x0022dc0201007387 */ /* 0x0001e80000100800 */
[----:B------:R-:W-:Y:S04]  /*c830*/  STL [R1+0x22d8], R28 ;  /* 0x0022d81c01007387 */ /* 0x000fe80000100800 */
[----:B------:R-:W-:Y:S01]  /*c840*/  STL [R1+0x29c], R26 ;  /* 0x00029c1a01007387 */ /* 0x000fe20000100800 */
[----:B0-----:R-:W-:-:S03]  /*c850*/  SHF.R.S32.HI R2, RZ, 0x1f, R27 ;  /* 0x0000001fff027819 */ /* 0x001fc6000001141b */
[----:B------:R-:W-:Y:S04]  /*c860*/  STL [R1+0x22e0], R26 ;  /* 0x0022e01a01007387 */ /* 0x000fe80000100800 */
[----:B------:R-:W-:Y:S04]  /*c870*/  STL [R1+0x22e4], R27 ;  /* 0x0022e41b01007387 */ /* 0x000fe80000100800 */
[----:B------:R-:W-:Y:S04]  /*c880*/  STL [R1+0x2a4], R0 ;  /* 0x0002a40001007387 */ /* 0x000fe80000100800 */
[----:B------:R-:W-:Y:S04]  /*c890*/  STL [R1+0x4], R2 ;  /* 0x0000040201007387 */ /* 0x000fe80000100800 */
[----:B------:R0:W-:Y:S01]  /*c8a0*/  STL [R1+0x22e8], R0 ;  /* 0x0022e80001007387 */ /* 0x0001e20000100800 */
[----:B------:R-:W-:-:S02]  /*c8b0*/  SHF.R.S32.HI R61, RZ, 0x1f, R3 ;  /* 0x0000001fff3d7819 */ /* 0x000fc40000011403 */
[----:B------:R-:W-:Y:S01]  /*c8c0*/  SHF.R.S32.HI R59, RZ, 0x1f, R4 ;  /* 0x0000001fff3b7819 */ /* 0x000fe20000011404 */
[----:B------:R-:W2:Y:S01]  /*c8d0*/  LDL R47, [R1+0x44] ;  /* 0x00004400012f7983 */ /* 0x000ea20000100800 */
[----:B------:R-:W-:-:S03]  /*c8e0*/  SHF.R.S32.HI R29, RZ, 0x1f, R5 ;  /* 0x0000001fff1d7819 */ /* 0x000fc60000011405 */
[----:B------:R-:W3:Y:S01]  /*c8f0*/  LDL R48, [R1+0x4c] ;  /* 0x00004c0001307983 */ /* 0x000ee20000100800 */
[----:B0-----:R-:W-:-:S05]  /*c900*/  SHF.R.S32.HI R0, RZ, 0x1f, R25 ;  /* 0x0000001fff007819 */ /* 0x001fca0000011419 */
[----:B------:R-:W-:Y:S04]  /*c910*/  STL [R1], R0 ;  /* 0x0000000001007387 */ /* 0x000fe80000100800 */
[----:B------:R-:W4:Y:S04]  /*c920*/  LDL R49, [R1+0x50] ;  /* 0x0000500001317983 */ /* 0x000f280000100800 */
[----:B------:R-:W2:Y:S04]  /*c930*/  LDL R50, [R1+0x54] ;  /* 0x0000540001327983 */ /* 0x000ea80000100800 */
[----:B------:R-:W2:Y:S04]  /*c940*/  LDL R51, [R1+0x58] ;  /* 0x0000580001337983 */ /* 0x000ea80000100800 */
[----:B------:R-:W2:Y:S04]  /*c950*/  LDL R52, [R1+0x5c] ;  /* 0x00005c0001347983 */ /* 0x000ea80000100800 */
[----:B------:R-:W-:Y:S04]  /*c960*/  STL [R1+0x22ec], R25 ;  /* 0x0022ec1901007387 */ /* 0x000fe80000100800 */
[----:B------:R-:W-:Y:S04]  /*c970*/  STL [R1+0x22f4], R61 ;  /* 0x0022f43d01007387 */ /* 0x000fe80000100800 */
[----:B------:R-:W-:Y:S01]  /*c980*/  STL [R1+0x22f0], R3 ;  /* 0x0022f00301007387 */ /* 0x000fe20000100800 */
[----:B------:R-:W-:-:S03]  /*c990*/  SHF.R.S32.HI R32, RZ, 0x1f, R8 ;  /* 0x0000001fff207819 */ /* 0x000fc60000011408 */
        /* <DEDUP_REMOVED lines=16> */
[----:B------:R-:W-:Y:S04]  /*caa0*/  STL [R1+0x2320], R9 ;  /* 0x0023200901007387 */ /* 0x000fe80000100800 */
[----:B------:R-:W-:Y:S04]  /*cab0*/  STL [R1+0x232c], R34 ;  /* 0x00232c2201007387 */ /* 0x000fe80000100800 */
[----:B------:R0:W-:Y:S04]  /*cac0*/  STL [R1+0x2328], R10 ;  /* 0x0023280a01007387 */ /* 0x0001e80000100800 */
[----:B------:R-:W-:Y:S04]  /*cad0*/  STL [R1+0x2334], R35 ;  /* 0x0023342301007387 */ /* 0x000fe80000100800 */
[----:B------:R1:W-:Y:S04]  /*cae0*/  STL [R1+0x2330], R11 ;  /* 0x0023300b01007387 */ /* 0x0003e80000100800 */
[----:B------:R-:W-:Y:S04]  /*caf0*/  STL [R1+0x233c], R36 ;  /* 0x00233c2401007387 */ /* 0x000fe80000100800 */
[----:B------:R0:W-:Y:S04]  /*cb00*/  STL [R1+0x2338], R12 ;  /* 0x0023380c01007387 */ /* 0x0001e80000100800 */
[----:B------:R-:W-:Y:S04]  /*cb10*/  STL [R1+0x2344], R37 ;  /* 0x0023442501007387 */ /* 0x000fe80000100800 */
[----:B------:R-:W-:Y:S04]  /*cb20*/  STL [R1+0x2340], R13 ;  /* 0x0023400d01007387 */ /* 0x000fe80000100800 */
[----:B0-----:R-:W1:Y:S04]  /*cb30*/  LDL R10, [R1+0xac] ;  /* 0x0000ac00010a7983 */ /* 0x001e680000100800 */
[----:B------:R-:W2:Y:S04]  /*cb40*/  LDL R34, [R1+0xb4] ;  /* 0x0000b40001227983 */ /* 0x000ea80000100800 */
[----:B------:R-:W3:Y:S04]  /*cb50*/  LDL R9, [R1+0xc0] ;  /* 0x0000c00001097983 */ /* 0x000ee80000100800 */
[----:B------:R-:W4:Y:S04]  /*cb60*/  LDL R33, [R1+0xc4] ;  /* 0x0000c40001217983 */ /* 0x000f280000100800 */
        /* <DEDUP_REMOVED lines=26> */
[----:B------:R-:W4:Y:S01]  /*cd10*/  LDL R58, [R1+0x84] ;  /* 0x00008400013a7983 */ /* 0x000f220000100800 */
[----:B-1----:R-:W-:-:S02]  /*cd20*/  SHF.R.S32.HI R11, RZ, 0x1f, R10 ;  /* 0x0000001fff0b7819 */ /* 0x002fc4000001140a */
[----:B--2---:R-:W-:-:S03]  /*cd30*/  SHF.R.S32.HI R12, RZ, 0x1f, R34 ;  /* 0x0000001fff0c7819 */ /* 0x004fc60000011422 */
[----:B------:R4:W-:Y:S01]  /*cd40*/  STL [R1+0xc], R11 ;  /* 0x00000c0b01007387 */ /* 0x0009e20000100800 */
[----:B---3--:R-:W-:-:S03]  /*cd50*/  SHF.R.S32.HI R10, RZ, 0x1f, R9 ;  /* 0x0000001fff0a7819 */ /* 0x008fc60000011409 */
[----:B------:R-:W-:Y:S01]  /*cd60*/  STL [R1+0x10], R12 ;  /* 0x0000100c01007387 */ /* 0x000fe20000100800 */
[----:B----4-:R-:W-:Y:S02]  /*cd70*/  SHF.R.S32.HI R11, RZ, 0x1f, R33 ;  /* 0x0000001fff0b7819 */ /* 0x010fe40000011421 */
[----:B------:R-:W-:Y:S01]  /*cd80*/  SHF.R.S32.HI R9, RZ, 0x1f, R8 ;  /* 0x0000001fff097819 */ /* 0x000fe20000011408 */
[----:B------:R0:W-:Y:S04]  /*cd90*/  STL [R1+0x14], R10 ;  /* 0x0000140a01007387 */ /* 0x0001e80000100800 */
[----:B------:R-:W-:Y:S01]  /*cda0*/  STL [R1+0x18], R11 ;  /* 0x0000180b01007387 */ /* 0x000fe20000100800 */
[----:B------:R-:W-:-:S03]  /*cdb0*/  SHF.R.S32.HI R8, RZ, 0x1f, R7 ;  /* 0x0000001fff087819 */ /* 0x000fc60000011407 */
[----:B------:R1:W-:Y:S01]  /*cdc0*/  STL [R1+0x1c], R9 ;  /* 0x00001c0901007387 */ /* 0x0003e20000100800 */
[----:B0-----:R-:W-:Y:S02]  /*cdd0*/  SHF.R.S32.HI R10, RZ, 0x1f, R32 ;  /* 0x0000001fff0a7819 */ /* 0x001fe40000011420 */
[----:B------:R-:W-:-:S03]  /*cde0*/  SHF.R.S32.HI R7, RZ, 0x1f, R6 ;  /* 0x0000001fff077819 */ /* 0x000fc60000011406 */
[----:B------:R-:W-:Y:S01]  /*cdf0*/  STL [R1+0x20], R10 ;  /* 0x0000200a01007387 */ /* 0x000fe20000100800 */
[----:B-1----:R-:W-:-:S03]  /*ce00*/  SHF.R.S32.HI R9, RZ, 0x1f, R31 ;  /* 0x0000001fff097819 */ /* 0x002fc6000001141f */
[----:B------:R0:W-:Y:S01]  /*ce10*/  STL [R1+0x24], R8 ;  /* 0x0000240801007387 */ /* 0x0001e20000100800 */
[----:B------:R-:W-:-:S03]  /*ce20*/  SHF.R.S32.HI R6, RZ, 0x1f, R5 ;  /* 0x0000001fff067819 */ /* 0x000fc60000011405 */
[----:B------:R-:W-:Y:S04]  /*ce30*/  STL [R1+0x28], R9 ;  /* 0x0000280901007387 */ /* 0x000fe80000100800 */
        /* <DEDUP_REMOVED lines=13> */
[----:B------:R0:W-:Y:S04]  /*cf10*/  STL [R1+0x48], R4 ;  /* 0x0000480401007387 */ /* 0x0001e80000100800 */
[----:B------:R-:W-:Y:S04]  /*cf20*/  STL [R1+0x6c], R5 ;  /* 0x00006c0501007387 */ /* 0x000fe80000100800 */
[----:B------:R1:W-:Y:S01]  /*cf30*/  STL [R1+0x70], R3 ;  /* 0x0000700301007387 */ /* 0x0003e20000100800 */
[----:B0-----:R-:W-:Y:S02]  /*cf40*/  SHF.R.S32.HI R4, RZ, 0x1f, R0 ;  /* 0x0000001fff047819 */ /* 0x001fe40000011400 */
[----:B------:R-:W-:-:S03]  /*cf50*/  SHF.R.S32.HI R0, RZ, 0x1f, R27 ;  /* 0x0000001fff007819 */ /* 0x000fc6000001141b */
[----:B------:R0:W-:Y:S01]  /*cf60*/  STL [R1+0x74], R4 ;  /* 0x0000740401007387 */ /* 0x0001e20000100800 */
[----:B-1----:R-:W-:-:S03]  /*cf70*/  SHF.R.S32.HI R3, RZ, 0x1f, R26 ;  /* 0x0000001fff037819 */ /* 0x002fc6000001141a */
[----:B------:R1:W-:Y:S04]  /*cf80*/  STL [R1+0x80], R0 ;  /* 0x0000800001007387 */ /* 0x0003e80000100800 */
[----:B------:R2:W-:Y:S01]  /*cf90*/  STL [R1+0x88], R3 ;  /* 0x0000880301007387 */ /* 0x0005e20000100800 */
[----:B0-----:R-:W-:Y:S02]  /*cfa0*/  SHF.R.S32.HI R4, RZ, 0x1f, R28 ;  /* 0x0000001fff047819 */ /* 0x001fe4000001141c */
[----:B-1----:R-:W-:-:S03]  /*cfb0*/  SHF.R.S32.HI R0, RZ, 0x1f, R2 ;  /* 0x0000001fff007819 */ /* 0x002fc60000011402 */
[----:B------:R-:W-:Y:S01]  /*cfc0*/  STL [R1+0x8c], R4 ;  /* 0x00008c0401007387 */ /* 0x000fe20000100800 */
[----:B--2---:R-:W-:-:S03]  /*cfd0*/  SHF.R.S32.HI R3, RZ, 0x1f, R60 ;  /* 0x0000001fff037819 */ /* 0x004fc6000001143c */
[----:B------:R0:W-:Y:S01]  /*cfe0*/  STL [R1+0x90], R0 ;  /* 0x0000900001007387 */ /* 0x0001e20000100800 */
[----:B------:R-:W-:-:S03]  /*cff0*/  SHF.R.S32.HI R2, RZ, 0x1f, R22 ;  /* 0x0000001fff027819 */ /* 0x000fc60000011416 */
[----:B------:R1:W-:Y:S04]  /*d000*/  STL [R1+0x94], R3 ;  /* 0x0000940301007387 */ /* 0x0003e80000100800 */
[----:B------:R-:W2:Y:S01]  /*d010*/  LDL R13, [R1+0xcc] ;  /* 0x0000cc00010d7983 */ /* 0x000ea20000100800 */
[----:B0-----:R-:W-:-:S03]  /*d020*/  SHF.R.S32.HI R0, RZ, 0x1f, R17 ;  /* 0x0000001fff007819 */ /* 0x001fc60000011411 */
[----:B------:R-:W-:Y:S04]  /*d030*/  STL [R1+0x98], R2 ;  /* 0x0000980201007387 */ /* 0x000fe80000100800 */
[----:B------:R-:W3:Y:S04]  /*d040*/  LDL R37, [R1+0xc8] ;  /* 0x0000c80001257983 */ /* 0x000ee80000100800 */
[----:B------:R0:W-:Y:S04]  /*d050*/  STL [R1+0x9c], R0 ;  /* 0x00009c0001007387 */ /* 0x0001e80000100800 */
        /* <DEDUP_REMOVED lines=18> */
[----:B-1----:R-:W4:Y:S04]  /*d180*/  LDL R3, [R1+0x17c] ;  /* 0x00017c0001037983 */ /* 0x002f280000100800 */
[----:B------:R-:W4:Y:S04]  /*d190*/  LDL R61, [R1+0x184] ;  /* 0x00018400013d7983 */ /* 0x000f280000100800 */
[----:B------:R-:W4:Y:S04]  /*d1a0*/  LDL R25, [R1+0x18c] ;  /* 0x00018c0001197983 */ /* 0x000f280000100800 */
[----:B0-----:R-:W4:Y:S04]  /*d1b0*/  LDL R0, [R1+0x190] ;  /* 0x0001900001007983 */ /* 0x001f280000100800 */
[----:B------:R-:W4:Y:S04]  /*d1c0*/  LDL R27, [R1+0x198] ;  /* 0x00019800011b7983 */ /* 0x000f280000100800 */
[----:B------:R-:W4:Y:S04]  /*d1d0*/  LDL R26, [R1+0x19c] ;  /* 0x00019c00011a7983 */ /* 0x000f280000100800 */
[----:B------:R-:W4:Y:S04]  /*d1e0*/  LDL R28, [R1+0x1a4] ;  /* 0x0001a400011c7983 */ /* 0x000f280000100800 */
[----:B------:R-:W4:Y:S04]  /*d1f0*/  LDL R2, [R1+0x1a8] ;  /* 0x0001a80001027983 */ /* 0x000f280000100800 */
[----:B------:R-:W4:Y:S04]  /*d200*/  LDL R60, [R1+0x1b0] ;  /* 0x0001b000013c7983 */ /* 0x000f280000100800 */
[----:B------:R-:W4:Y:S04]  /*d210*/  LDL R22, [R1+0x1b8] ;  /* 0x0001b80001167983 */ /* 0x000f280000100800 */
[----:B------:R-:W4:Y:S01]  /*d220*/  LDL R17, [R1+0x1bc] ;  /* 0x0001bc0001117983 */ /* 0x000f220000100800 */
[----:B--2---:R-:W-:-:S05]  /*d230*/  SHF.R.S32.HI R13, RZ, 0x1f, R13 ;  /* 0x0000001fff0d7819 */ /* 0x004fca000001140d */
[----:B------:R4:W-:Y:S01]  /*d240*/  STL [R1+0xa0], R13 ;  /* 0x0000a00d01007387 */ /* 0x0009e20000100800 */
[----:B---3--:R-:W-:Y:S02]  /*d250*/  SHF.R.S32.HI R37, RZ, 0x1f, R37 ;  /* 0x0000001fff257819 */ /* 0x008fe40000011425 */
[----:B----4-:R-:W-:-:S03]  /*d260*/  SHF.R.S32.HI R13, RZ, 0x1f, R12 ;  /* 0x0000001fff0d7819 */ /* 0x010fc6000001140c */
[----:B------:R-:W-:Y:S01]  /*d270*/  STL [R1+0xa4], R37 ;  /* 0x0000a42501007387 */ /* 0x000fe20000100800 */
[----:B------:R-:W-:-:S03]  /*d280*/  SHF.R.S32.HI R36, RZ, 0x1f, R36 ;  /* 0x0000001fff247819 */ /* 0x000fc60000011424 */
[----:B------:R0:W-:Y:S01]  /*d290*/  STL [R1+0x128], R13 ;  /* 0x0001280d01007387 */ /* 0x0001e20000100800 */
[----:B------:R-:W-:-:S03]  /*d2a0*/  SHF.R.S32.HI R12, RZ, 0x1f, R11 ;  /* 0x0000001fff0c7819 */ /* 0x000fc6000001140b */
[----:B------:R-:W-:Y:S01]  /*d2b0*/  STL [R1+0x134], R36 ;  /* 0x0001342401007387 */ /* 0x000fe20000100800 */
[----:B0-----:R-:W-:Y:S02]  /*d2c0*/  SHF.R.S32.HI R13, RZ, 0x1f, R35 ;  /* 0x0000001fff0d7819 */ /* 0x001fe40000011423 */
        /* <DEDUP_REMOVED lines=27> */
[----:B------:R-:W-:Y:S01]  /*d480*/  STL [R1+0x1c8], R7 ;  /* 0x0001c80701007387 */ /* 0x000fe20000100800 */
[----:B------:R-:W-:-:S03]  /*d490*/  SHF.R.S32.HI R3, RZ, 0x1f, R25 ;  /* 0x0000001fff037819 */ /* 0x000fc60000011419 */
[----:B------:R1:W-:Y:S01]  /*d4a0*/  STL [R1+0x1d4], R5 ;  /* 0x0001d40501007387 */ /* 0x0003e20000100800 */
[----:B0-----:R-:W-:-:S05]  /*d4b0*/  SHF.R.S32.HI R6, RZ, 0x1f, R59 ;  /* 0x0000001fff067819 */ /* 0x001fca000001143b */
        /* <DEDUP_REMOVED lines=14> */
[----:B------:R-:W-:Y:S02]  /*d5a0*/  SHF.R.S32.HI R2, RZ, 0x1f, R22 ;  /* 0x0000001fff027819 */ /* 0x000fe40000011416 */
[----:B--2---:R-:W-:Y:S01]  /*d5b0*/  SHF.R.S32.HI R3, RZ, 0x1f, R60 ;  /* 0x0000001fff037819 */ /* 0x004fe2000001143c */
[----:B------:R0:W-:Y:S04]  /*d5c0*/  STL [R1+0x234], R0 ;  /* 0x0002340001007387 */ /* 0x0001e80000100800 */
        /* <DEDUP_REMOVED lines=37> */
[----:B---3--:R-:W-:-:S03]  /*d820*/  SHF.R.S32.HI R13, RZ, 0x1f, R13 ;  /* 0x0000001fff0d7819 */ /* 0x008fc6000001140d */
[----:B0-----:R-:W2:Y:S01]  /*d830*/  LDL.LU R37, [R1+0x2344] ;  /* 0x0023440001257983 */ /* 0x001ea20000300800 */
[----:B----4-:R-:W-:-:S03]  /*d840*/  SHF.R.S32.HI R36, RZ, 0x1f, R36 ;  /* 0x0000001fff247819 */ /* 0x010fc60000011424 */
[----:B------:R0:W-:Y:S01]  /*d850*/  STL [R1+0x26c], R13 ;  /* 0x00026c0d01007387 */ /* 0x0001e20000100800 */
[----:B------:R-:W-:Y:S02]  /*d860*/  SHF.R.S32.HI R12, RZ, 0x1f, R12 ;  /* 0x0000001fff0c7819 */ /* 0x000fe4000001140c */
[----:B------:R-:W-:Y:S01]  /*d870*/  SHF.R.S32.HI R35, RZ, 0x1f, R35 ;  /* 0x0000001fff237819 */ /* 0x000fe20000011423 */
[----:B0-----:R-:W3:Y:S01]  /*d880*/  LDL.LU R13, [R1+0x2340] ;  /* 0x00234000010d7983 */ /* 0x001ee20000300800 */
[----:B------:R-:W-:-:S03]  /*d890*/  SHF.R.S32.HI R11, RZ, 0x1f, R11 ;  /* 0x0000001fff0b7819 */ /* 0x000fc6000001140b */
[----:B------:R0:W-:Y:S01]  /*d8a0*/  STL [R1+0x274], R36 ;  /* 0x0002742401007387 */ /* 0x0001e20000100800 */
[----:B------:R-:W-:Y:S02]  /*d8b0*/  SHF.R.S32.HI R34, RZ, 0x1f, R34 ;  /* 0x0000001fff227819 */ /* 0x000fe40000011422 */
[----:B------:R-:W-:Y:S01]  /*d8c0*/  SHF.R.S32.HI R10, RZ, 0x1f, R10 ;  /* 0x0000001fff0a7819 */ /* 0x000fe2000001140a */
[----:B0-----:R-:W4:Y:S04]  /*d8d0*/  LDL.LU R36, [R1+0x233c] ;  /* 0x00233c0001247983 */ /* 0x001f280000300800 */
[----:B------:R0:W-:Y:S01]  /*d8e0*/  STL [R1+0x280], R12 ;  /* 0x0002800c01007387 */ /* 0x0001e20000100800 */
[----:B------:R-:W-:Y:S02]  /*d8f0*/  SHF.R.S32.HI R33, RZ, 0x1f, R33 ;  /* 0x0000001fff217819 */ /* 0x000fe40000011421 */
[----:B------:R-:W-:Y:S01]  /*d900*/  SHF.R.S32.HI R9, RZ, 0x1f, R9 ;  /* 0x0000001fff097819 */ /* 0x000fe20000011409 */
[----:B0-----:R-:W2:Y:S04]  /*d910*/  LDL.LU R12, [R1+0x2338] ;  /* 0x00233800010c7983 */ /* 0x001ea80000300800 */
[----:B------:R0:W-:Y:S01]  /*d920*/  STL [R1+0x28c], R35 ;  /* 0x00028c2301007387 */ /* 0x0001e20000100800 */
[----:B------:R-:W-:-:S03]  /*d930*/  SHF.R.S32.HI R32, RZ, 0x1f, R32 ;  /* 0x0000001fff207819 */ /* 0x000fc60000011420 */
        /* <DEDUP_REMOVED lines=72> */
[----:B0-----:R-:W3:Y:S01]  /*ddc0*/  LDL.LU R17, [R1+0x22cc] ;  /* 0x0022cc0001117983 */ /* 0x001ee20000300800 */
[----:B--2---:R-:W-:-:S02]  /*ddd0*/  SHF.R.S32.HI R22, RZ, 0x1f, R22 ;  /* 0x0000001fff167819 */ /* 0x004fc40000011416 */
[----:B---3--:R-:W-:-:S05]  /*dde0*/  SHF.R.S32.HI R17, RZ, 0x1f, R17 ;  /* 0x0000001fff117819 */ /* 0x008fca0000011411 */
[----:B------:R0:W-:Y:S04]  /*ddf0*/  STL [R1+0x30c], R17 ;  /* 0x00030c1101007387 */ /* 0x0001e80000100800 */
[----:B0-----:R-:W2:Y:S04]  /*de00*/  LDL.LU R17, [R1+0x22c8] ;  /* 0x0022c80001117983 */ /* 0x001ea80000300800 */
[----:B------:R0:W-:Y:S04]  /*de10*/  STL [R1+0x310], R22 ;  /* 0x0003101601007387 */ /* 0x0001e80000100800 */
[----:B0-----:R-:W3:Y:S01]  /*de20*/  LDL.LU R22, [R1+0x22c4] ;  /* 0x0022c40001167983 */ /* 0x001ee20000300800 */
[----:B------:R-:W-:-:S05]  /*de30*/  SHF.R.S32.HI R60, RZ, 0x1f, R60 ;  /* 0x0000001fff3c7819 */ /* 0x000fca000001143c */
[----:B------:R0:W-:Y:S02]  /*de40*/  STL [R1+0x314], R60 ;  /* 0x0003143c01007387 */ /* 0x0001e40000100800 */
[----:B0-----:R-:W-:Y:S02]  /*de50*/  SHF.R.S32.HI R60, RZ, 0x1f, R26 ;  /* 0x0000001fff3c7819 */ /* 0x001fe4000001141a */
[----:B--2---:R-:W-:-:S05]  /*de60*/  IADD3 R26, P2, PT, R28, R17, RZ ;  /* 0x000000111c1a7210 */ /* 0x004fca0007f5e0ff */
[----:B------:R3:W-:Y:S02]  /*de70*/  STL [R1+0x2100], R26 ;  /* 0x0021001a01007387 */ /* 0x0007e40000100800 */
[----:B---3--:R-:W-:Y:S02]  /*de80*/  IADD3 R26, P5, PT, R28, R22, RZ ;  /* 0x000000161c1a7210 */ /* 0x008fe40007fbe0ff */
[----:B------:R-:W2:Y:S04]  /*de90*/  LDL.LU R28, [R1] ;  /* 0x00000000011c7983 */ /* 0x000ea80000300800 */
[----:B------:R0:W-:Y:S02]  /*dea0*/  STL [R1+0x20fc], R26 ;  /* 0x0020fc1a01007387 */ /* 0x0001e40000100800 */
[----:B0-----:R-:W-:-:S05]  /*deb0*/  IADD3 R26, P1, PT, R27, R17, RZ ;  /* 0x000000111b1a7210 */ /* 0x001fca0007f3e0ff */
[----:B------:R0:W-:Y:S04]  /*dec0*/  STL [R1+0x20f8], R26 ;  /* 0x0020f81a01007387 */ /* 0x0001e80000100800 */
[----:B0-----:R-:W3:Y:S01]  /*ded0*/  LDL.LU R26, [R1+0x22c0] ;  /* 0x0022c000011a7983 */ /* 0x001ee20000300800 */
[----:B------:R-:W-:-:S05]  /*dee0*/  IADD3 R27, P0, PT, R27, R22, RZ ;  /* 0x000000161b1b7210 */ /* 0x000fca0007f1e0ff */
[----:B------:R0:W-:Y:S02]  /*def0*/  STL [R1+0x20f0], R27 ;  /* 0x0020f01b01007387 */ /* 0x0001e40000100800 */
[----:B0-----:R-:W-:-:S05]  /*df00*/  IADD3 R27, P4, PT, R25, R17, RZ ;  /* 0x00000011191b7210 */ /* 0x001fca0007f9e0ff */
[----:B------:R0:W-:Y:S02]  /*df10*/  STL [R1+0x20f4], R27 ;  /* 0x0020f41b01007387 */ /* 0x0001e40000100800 */
[----:B0-----:R-:W-:Y:S02]  /*df20*/  IADD3 R27, P3, PT, R25, R22, RZ ;  /* 0x00000016191b7210 */ /* 0x001fe40007f7e0ff */
[----:B------:R-:W2:Y:S04]  /*df30*/  LDL.LU R25, [R1+0x4] ;  /* 0x0000040001197983 */ /* 0x000ea80000300800 */
[----:B------:R3:W-:Y:S02]  /*df40*/  STL [R1+0x20e4], R27 ;  /* 0x0020e41b01007387 */ /* 0x0007e40000100800 */
[----:B---3--:R-:W-:-:S05]  /*df50*/  IMAD.X R27, R2, 0x1, R26, P2 ;  /* 0x00000001021b7824 */ /* 0x008fca00010e061a */
[----:B------:R0:W-:Y:S02]  /*df60*/  STL [R1+0x20ec], R27 ;  /* 0x0020ec1b01007387 */ /* 0x0001e40000100800 */
[----:B0-----:R-:W-:-:S05]  /*df70*/  IADD3 R27, P6, PT, R3, R17, RZ ;  /* 0x00000011031b7210 */ /* 0x001fca0007fde0ff */
[----:B------:R0:W-:Y:S04]  /*df80*/  STL [R1+0x20e8], R27 ;  /* 0x0020e81b01007387 */ /* 0x0001e80000100800 */
[----:B0-----:R-:W3:Y:S01]  /*df90*/  LDL.LU R27, [R1+0x22bc] ;  /* 0x0022bc00011b7983 */ /* 0x001ee20000300800 */
[----:B------:R-:W-:Y:S02]  /*dfa0*/  IMAD R14, R14, UR47, RZ ;  /* 0x0000002f0e0e7c24 */ /* 0x000fe4000f8e02ff */
[----:B------:R-:W-:Y:S02]  /*dfb0*/  IMAD R15, R15, UR47, RZ ;  /* 0x0000002f0f0f7c24 */ /* 0x000fe4000f8e02ff */
[----:B------:R-:W-:Y:S01]  /*dfc0*/  IMAD R16, R16, UR47, RZ ;  /* 0x0000002f10107c24 */ /* 0x000fe2000f8e02ff */
[----:B------:R-:W-:Y:S01]  /*dfd0*/  SHF.R.S32.HI R38, RZ, 0x1f, R14 ;  /* 0x0000001fff267819 */ /* 0x000fe2000001140e */
[----:B------:R-:W-:-:S02]  /*dfe0*/  IMAD R18, R18, UR47, RZ ;  /* 0x0000002f12127c24 */ /* 0x000fc4000f8e02ff */
[----:B------:R-:W-:Y:S01]  /*dff0*/  IMAD R19, R19, UR47, RZ ;  /* 0x0000002f13137c24 */ /* 0x000fe2000f8e02ff */
[----:B------:R-:W-:Y:S01]  /*e000*/  SHF.R.S32.HI R39, RZ, 0x1f, R15 ;  /* 0x0000001fff277819 */ /* 0x000fe2000001140f */
[----:B------:R-:W-:Y:S01]  /*e010*/  IMAD R20, R20, UR47, RZ ;  /* 0x0000002f14147c24 */ /* 0x000fe2000f8e02ff */
[----:B------:R-:W-:Y:S01]  /*e020*/  SHF.R.S32.HI R40, RZ, 0x1f, R16 ;  /* 0x0000001fff287819 */ /* 0x000fe20000011410 */
[----:B------:R-:W-:Y:S01]  /*e030*/  IMAD R21, R21, UR47, RZ ;  /* 0x0000002f15157c24 */ /* 0x000fe2000f8e02ff */
[----:B------:R-:W-:Y:S01]  /*e040*/  SHF.R.S32.HI R41, RZ, 0x1f, R18 ;  /* 0x0000001fff297819 */ /* 0x000fe20000011412 */
[----:B------:R-:W-:Y:S01]  /*e050*/  IMAD R23, R23, UR47, RZ ;  /* 0x0000002f17177c24 */ /* 0x000fe2000f8e02ff */
[----:B------:R-:W-:Y:S01]  /*e060*/  SHF.R.S32.HI R42, RZ, 0x1f, R19 ;  /* 0x0000001fff2a7819 */ /* 0x000fe20000011413 */
[----:B------:R-:W-:Y:S02]  /*e070*/  IMAD R24, R24, UR47, RZ ;  /* 0x0000002f18187c24 */ /* 0x000fe4000f8e02ff */
[----:B---3--:R-:W-:Y:S01]  /*e080*/  IMAD.X R2, R2, 0x1, R27, P5 ;  /* 0x0000000102027824 */ /* 0x008fe200028e061b */
[----:B------:R-:W-:-:S04]  /*e090*/  IADD3 R3, P5, PT, R3, R22, RZ ;  /* 0x0000001603037210 */ /* 0x000fc80007fbe0ff */
[----:B------:R0:W-:Y:S04]  /*e0a0*/  STL [R1+0x20e0], R2 ;  /* 0x0020e00201007387 */ /* 0x0001e80000100800 */
[----:B------:R2:W-:Y:S01]  /*e0b0*/  STL [R1+0x20d8], R3 ;  /* 0x0020d80301007387 */ /* 0x0005e20000100800 */
[----:B0-----:R-:W-:Y:S01]  /*e0c0*/  IADD3 R2, P2, PT, R4, R17, RZ ;  /* 0x0000001104027210 */ /* 0x001fe20007f5e0ff */
[----:B--2---:R-:W-:-:S04]  /*e0d0*/  IMAD.X R3, R25, 0x1, R26, P1 ;  /* 0x0000000119037824 */ /* 0x004fc800008e061a */
[----:B------:R0:W-:Y:S04]  /*e0e0*/  STL [R1+0x20dc], R2 ;  /* 0x0020dc0201007387 */ /* 0x0001e80000100800 */
[----:B------:R1:W-:Y:S01]  /*e0f0*/  STL [R1+0x20d4], R3 ;  /* 0x0020d40301007387 */ /* 0x0003e20000100800 */
[----:B0-----:R-:W-:Y:S01]  /*e100*/  IADD3 R2, P1, PT, R4, R22, RZ ;  /* 0x0000001604027210 */ /* 0x001fe20007f3e0ff */
[----:B-1----:R-:W-:Y:S01]  /*e110*/  IMAD.X R3, R25, 0x1, R27, P0 ;  /* 0x0000000119037824 */ /* 0x002fe200000e061b */
[----:B------:R-:W-:-:S03]  /*e120*/  IADD3 R4, P0, PT, R5, R17, RZ ;  /* 0x0000001105047210 */ /* 0x000fc60007f1e0ff */
[----:B------:R0:W-:Y:S04]  /*e130*/  STL [R1+0x20d0], R2 ;  /* 0x0020d00201007387 */ /* 0x0001e80000100800 */
[----:B------:R1:W-:Y:S01]  /*e140*/  STL [R1+0x20c4], R3 ;  /* 0x0020c40301007387 */ /* 0x0003e20000100800 */
[----:B0-----:R-:W-:-:S03]  /*e150*/  IMAD.X R2, R28, 0x1, R26, P4 ;  /* 0x000000011c027824 */ /* 0x001fc600020e061a */
[----:B------:R0:W-:Y:S01]  /*e160*/  STL [R1+0x20cc], R4 ;  /* 0x0020cc0401007387 */ /* 0x0001e20000100800 */
[----:B-1----:R-:W-:-:S03]  /*e170*/  IADD3 R3, P4, PT, R5, R22, RZ ;  /* 0x0000001605037210 */ /* 0x002fc60007f9e0ff */
[----:B------:R1:W-:Y:S01]  /*e180*/  STL [R1+0x20c8], R2 ;  /* 0x0020c80201007387 */ /* 0x0003e20000100800 */
[----:B0-----:R-:W-:-:S03]  /*e190*/  IMAD.X R4, R28, 0x1, R27, P3 ;  /* 0x000000011c047824 */ /* 0x001fc600018e061b */
[----:B------:R0:W-:Y:S01]  /*e1a0*/  STL [R1+0x20c0], R3 ;  /* 0x0020c00301007387 */ /* 0x0001e20000100800 */
[----:B-1----:R-:W-:-:S03]  /*e1b0*/  IADD3 R2, P3, PT, R6, R17, RZ ;  /* 0x0000001106027210 */ /* 0x002fc60007f7e0ff */
[----:B------:R1:W-:Y:S04]  /*e1c0*/  STL [R1+0x20b4], R4 ;  /* 0x0020b40401007387 */ /* 0x0003e80000100800 */
[----:B------:R2:W-:Y:S01]  /*e1d0*/  STL [R1+0x20bc], R2 ;  /* 0x0020bc0201007387 */ /* 0x0005e20000100800 */
[----:B0-----:R-:W-:Y:S01]  /*e1e0*/  IMAD.X R3, R61, 0x1, R26, P6 ;  /* 0x000000013d037824 */ /* 0x001fe200030e061a */
[----:B-1----:R-:W-:-:S04]  /*e1f0*/  IADD3 R4, P6, PT, R6, R22, RZ ;  /* 0x0000001606047210 */ /* 0x002fc80007fde0ff */
[----:B------:R0:W-:Y:S01]  /*e200*/  STL [R1+0x20b8], R3 ;  /* 0x0020b80301007387 */ /* 0x0001e20000100800 */
[----:B--2---:R-:W-:-:S03]  /*e210*/  IMAD.X R2, R61, 0x1, R27, P5 ;  /* 0x000000013d027824 */ /* 0x004fc600028e061b */
[----:B------:R1:W-:Y:S04]  /*e220*/  STL [R1+0x20b0], R4 ;  /* 0x0020b00401007387 */ /* 0x0003e80000100800 */
[----:B------:R2:W-:Y:S01]  /*e230*/  STL [R1+0x20a4], R2 ;  /* 0x0020a40201007387 */ /* 0x0005e20000100800 */
[----:B0-----:R-:W-:Y:S01]  /*e240*/  IADD3 R3, P5, PT, R7, R17, RZ ;  /* 0x0000001107037210 */ /* 0x001fe20007fbe0ff */
[----:B-1----:R-:W-:-:S04]  /*e250*/  IMAD.X R4, R59, 0x1, R26, P2 ;  /* 0x000000013b047824 */ /* 0x002fc800010e061a */
[----:B------:R0:W-:Y:S01]  /*e260*/  STL [R1+0x20ac], R3 ;  /* 0x0020ac0301007387 */ /* 0x0001e20000100800 */
[----:B--2---:R-:W-:-:S03]  /*e270*/  IADD3 R2, P2, PT, R7, R22, RZ ;  /* 0x0000001607027210 */ /* 0x004fc60007f5e0ff */
        /* <DEDUP_REMOVED lines=62> */
[----:B----4-:R-:W-:Y:S01]  /*e660*/  IMAD.X R3, R36, 0x1, R26, P0 ;  /* 0x0000000124037824 */ /* 0x010fe200000e061a */
[----:B0-----:R-:W-:-:S04]  /*e670*/  IADD3 R4, P0, PT, R15, R22, RZ ;  /* 0x000000160f047210 */ /* 0x001fc80007f1e0ff */
[----:B------:R0:W-:Y:S01]  /*e680*/  STL [R1+0x2028], R3 ;  /* 0x0020280301007387 */ /* 0x0001e20000100800 */
[----:B-1----:R-:W-:-:S03]  /*e690*/  IMAD.X R2, R36, 0x1, R27, P4 ;  /* 0x0000000124027824 */ /* 0x002fc600020e061b */
[----:B------:R1:W-:Y:S04]  /*e6a0*/  STL [R1+0x2020], R4 ;  /* 0x0020200401007387 */ /* 0x0003e80000100800 */
[----:B------:R2:W-:Y:S01]  /*e6b0*/  STL [R1+0x2014], R2 ;  /* 0x0020140201007387 */ /* 0x0005e20000100800 */
[----:B0-----:R-:W-:Y:S01]  /*e6c0*/  IADD3 R3, P4, PT, R16, R17, RZ ;  /* 0x0000001110037210 */ /* 0x001fe20007f9e0ff */
[----:B-1----:R-:W-:-:S04]  /*e6d0*/  IMAD.X R4, R37, 0x1, R26, P3 ;  /* 0x0000000125047824 */ /* 0x002fc800018e061a */
[----:B------:R0:W-:Y:S01]  /*e6e0*/  STL [R1+0x201c], R3 ;  /* 0x00201c0301007387 */ /* 0x0001e20000100800 */
[----:B--2---:R-:W-:-:S03]  /*e6f0*/  IADD3 R2, P3, PT, R16, R22, RZ ;  /* 0x0000001610027210 */ /* 0x004fc60007f7e0ff */
[----:B------:R1:W-:Y:S04]  /*e700*/  STL [R1+0x2018], R4 ;  /* 0x0020180401007387 */ /* 0x0003e80000100800 */
[----:B------:R-:W2:Y:S01]  /*e710*/  LDL.LU R6, [R1+0x44] ;  /* 0x0000440001067983 */ /* 0x000ea20000300800 */
[----:B0-----:R-:W-:-:S03]  /*e720*/  IMAD.X R3, R37, 0x1, R27, P6 ;  /* 0x0000000125037824 */ /* 0x001fc600030e061b */
[----:B------:R0:W-:Y:S01]  /*e730*/  STL [R1+0x2010], R2 ;  /* 0x0020100201007387 */ /* 0x0001e20000100800 */
[----:B-1----:R-:W-:-:S03]  /*e740*/  IMAD.X R4, R38, 0x1, R26, P5 ;  /* 0x0000000126047824 */ /* 0x002fc600028e061a */
[----:B------:R1:W-:Y:S01]  /*e750*/  STL [R1+0x2004], R3 ;  /* 0x0020040301007387 */ /* 0x0003e20000100800 */
[C---:B0-----:R-:W-:Y:S02]  /*e760*/  IADD3 R2, P6, PT, R18.reuse, R17, RZ ;  /* 0x0000001112027210 */ /* 0x041fe40007fde0ff */
[----:B-1----:R-:W-:-:S03]  /*e770*/  IADD3 R3, P5, PT, R18, R22, RZ ;  /* 0x0000001612037210 */ /* 0x002fc60007fbe0ff */
[----:B------:R0:W-:Y:S04]  /*e780*/  STL [R1+0x200c], R2 ;  /* 0x00200c0201007387 */ /* 0x0001e80000100800 */
[----:B------:R1:W-:Y:S04]  /*e790*/  STL [R1+0x2008], R4 ;  /* 0x0020080401007387 */ /* 0x0003e80000100800 */
[----:B------:R-:W3:Y:S01]  /*e7a0*/  LDL.LU R5, [R1+0x4c] ;  /* 0x00004c0001057983 */ /* 0x000ee20000300800 */
[----:B0-----:R-:W-:-:S03]  /*e7b0*/  IMAD.X R2, R38, 0x1, R27, P2 ;  /* 0x0000000126027824 */ /* 0x001fc600010e061b */
[----:B------:R0:W-:Y:S01]  /*e7c0*/  STL [R1+0x2000], R3 ;  /* 0x0020000301007387 */ /* 0x0001e20000100800 */
[----:B-1----:R-:W-:-:S03]  /*e7d0*/  IMAD.X R4, R39, 0x1, R26, P1 ;  /* 0x0000000127047824 */ /* 0x002fc600008e061a */
[----:B------:R1:W-:Y:S01]  /*e7e0*/  STL [R1+0x1ff4], R2 ;  /* 0x001ff40201007387 */ /* 0x0003e20000100800 */
[C---:B0-----:R-:W-:Y:S02]  /*e7f0*/  IADD3 R3, P2, PT, R19.reuse, R17, RZ ;  /* 0x0000001113037210 */ /* 0x041fe40007f5e0ff */
[----:B-1----:R-:W-:-:S03]  /*e800*/  IADD3 R2, P1, PT, R19, R22, RZ ;  /* 0x0000001613027210 */ /* 0x002fc60007f3e0ff */
[----:B------:R0:W-:Y:S04]  /*e810*/  STL [R1+0x1ffc], R3 ;  /* 0x001ffc0301007387 */ /* 0x0001e80000100800 */
[----:B------:R1:W-:Y:S01]  /*e820*/  STL [R1+0x1ff8], R4 ;  /* 0x001ff80401007387 */ /* 0x0003e20000100800 */
[----:B0-----:R-:W-:-:S03]  /*e830*/  IMAD.X R3, R39, 0x1, R27, P0 ;  /* 0x0000000127037824 */ /* 0x001fc600000e061b */
[----:B-1----:R-:W4:Y:S04]  /*e840*/  LDL.LU R4, [R1+0x50] ;  /* 0x0000500001047983 */ /* 0x002f280000300800 */
        /* <DEDUP_REMOVED lines=8> */
[----:B-1----:R-:W4:Y:S01]  /*e8d0*/  LDL.LU R3, [R1+0x54] ;  /* 0x0000540001037983 */ /* 0x002f220000300800 */
[----:B------:R-:W-:-:S03]  /*e8e0*/  IADD3 R8, P3, PT, R21, R17, RZ ;  /* 0x0000001115087210 */ /* 0x000fc60007f7e0ff */
[----:B------:R-:W-:Y:S04]  /*e8f0*/  STL [R1+0x1fe0], R7 ;  /* 0x001fe00701007387 */ /* 0x000fe80000100800 */
[----:B------:R0:W-:Y:S04]  /*e900*/  STL [R1+0x1fd4], R2 ;  /* 0x001fd40201007387 */ /* 0x0001e80000100800 */
[----:B------:R1:W-:Y:S01]  /*e910*/  STL [R1+0x1fdc], R8 ;  /* 0x001fdc0801007387 */ /* 0x0003e20000100800 */
[----:B0-----:R-:W-:Y:S01]  /*e920*/  IMAD.X R2, R41, 0x1, R26, P6 ;  /* 0x0000000129027824 */ /* 0x001fe200030e061a */
[----:B------:R-:W-:-:S04]  /*e930*/  IADD3 R7, P6, PT, R21, R22, RZ ;  /* 0x0000001615077210 */ /* 0x000fc80007fde0ff */
[----:B------:R0:W-:Y:S01]  /*e940*/  STL [R1+0x1fd8], R2 ;  /* 0x001fd80201007387 */ /* 0x0001e20000100800 */
[----:B-1----:R-:W-:Y:S02]  /*e950*/  IMAD.X R8, R41, 0x1, R27, P5 ;  /* 0x0000000129087824 */ /* 0x002fe400028e061b */
[----:B------:R-:W-:Y:S01]  /*e960*/  IMAD.X R9, R42, 0x1, R26, P2 ;  /* 0x000000012a097824 */ /* 0x000fe200010e061a */
[----:B0-----:R-:W4:Y:S04]  /*e970*/  LDL.LU R2, [R1+0x58] ;  /* 0x0000580001027983 */ /* 0x001f280000300800 */
[----:B------:R0:W-:Y:S04]  /*e980*/  STL [R1+0x1fd0], R7 ;  /* 0x001fd00701007387 */ /* 0x0001e80000100800 */
[----:B------:R1:W-:Y:S01]  /*e990*/  STL [R1+0x1fc4], R8 ;  /* 0x001fc40801007387 */ /* 0x0003e20000100800 */
[----:B0-----:R-:W-:-:S02]  /*e9a0*/  IADD3 R7, P5, PT, R23, R17, RZ ;  /* 0x0000001117077210 */ /* 0x001fc40007fbe0ff */
[----:B-1----:R-:W-:-:S03]  /*e9b0*/  IADD3 R8, P2, PT, R23, R22, RZ ;  /* 0x0000001617087210 */ /* 0x002fc60007f5e0ff */
[----:B------:R0:W-:Y:S04]  /*e9c0*/  STL [R1+0x1fcc], R7 ;  /* 0x001fcc0701007387 */ /* 0x0001e80000100800 */
[----:B------:R1:W-:Y:S04]  /*e9d0*/  STL [R1+0x1fc8], R9 ;  /* 0x001fc80901007387 */ /* 0x0003e80000100800 */
[----:B------:R-:W4:Y:S01]  /*e9e0*/  LDL.LU R25, [R1+0x5c] ;  /* 0x00005c0001197983 */ /* 0x000f220000300800 */
[----:B0-----:R-:W-:Y:S01]  /*e9f0*/  IMAD.X R7, R42, 0x1, R27, P1 ;  /* 0x000000012a077824 */ /* 0x001fe200008e061b */
[----:B-1----:R-:W-:-:S02]  /*ea00*/  IADD3 R9, P1, PT, R24, R17, RZ ;  /* 0x0000001118097210 */ /* 0x002fc40007f3e0ff */
[----:B------:R0:W-:Y:S04]  /*ea10*/  STL [R1+0x1fc0], R8 ;  /* 0x001fc00801007387 */ /* 0x0001e80000100800 */
[----:B------:R1:W-:Y:S04]  /*ea20*/  STL [R1+0x1fb4], R7 ;  /* 0x001fb40701007387 */ /* 0x0003e80000100800 */
[----:B------:R-:W-:Y:S04]  /*ea30*/  STL [R1+0x1fbc], R9 ;  /* 0x001fbc0901007387 */ /* 0x000fe80000100800 */
[----:B------:R-:W4:Y:S01]  /*ea40*/  LDL.LU R28, [R1+0x60] ;  /* 0x00006000011c7983 */ /* 0x000f220000300800 */
[----:B------:R-:W-:-:S05]  /*ea50*/  SHF.R.S32.HI R43, RZ, 0x1f, R20 ;  /* 0x0000001fff2b7819 */ /* 0x000fca0000011414 */
[C---:B0-----:R-:W-:Y:S01]  /*ea60*/  IMAD.X R8, R43.reuse, 0x1, R26, P0 ;  /* 0x000000012b087824 */ /* 0x041fe200000e061a */
[----:B-1----:R-:W-:Y:S02]  /*ea70*/  IADD3 R7, P0, PT, R24, R22, RZ ;  /* 0x0000001618077210 */ /* 0x002fe40007f1e0ff */
[----:B------:R-:W-:Y:S02]  /*ea80*/  SHF.R.S32.HI R44, RZ, 0x1f, R21 ;  /* 0x0000001fff2c7819 */ /* 0x000fe40000011415 */
[----:B------:R0:W-:Y:S04]  /*ea90*/  STL [R1+0x1fb8], R8 ;  /* 0x001fb80801007387 */ /* 0x0001e80000100800 */
[----:B------:R1:W-:Y:S01]  /*eaa0*/  STL [R1+0x1fb0], R7 ;  /* 0x001fb00701007387 */ /* 0x0003e20000100800 */
[----:B0-----:R-:W-:-:S02]  /*eab0*/  IMAD.X R8, R43, 0x1, R27, P4 ;  /* 0x000000012b087824 */ /* 0x001fc400020e061b */
[----:B-1----:R-:W-:-:S03]  /*eac0*/  IMAD.X R7, R44, 0x1, R26, P3 ;  /* 0x000000012c077824 */ /* 0x002fc600018e061a */
[----:B------:R0:W-:Y:S01]  /*ead0*/  STL [R1+0x1fa0], R8 ;  /* 0x001fa00801007387 */ /* 0x0001e20000100800 */
[----:B------:R-:W-:Y:S02]  /*eae0*/  SHF.R.S32.HI R45, RZ, 0x1f, R23 ;  /* 0x0000001fff2d7819 */ /* 0x000fe40000011417 */
[----:B------:R-:W-:Y:S02]  /*eaf0*/  SHF.R.S32.HI R46, RZ, 0x1f, R24 ;  /* 0x0000001fff2e7819 */ /* 0x000fe40000011418 */
[----:B------:R-:W-:Y:S02]  /*eb00*/  SHF.R.S32.HI R47, RZ, 0x1f, R47 ;  /* 0x0000001fff2f7819 */ /* 0x000fe4000001142f */
[----:B------:R-:W-:Y:S02]  /*eb10*/  SHF.R.S32.HI R48, RZ, 0x1f, R48 ;  /* 0x0000001fff307819 */ /* 0x000fe40000011430 */
[----:B------:R-:W-:Y:S02]  /*eb20*/  SHF.R.S32.HI R49, RZ, 0x1f, R49 ;  /* 0x0000001fff317819 */ /* 0x000fe40000011431 */
[----:B------:R-:W-:-:S02]  /*eb30*/  SHF.R.S32.HI R50, RZ, 0x1f, R50 ;  /* 0x0000001fff327819 */ /* 0x000fc40000011432 */
[C---:B--2---:R-:W-:Y:S02]  /*eb40*/  IADD3 R9, P4, PT, R6.reuse, R17, RZ ;  /* 0x0000001106097210 */ /* 0x044fe40007f9e0ff */
[----:B0-----:R-:W-:-:S03]  /*eb50*/  IADD3 R8, P3, PT, R6, R22, RZ ;  /* 0x0000001606087210 */ /* 0x001fc60007f7e0ff */
[----:B------:R-:W-:Y:S04]  /*eb60*/  STL [R1+0x1fa8], R9 ;  /* 0x001fa80901007387 */ /* 0x000fe80000100800 */
[----:B------:R-:W2:Y:S04]  /*eb70*/  LDL.LU R6, [R1+0x64] ;  /* 0x0000640001067983 */ /* 0x000ea80000300800 */
[----:B------:R0:W-:Y:S04]  /*eb80*/  STL [R1+0x1fa4], R7 ;  /* 0x001fa40701007387 */ /* 0x0001e80000100800 */
[----:B------:R1:W-:Y:S01]  /*eb90*/  STL [R1+0x1fac], R8 ;  /* 0x001fac0801007387 */ /* 0x0003e20000100800 */
[----:B0-----:R-:W-:Y:S01]  /*eba0*/  IMAD.X R7, R44, 0x1, R27, P6 ;  /* 0x000000012c077824 */ /* 0x001fe200030e061b */
[----:B---3--:R-:W-:Y:S01]  /*ebb0*/  IADD3 R9, P6, PT, R5, R17, RZ ;  /* 0x0000001105097210 */ /* 0x008fe20007fde0ff */
[----:B-1----:R-:W-:-:S03]  /*ebc0*/  IMAD.X R8, R45, 0x1, R26, P5 ;  /* 0x000000012d087824 */ /* 0x002fc600028e061a */
[----:B------:R0:W-:Y:S04]  /*ebd0*/  STL [R1+0x1f90], R7 ;  /* 0x001f900701007387 */ /* 0x0001e80000100800 */
[----:B------:R-:W-:Y:S01]  /*ebe0*/  STL [R1+0x1f98], R9 ;  /* 0x001f980901007387 */ /* 0x000fe20000100800 */
[----:B0-----:R-:W-:-:S03]  /*ebf0*/  IADD3 R7, P5, PT, R5, R22, RZ ;  /* 0x0000001605077210 */ /* 0x001fc60007fbe0ff */
[----:B------:R-:W3:Y:S04]  /*ec00*/  LDL.LU R5, [R1+0x68] ;  /* 0x0000680001057983 */ /* 0x000ee80000300800 */
[----:B------:R0:W-:Y:S04]  /*ec10*/  STL [R1+0x1f94], R8 ;  /* 0x001f940801007387 */ /* 0x0001e80000100800 */
[----:B------:R1:W-:Y:S01]  /*ec20*/  STL [R1+0x1f9c], R7 ;  /* 0x001f9c0701007387 */ /* 0x0003e20000100800 */
[----:B0-----:R-:W-:Y:S01]  /*ec30*/  IMAD.X R8, R45, 0x1, R27, P2 ;  /* 0x000000012d087824 */ /* 0x001fe200010e061b */
[----:B----4-:R-:W-:Y:S01]  /*ec40*/  IADD3 R9, P2, PT, R4, R17, RZ ;  /* 0x0000001104097210 */ /* 0x010fe20007f5e0ff */
[----:B-1----:R-:W-:-:S03]  /*ec50*/  IMAD.X R7, R46, 0x1, R26, P1 ;  /* 0x000000012e077824 */ /* 0x002fc600008e061a */
[----:B------:R0:W-:Y:S04]  /*ec60*/  STL [R1+0x1f80], R8 ;  /* 0x001f800801007387 */ /* 0x0001e80000100800 */
[----:B------:R-:W-:Y:S01]  /*ec70*/  STL [R1+0x1f88], R9 ;  /* 0x001f880901007387 */ /* 0x000fe20000100800 */
[----:B0-----:R-:W-:-:S03]  /*ec80*/  IADD3 R8, P1, PT, R4, R22, RZ ;  /* 0x0000001604087210 */ /* 0x001fc60007f3e0ff */
[----:B------:R-:W4:Y:S04]  /*ec90*/  LDL.LU R4, [R1+0x78] ;  /* 0x0000780001047983 */ /* 0x000f280000300800 */
[----:B------:R0:W-:Y:S04]  /*eca0*/  STL [R1+0x1f84], R7 ;  /* 0x001f840701007387 */ /* 0x0001e80000100800 */
[----:B------:R1:W-:Y:S01]  /*ecb0*/  STL [R1+0x1f8c], R8 ;  /* 0x001f8c0801007387 */ /* 0x0003e20000100800 */
[----:B0-----:R-:W-:Y:S01]  /*ecc0*/  IMAD.X R7, R46, 0x1, R27, P0 ;  /* 0x000000012e077824 */ /* 0x001fe200000e061b */
[----:B------:R-:W-:Y:S01]  /*ecd0*/  IADD3 R9, P0, PT, R3, R17, RZ ;  /* 0x0000001103097210 */ /* 0x000fe20007f1e0ff */
[----:B-1----:R-:W-:-:S03]  /*ece0*/  IMAD.X R8, R47, 0x1, R26, P4 ;  /* 0x000000012f087824 */ /* 0x002fc600020e061a */
[----:B------:R0:W-:Y:S04]  /*ecf0*/  STL [R1+0x1f70], R7 ;  /* 0x001f700701007387 */ /* 0x0001e80000100800 */
[----:B------:R1:W-:Y:S01]  /*ed00*/  STL [R1+0x1f78], R9 ;  /* 0x001f780901007387 */ /* 0x0003e20000100800 */
[----:B0-----:R-:W-:-:S03]  /*ed10*/  IADD3 R7, P4, PT, R3, R22, RZ ;  /* 0x0000001603077210 */ /* 0x001fc60007f9e0ff */
[----:B------:R-:W4:Y:S04]  /*ed20*/  LDL.LU R3, [R1+0x7c] ;  /* 0x00007c0001037983 */ /* 0x000f280000300800 */
[----:B------:R0:W-:Y:S01]  /*ed30*/  STL [R1+0x1f74], R8 ;  /* 0x001f740801007387 */ /* 0x0001e20000100800 */
[----:B-1----:R-:W-:-:S03]  /*ed40*/  IMAD.X R9, R48, 0x1, R26, P6 ;  /* 0x0000000130097824 */ /* 0x002fc600030e061a */
[----:B------:R1:W-:Y:S01]  /*ed50*/  STL [R1+0x1f7c], R7 ;  /* 0x001f7c0701007387 */ /* 0x0003e20000100800 */
[----:B0-----:R-:W-:Y:S01]  /*ed60*/  IMAD.X R8, R47, 0x1, R27, P3 ;  /* 0x000000012f087824 */ /* 0x001fe200018e061b */
[----:B-1----:R-:W-:-:S04]  /*ed70*/  IADD3 R7, P3, PT, R2, R17, RZ ;  /* 0x0000001102077210 */ /* 0x002fc80007f7e0ff */
[----:B------:R0:W-:Y:S04]  /*ed80*/  STL [R1+0x1f60], R8 ;  /* 0x001f600801007387 */ /* 0x0001e80000100800 */
[----:B------:R1:W-:Y:S04]  /*ed90*/  STL [R1+0x1f68], R7 ;  /* 0x001f680701007387 */ /* 0x0003e80000100800 */
[----:B------:R-:W-:Y:S01]  /*eda0*/  STL [R1+0x1f64], R9 ;  /* 0x001f640901007387 */ /* 0x000fe20000100800 */
[----:B0-----:R-:W-:-:S03]  /*edb0*/  IADD3 R8, P6, PT, R2, R22, RZ ;  /* 0x0000001602087210 */ /* 0x001fc60007fde0ff */
[----:B------:R-:W4:Y:S01]  /*edc0*/  LDL.LU R2, [R1+0x84] ;  /* 0x0000840001027983 */ /* 0x000f220000300800 */
[----:B-1----:R-:W-:-:S03]  /*edd0*/  IMAD.X R7, R48, 0x1, R27, P5 ;  /* 0x0000000130077824 */ /* 0x002fc600028e061b */
[----:B------:R0:W-:Y:S04]  /*ede0*/  STL [R1+0x1f6c], R8 ;  /* 0x001f6c0801007387 */ /* 0x0001e80000100800 */
[----:B------:R1:W-:Y:S01]  /*edf0*/  STL [R1+0x1f50], R7 ;  /* 0x001f500701007387 */ /* 0x0003e20000100800 */
[----:B0-----:R-:W-:Y:S01]  /*ee00*/  IADD3 R8, P5, PT, R25, R17, RZ ;  /* 0x0000001119087210 */ /* 0x001fe20007fbe0ff */
[----:B-1----:R-:W-:Y:S01]  /*ee10*/  IMAD.X R7, R49, 0x1, R26, P2 ;  /* 0x0000000131077824 */ /* 0x002fe200010e061a */
[----:B------:R-:W-:-:S03]  /*ee20*/  IADD3 R9, P2, PT, R25, R22, RZ ;  /* 0x0000001619097210 */ /* 0x000fc60007f5e0ff */
[----:B------:R0:W-:Y:S04]  /*ee30*/  STL [R1+0x1f58], R8 ;  /* 0x001f580801007387 */ /* 0x0001e80000100800 */
[----:B------:R1:W-:Y:S04]  /*ee40*/  STL [R1+0x1f54], R7 ;  /* 0x001f540701007387 */ /* 0x0003e80000100800 */
[----:B------:R1:W-:Y:S01]  /*ee50*/  STL [R1+0x1f5c], R9 ;  /* 0x001f5c0901007387 */ /* 0x0003e20000100800 */
[----:B0-----:R-:W-:-:S03]  /*ee60*/  IMAD.X R8, R49, 0x1, R27, P1 ;  /* 0x0000000131087824 */ /* 0x001fc600008e061b */
[----:B------:R-:W4:Y:S01]  /*ee70*/  LDL.LU R25, [R1+0xac] ;  /* 0x0000ac0001197983 */ /* 0x000f220000300800 */
[----:B-1----:R-:W-:-:S03]  /*ee80*/  IADD3 R7, P1, PT, R28, R17, RZ ;  /* 0x000000111c077210 */ /* 0x002fc60007f3e0ff */
[----:B------:R0:W-:Y:S01]  /*ee90*/  STL [R1+0x1f40], R8 ;  /* 0x001f400801007387 */ /* 0x0001e20000100800 */
[----:B------:R-:W-:-:S03]  /*eea0*/  IMAD.X R9, R50, 0x1, R27, P4 ;  /* 0x0000000132097824 */ /* 0x000fc600020e061b */
[----:B------:R1:W-:Y:S01]  /*eeb0*/  STL [R1+0x1f48], R7 ;  /* 0x001f480701007387 */ /* 0x0003e20000100800 */
[----:B0-----:R-:W-:Y:S01]  /*eec0*/  IMAD.X R8, R50, 0x1, R26, P0 ;  /* 0x0000000132087824 */ /* 0x001fe200000e061a */
[----:B-1----:R-:W-:-:S04]  /*eed0*/  IADD3 R7, P0, PT, R28, R22, RZ ;  /* 0x000000161c077210 */ /* 0x002fc80007f1e0ff */
[----:B------:R-:W-:Y:S04]  /*eee0*/  STL [R1+0x1f44], R8 ;  /* 0x001f440801007387 */ /* 0x000fe80000100800 */
[----:B------:R0:W-:Y:S04]  /*eef0*/  STL [R1+0x1f4c], R7 ;  /* 0x001f4c0701007387 */ /* 0x0001e80000100800 */
[----:B------:R-:W-:Y:S04]  /*ef00*/  STL [R1+0x1f30], R9 ;  /* 0x001f300901007387 */ /* 0x000fe80000100800 */
[----:B------:R-:W4:Y:S01]  /*ef10*/  LDL.LU R28, [R1+0xb4] ;  /* 0x0000b400011c7983 */ /* 0x000f220000300800 */
[----:B------:R-:W-:-:S05]  /*ef20*/  SHF.R.S32.HI R51, RZ, 0x1f, R51 ;  /* 0x0000001fff337819 */ /* 0x000fca0000011433 */
[----:B0-----:R-:W-:Y:S01]  /*ef30*/  IMAD.X R7, R51, 0x1, R26, P3 ;  /* 0x0000000133077824 */ /* 0x001fe200018e061a */
[----:B------:R-:W-:Y:S02]  /*ef40*/  SHF.R.S32.HI R52, RZ, 0x1f, R52 ;  /* 0x0000001fff347819 */ /* 0x000fe40000011434 */
[----:B------:R-:W-:Y:S02]  /*ef50*/  SHF.R.S32.HI R53, RZ, 0x1f, R53 ;  /* 0x0000001fff357819 */ /* 0x000fe40000011435 */
[----:B------:R-:W-:Y:S02]  /*ef60*/  SHF.R.S32.HI R54, RZ, 0x1f, R54 ;  /* 0x0000001fff367819 */ /* 0x000fe40000011436 */
[----:B------:R-:W-:Y:S02]  /*ef70*/  SHF.R.S32.HI R55, RZ, 0x1f, R55 ;  /* 0x0000001fff377819 */ /* 0x000fe40000011437 */
[----:B------:R-:W-:Y:S02]  /*ef80*/  SHF.R.S32.HI R56, RZ, 0x1f, R56 ;  /* 0x0000001fff387819 */ /* 0x000fe40000011438 */
[----:B------:R-:W-:-:S02]  /*ef90*/  SHF.R.S32.HI R57, RZ, 0x1f, R57 ;  /* 0x0000001fff397819 */ /* 0x000fc40000011439 */
[----:B--2---:R-:W-:-:S05]  /*efa0*/  IADD3 R8, P4, PT, R6, R17, RZ ;  /* 0x0000001106087210 */ /* 0x004fca0007f9e0ff */
[----:B------:R0:W-:Y:S04]  /*efb0*/  STL [R1+0x1f38], R8 ;  /* 0x001f380801007387 */ /* 0x0001e80000100800 */
[----:B------:R1:W-:Y:S01]  /*efc0*/  STL [R1+0x1f34], R7 ;  /* 0x001f340701007387 */ /* 0x0003e20000100800 */
[----:B0-----:R-:W-:Y:S01]  /*efd0*/  IADD3 R8, P3, PT, R6, R22, RZ ;  /* 0x0000001606087210 */ /* 0x001fe20007f7e0ff */
[----:B-1----:R-:W-:-:S04]  /*efe0*/  IMAD.X R7, R51, 0x1, R27, P6 ;  /* 0x0000000133077824 */ /* 0x002fc800030e061b */
[----:B------:R0:W-:Y:S04]  /*eff0*/  STL [R1+0x1f3c], R8 ;  /* 0x001f3c0801007387 */ /* 0x0001e80000100800 */
[----:B------:R1:W-:Y:S01]  /*f000*/  STL [R1+0x1f20], R7 ;  /* 0x001f200701007387 */ /* 0x0003e20000100800 */
[C---:B---3--:R-:W-:Y:S01]  /*f010*/  IADD3 R6, P6, PT, R5.reuse, R17, RZ ;  /* 0x0000001105067210 */ /* 0x048fe20007fde0ff */
[----:B0-----:R-:W-:Y:S01]  /*f020*/  IMAD.X R8, R52, 0x1, R26, P5 ;  /* 0x0000000134087824 */ /* 0x001fe200028e061a */
[----:B-1----:R-:W-:-:S03]  /*f030*/  IADD3 R7, P5, PT, R5, R22, RZ ;  /* 0x0000001605077210 */ /* 0x002fc60007fbe0ff */
[----:B------:R0:W-:Y:S01]  /*f040*/  STL [R1+0x1f28], R6 ;  /* 0x001f280601007387 */ /* 0x0001e20000100800 */
[----:B------:R-:W-:-:S03]  /*f050*/  IMAD.X R5, R52, 0x1, R27, P2 ;  /* 0x0000000134057824 */ /* 0x000fc600010e061b */
[----:B0-----:R-:W2:Y:S04]  /*f060*/  LDL.LU R6, [R1+0xc0] ;  /* 0x0000c00001067983 */ /* 0x001ea80000300800 */
[----:B------:R4:W-:Y:S04]  /*f070*/  STL [R1+0x1f24], R8 ;  /* 0x001f240801007387 */ /* 0x0009e80000100800 */
[----:B------:R0:W-:Y:S04]  /*f080*/  STL [R1+0x1f2c], R7 ;  /* 0x001f2c0701007387 */ /* 0x0001e80000100800 */
[----:B------:R1:W-:Y:S01]  /*f090*/  STL [R1+0x1f10], R5 ;  /* 0x001f100501007387 */ /* 0x0003e20000100800 */
[C---:B----4-:R-:W-:Y:S01]  /*f0a0*/  IADD3 R8, P2, PT, R4.reuse, R17, RZ ;  /* 0x0000001104087210 */ /* 0x050fe20007f5e0ff */
[----:B0-----:R-:W-:Y:S01]  /*f0b0*/  IMAD.X R7, R53, 0x1, R26, P1 ;  /* 0x0000000135077824 */ /* 0x001fe200008e061a */
[----:B-1----:R-:W-:-:S03]  /*f0c0*/  IADD3 R5, P1, PT, R4, R22, RZ ;  /* 0x0000001604057210 */ /* 0x002fc60007f3e0ff */
[----:B------:R-:W-:Y:S01]  /*f0d0*/  STL [R1+0x1f18], R8 ;  /* 0x001f180801007387 */ /* 0x000fe20000100800 */
[----:B------:R-:W-:-:S03]  /*f0e0*/  IMAD.X R4, R53, 0x1, R27, P0 ;  /* 0x0000000135047824 */ /* 0x000fc600000e061b */
[----:B------:R-:W-:Y:S04]  /*f0f0*/  STL [R1+0x1f14], R7 ;  /* 0x001f140701007387 */ /* 0x000fe80000100800 */
[----:B------:R-:W3:Y:S04]  /*f100*/  LDL.LU R29, [R1+0xc4] ;  /* 0x0000c400011d7983 */ /* 0x000ee80000300800 */
[----:B------:R0:W-:Y:S04]  /*f110*/  STL [R1+0x1f1c], R5 ;  /* 0x001f1c0501007387 */ /* 0x0001e80000100800 */
[----:B------:R1:W-:Y:S04]  /*f120*/  STL [R1+0x1f00], R4 ;  /* 0x001f000401007387 */ /* 0x0003e80000100800 */
[----:B0-----:R-:W4:Y:S01]  /*f130*/  LDL.LU R5, [R1+0xc] ;  /* 0x00000c0001057983 */ /* 0x001f220000300800 */
[----:B-1----:R-:W-:Y:S01]  /*f140*/  IMAD.X R4, R54, 0x1, R26, P4 ;  /* 0x0000000136047824 */ /* 0x002fe200020e061a */
[----:B------:R-:W-:-:S05]  /*f150*/  IADD3 R7, P0, PT, R3, R17, RZ ;  /* 0x0000001103077210 */ /* 0x000fca0007f1e0ff */
[----:B------:R0:W-:Y:S04]  /*f160*/  STL [R1+0x1f08], R7 ;  /* 0x001f080701007387 */ /* 0x0001e80000100800 */
[----:B------:R1:W-:Y:S01]  /*f170*/  STL [R1+0x1f04], R4 ;  /* 0x001f040401007387 */ /* 0x0003e20000100800 */
[----:B0-----:R-:W-:Y:S01]  /*f180*/  IADD3 R7, P4, PT, R3, R22, RZ ;  /* 0x0000001603077210 */ /* 0x001fe20007f9e0ff */
[----:B------:R-:W-:Y:S02]  /*f190*/  IMAD.X R3, R54, 0x1, R27, P3 ;  /* 0x0000000136037824 */ /* 0x000fe400018e061b */
[----:B-1----:R-:W4:Y:S04]  /*f1a0*/  LDL.LU R4, [R1+0xec] ;  /* 0x0000ec0001047983 */ /* 0x002f280000300800 */
[----:B------:R0:W-:Y:S01]  /*f1b0*/  STL [R1+0x1f0c], R7 ;  /* 0x001f0c0701007387 */ /* 0x0001e20000100800 */
[----:B------:R-:W-:-:S03]  /*f1c0*/  IMAD.X R8, R55, 0x1, R26, P6 ;  /* 0x0000000137087824 */ /* 0x000fc600030e061a */
[----:B------:R1:W-:Y:S01]  /*f1d0*/  STL [R1+0x1ef0], R3 ;  /* 0x001ef00301007387 */ /* 0x0003e20000100800 */
[----:B0-----:R-:W-:-:S03]  /*f1e0*/  IADD3 R7, P3, PT, R2, R17, RZ ;  /* 0x0000001102077210 */ /* 0x001fc60007f7e0ff */
[----:B-1----:R-:W4:Y:S04]  /*f1f0*/  LDL.LU R3, [R1+0x10] ;  /* 0x0000100001037983 */ /* 0x002f280000300800 */
[----:B------:R0:W-:Y:S04]  /*f200*/  STL [R1+0x1ef8], R7 ;  /* 0x001ef80701007387 */ /* 0x0001e80000100800 */
[----:B------:R1:W-:Y:S01]  /*f210*/  STL [R1+0x1ef4], R8 ;  /* 0x001ef40801007387 */ /* 0x0003e20000100800 */
[----:B0-----:R-:W-:Y:S01]  /*f220*/  IADD3 R7, P6, PT, R2, R22, RZ ;  /* 0x0000001602077210 */ /* 0x001fe20007fde0ff */
[----:B------:R-:W-:-:S02]  /*f230*/  IMAD.X R2, R55, 0x1, R27, P5 ;  /* 0x0000000137027824 */ /* 0x000fc400028e061b */
[----:B-1----:R-:W4:Y:S04]  /*f240*/  LDL.LU R8, [R1+0xf4] ;  /* 0x0000f40001087983 */ /* 0x002f280000300800 */
[----:B------:R0:W-:Y:S01]  /*f250*/  STL [R1+0x1efc], R7 ;  /* 0x001efc0701007387 */ /* 0x0001e20000100800 */
[----:B------:R-:W-:-:S03]  /*f260*/  IMAD.X R10, R56, 0x1, R26, P2 ;  /* 0x00000001380a7824 */ /* 0x000fc600010e061a */
[----:B------:R1:W-:Y:S01]  /*f270*/  STL [R1+0x1ee0], R2 ;  /* 0x001ee00201007387 */ /* 0x0003e20000100800 */
[C---:B------:R-:W-:Y:S02]  /*f280*/  IADD3 R9, P2, PT, R25.reuse, R22, RZ ;  /* 0x0000001619097210 */ /* 0x040fe40007f5e0ff */
[----:B0-----:R-:W-:Y:S01]  /*f290*/  IADD3 R7, P5, PT, R25, R17, RZ ;  /* 0x0000001119077210 */ /* 0x001fe20007fbe0ff */
[----:B-1----:R-:W4:Y:S04]  /*f2a0*/  LDL.LU R2, [R1+0x14] ;  /* 0x0000140001027983 */ /* 0x002f280000300800 */
[----:B------:R0:W-:Y:S04]  /*f2b0*/  STL [R1+0x1ee8], R7 ;  /* 0x001ee80701007387 */ /* 0x0001e80000100800 */
[----:B------:R-:W-:Y:S04]  /*f2c0*/  STL [R1+0x1ee4], R10 ;  /* 0x001ee40a01007387 */ /* 0x000fe80000100800 */
[----:B------:R-:W4:Y:S01]  /*f2d0*/  LDL.LU R59, [R1+0x120] ;  /* 0x00012000013b7983 */ /* 0x000f220000300800 */
[----:B0-----:R-:W-:-:S03]  /*f2e0*/  IMAD.X R7, R56, 0x1, R27, P1 ;  /* 0x0000000138077824 */ /* 0x001fc600008e061b */
[----:B------:R0:W-:Y:S04]  /*f2f0*/  STL [R1+0x1eec], R9 ;  /* 0x001eec0901007387 */ /* 0x0001e80000100800 */
[----:B------:R1:W-:Y:S04]  /*f300*/  STL [R1+0x1ed0], R7 ;  /* 0x001ed00701007387 */ /* 0x0003e80000100800 */
[----:B------:R-:W4:Y:S01]  /*f310*/  LDL.LU R25, [R1+0x18] ;  /* 0x0000180001197983 */ /* 0x000f220000300800 */
[----:B0-----:R-:W-:Y:S01]  /*f320*/  IADD3 R9, P1, PT, R28, R17, RZ ;  /* 0x000000111c097210 */ /* 0x001fe20007f3e0ff */
[----:B-1----:R-:W-:-:S04]  /*f330*/  IMAD.X R7, R57, 0x1, R26, P0 ;  /* 0x0000000139077824 */ /* 0x002fc800000e061a */
[----:B------:R0:W-:Y:S01]  /*f340*/  STL [R1+0x1ed8], R9 ;  /* 0x001ed80901007387 */ /* 0x0001e20000100800 */
[----:B------:R-:W-:-:S03]  /*f350*/  IMAD.X R10, R57, 0x1, R27, P4 ;  /* 0x00000001390a7824 */ /* 0x000fc600020e061b */
[----:B------:R1:W-:Y:S01]  /*f360*/  STL [R1+0x1ed4], R7 ;  /* 0x001ed40701007387 */ /* 0x0003e20000100800 */
[----:B0-----:R-:W-:-:S03]  /*f370*/  IADD3 R9, P0, PT, R28, R22, RZ ;  /* 0x000000161c097210 */ /* 0x001fc60007f1e0ff */
[----:B-1----:R-:W4:Y:S04]  /*f380*/  LDL.LU R7, [R1+0x11c] ;  /* 0x00011c0001077983 */ /* 0x002f280000300800 */
[----:B------:R-:W-:Y:S04]  /*f390*/  STL [R1+0x1edc], R9 ;  /* 0x001edc0901007387 */ /* 0x000fe80000100800 */
[----:B------:R0:W-:Y:S04]  /*f3a0*/  STL [R1+0x1ec0], R10 ;  /* 0x001ec00a01007387 */ /* 0x0001e80000100800 */
[----:B------:R-:W4:Y:S01]  /*f3b0*/  LDL.LU R28, [R1+0x1c] ;  /* 0x00001c00011c7983 */ /* 0x000f220000300800 */
[----:B------:R-:W-:-:S05]  /*f3c0*/  SHF.R.S32.HI R58, RZ, 0x1f, R58 ;  /* 0x0000001fff3a7819 */ /* 0x000fca000001143a */
[----:B0-----:R-:W-:Y:S01]  /*f3d0*/  IMAD.X R10, R58, 0x1, R26, P3 ;  /* 0x000000013a0a7824 */ /* 0x001fe200018e061a */
[----:B--2---:R-:W-:-:S05]  /*f3e0*/  IADD3 R9, P4, PT, R6, R17, RZ ;  /* 0x0000001106097210 */ /* 0x004fca0007f9e0ff */
[----:B------:R0:W-:Y:S04]  /*f3f0*/  STL [R1+0x1ec8], R9 ;  /* 0x001ec80901007387 */ /* 0x0001e80000100800 */
[----:B------:R-:W-:Y:S04]  /*f400*/  STL [R1+0x1ec4], R10 ;  /* 0x001ec40a01007387 */ /* 0x000fe80000100800 */
[----:B------:R-:W2:Y:S01]  /*f410*/  LDL.LU R61, [R1+0x118] ;  /* 0x00011800013d7983 */ /* 0x000ea20000300800 */
[----:B0-----:R-:W-:Y:S01]  /*f420*/  IADD3 R9, P3, PT, R6, R22, RZ ;  /* 0x0000001606097210 */ /* 0x001fe20007f7e0ff */
[----:B------:R-:W-:-:S04]  /*f430*/  IMAD.X R6, R58, 0x1, R27, P6 ;  /* 0x000000013a067824 */ /* 0x000fc800030e061b */
[----:B------:R3:W-:Y:S04]  /*f440*/  STL [R1+0x1ecc], R9 ;  /* 0x001ecc0901007387 */ /* 0x0007e80000100800 */
[----:B------:R0:W-:Y:S01]  /*f450*/  STL [R1+0x192c], R6 ;  /* 0x00192c0601007387 */ /* 0x0001e20000100800 */
[----:B---3--:R-:W-:-:S03]  /*f460*/  IADD3 R9, P6, PT, R29, R17, RZ ;  /* 0x000000111d097210 */ /* 0x008fc60007fde0ff */
[----:B0-----:R-:W3:Y:S04]  /*f470*/  LDL.LU R6, [R1+0x20] ;  /* 0x0000200001067983 */ /* 0x001ee80000300800 */
[----:B------:R0:W-:Y:S01]  /*f480*/  STL [R1+0x194c], R9 ;  /* 0x00194c0901007387 */ /* 0x0001e20000100800 */
[C---:B----4-:R-:W-:Y:S02]  /*f490*/  IMAD.X R10, R5.reuse, 0x1, R26, P5 ;  /* 0x00000001050a7824 */ /* 0x050fe400028e061a */
[----:B------:R-:W-:Y:S01]  /*f4a0*/  IMAD.X R5, R5, 0x1, R27, P2 ;  /* 0x0000000105057824 */ /* 0x000fe200010e061b */
[----:B0-----:R-:W-:Y:S02]  /*f4b0*/  IADD3 R9, P5, PT, R29, R22, RZ ;  /* 0x000000161d097210 */ /* 0x001fe40007fbe0ff */
[----:B------:R-:W-:Y:S04]  /*f4c0*/  STL [R1+0x1930], R10 ;  /* 0x0019300a01007387 */ /* 0x000fe80000100800 */
[----:B------:R-:W4:Y:S04]  /*f4d0*/  LDL.LU R29, [R1+0x114] ;  /* 0x00011400011d7983 */ /* 0x000f280000300800 */
[----:B------:R0:W-:Y:S04]  /*f4e0*/  STL [R1+0x1954], R9 ;  /* 0x0019540901007387 */ /* 0x0001e80000100800 */
[----:B------:R1:W-:Y:S01]  /*f4f0*/  STL [R1+0x1934], R5 ;  /* 0x0019340501007387 */ /* 0x0003e20000100800 */
[----:B0-----:R-:W-:-:S03]  /*f500*/  IADD3 R9, P2, PT, R4, R17, RZ ;  /* 0x0000001104097210 */ /* 0x001fc60007f5e0ff */
[----:B-1----:R-:W4:Y:S04]  /*f510*/  LDL.LU R5, [R1+0x24] ;  /* 0x0000240001057983 */ /* 0x002f280000300800 */
[----:B------:R0:W-:Y:S01]  /*f520*/  STL [R1+0x195c], R9 ;  /* 0x00195c0901007387 */ /* 0x0001e20000100800 */
[C---:B------:R-:W-:Y:S01]  /*f530*/  IMAD.X R10, R3.reuse, 0x1, R26, P1 ;  /* 0x00000001030a7824 */ /* 0x040fe200008e061a */
[----:B0-----:R-:W-:Y:S01]  /*f540*/  IADD3 R9, P1, PT, R4, R22, RZ ;  /* 0x0000001604097210 */ /* 0x001fe20007f3e0ff */
[----:B------:R-:W-:-:S03]  /*f550*/  IMAD.X R3, R3, 0x1, R27, P0 ;  /* 0x0000000103037824 */ /* 0x000fc600000e061b */
[----:B------:R-:W-:Y:S04]  /*f560*/  STL [R1+0x1938], R10 ;  /* 0x0019380a01007387 */ /* 0x000fe80000100800 */
[----:B------:R-:W4:Y:S04]  /*f570*/  LDL.LU R4, [R1+0x110] ;  /* 0x0001100001047983 */ /* 0x000f280000300800 */
[----:B------:R0:W-:Y:S04]  /*f580*/  STL [R1+0x1964], R9 ;  /* 0x0019640901007387 */ /* 0x0001e80000100800 */
[----:B------:R1:W-:Y:S01]  /*f590*/  STL [R1+0x193c], R3 ;  /* 0x00193c0301007387 */ /* 0x0003e20000100800 */
[----:B0-----:R-:W-:-:S03]  /*f5a0*/  IADD3 R9, P0, PT, R8, R17, RZ ;  /* 0x0000001108097210 */ /* 0x001fc60007f1e0ff */
[----:B-1----:R-:W4:Y:S04]  /*f5b0*/  LDL.LU R3, [R1+0x28] ;  /* 0x0000280001037983 */ /* 0x002f280000300800 */
[----:B------:R0:W-:Y:S01]  /*f5c0*/  STL [R1+0x196c], R9 ;  /* 0x00196c0901007387 */ /* 0x0001e20000100800 */
[C-C-:B------:R-:W-:Y:S02]  /*f5d0*/  IMAD.X R10, R2.reuse, 0x1, R26.reuse, P4 ;  /* 0x00000001020a7824 */ /* 0x140fe400020e061a */
[----:B------:R-:W-:Y:S01]  /*f5e0*/  IMAD.X R2, R2, 0x1, R27, P3 ;  /* 0x0000000102027824 */ /* 0x000fe200018e061b */
[----:B0-----:R-:W-:Y:S02]  /*f5f0*/  IADD3 R9, P4, PT, R8, R22, RZ ;  /* 0x0000001608097210 */ /* 0x001fe40007f9e0ff */
[----:B------:R-:W-:Y:S04]  /*f600*/  STL [R1+0x1940], R10 ;  /* 0x0019400a01007387 */ /* 0x000fe80000100800 */
[----:B------:R-:W4:Y:S04]  /*f610*/  LDL.LU R8, [R1+0x10c] ;  /* 0x00010c0001087983 */ /* 0x000f280000300800 */
[----:B------:R0:W-:Y:S04]  /*f620*/  STL [R1+0x1974], R9 ;  /* 0x0019740901007387 */ /* 0x0001e80000100800 */
[----:B------:R1:W-:Y:S01]  /*f630*/  STL [R1+0x1944], R2 ;  /* 0x0019440201007387 */ /* 0x0003e20000100800 */
[----:B0-----:R-:W-:Y:S01]  /*f640*/  IADD3 R9, P3, PT, R59, R17, RZ ;  /* 0x000000113b097210 */ /* 0x001fe20007f7e0ff */
[----:B------:R-:W-:-:S02]  /*f650*/  IMAD.X R11, R25, 0x1, R26, P6 ;  /* 0x00000001190b7824 */ /* 0x000fc400030e061a */
[----:B-1----:R-:W4:Y:S01]  /*f660*/  LDL.LU R2, [R1+0x2c] ;  /* 0x00002c0001027983 */ /* 0x002f220000300800 */
[----:B------:R-:W-:-:S03]  /*f670*/  IMAD.X R10, R25, 0x1, R27, P5 ;  /* 0x00000001190a7824 */ /* 0x000fc600028e061b */
[----:B------:R0:W-:Y:S04]  /*f680*/  STL [R1+0x197c], R9 ;  /* 0x00197c0901007387 */ /* 0x0001e80000100800 */
[----:B------:R-:W-:Y:S01]  /*f690*/  STL [R1+0x1948], R11 ;  /* 0x0019480b01007387 */ /* 0x000fe20000100800 */
[----:B0-----:R-:W-:-:S03]  /*f6a0*/  IADD3 R9, P6, PT, R59, R22, RZ ;  /* 0x000000163b097210 */ /* 0x001fc60007fde0ff */
[----:B------:R-:W4:Y:S04]  /*f6b0*/  LDL.LU R59, [R1+0x108] ;  /* 0x00010800013b7983 */ /* 0x000f280000300800 */
[----:B------:R0:W-:Y:S04]  /*f6c0*/  STL [R1+0x1984], R9 ;  /* 0x0019840901007387 */ /* 0x0001e80000100800 */
[----:B------:R1:W-:Y:S04]  /*f6d0*/  STL [R1+0x1950], R10 ;  /* 0x0019500a01007387 */ /* 0x0003e80000100800 */
[----:B------:R-:W4:Y:S01]  /*f6e0*/  LDL.LU R25, [R1+0x30] ;  /* 0x0000300001197983 */ /* 0x000f220000300800 */
[----:B0-----:R-:W-:Y:S01]  /*f6f0*/  IADD3 R9, P5, PT, R7, R17, RZ ;  /* 0x0000001107097210 */ /* 0x001fe20007fbe0ff */
[----:B------:R-:W-:-:S04]  /*f700*/  IMAD.X R11, R28, 0x1, R26, P2 ;  /* 0x000000011c0b7824 */ /* 0x000fc800010e061a */
[----:B------:R0:W-:Y:S01]  /*f710*/  STL [R1+0x198c], R9 ;  /* 0x00198c0901007387 */ /* 0x0001e20000100800 */
[----:B-1----:R-:W-:-:S03]  /*f720*/  IMAD.X R10, R28, 0x1, R27, P1 ;  /* 0x000000011c0a7824 */ /* 0x002fc600008e061b */
[----:B------:R-:W-:Y:S01]  /*f730*/  STL [R1+0x1958], R11 ;  /* 0x0019580b01007387 */ /* 0x000fe20000100800 */
[----:B0-----:R-:W-:-:S03]  /*f740*/  IADD3 R9, P2, PT, R7, R22, RZ ;  /* 0x0000001607097210 */ /* 0x001fc60007f5e0ff */
[----:B------:R-:W4:Y:S04]  /*f750*/  LDL.LU R7, [R1+0x104] ;  /* 0x0001040001077983 */ /* 0x000f280000300800 */
[----:B------:R2:W-:Y:S04]  /*f760*/  STL [R1+0x1994], R9 ;  /* 0x0019940901007387 */ /* 0x0005e80000100800 */
[----:B------:R3:W-:Y:S04]  /*f770*/  STL [R1+0x1960], R10 ;  /* 0x0019600a01007387 */ /* 0x0007e80000100800 */
[----:B------:R-:W4:Y:S01]  /*f780*/  LDL.LU R28, [R1+0x34] ;  /* 0x00003400011c7983 */ /* 0x000f220000300800 */
[----:B--2---:R-:W-:-:S05]  /*f790*/  IADD3 R9, P1, PT, R61, R17, RZ ;  /* 0x000000113d097210 */ /* 0x004fca0007f3e0ff */
[----:B------:R0:W-:Y:S01]  /*f7a0*/  STL [R1+0x199c], R9 ;  /* 0x00199c0901007387 */ /* 0x0001e20000100800 */
[C---:B---3--:R-:W-:Y:S01]  /*f7b0*/  IMAD.X R10, R6.reuse, 0x1, R26, P0 ;  /* 0x00000001060a7824 */ /* 0x048fe200000e061a */
[----:B0-----:R-:W-:Y:S01]  /*f7c0*/  IADD3 R9, P0, PT, R61, R22, RZ ;  /* 0x000000163d097210 */ /* 0x001fe20007f1e0ff */
[----:B------:R-:W-:-:S03]  /*f7d0*/  IMAD.X R6, R6, 0x1, R27, P4 ;  /* 0x0000000106067824 */ /* 0x000fc600020e061b */
[----:B------:R-:W-:Y:S04]  /*f7e0*/  STL [R1+0x1968], R10 ;  /* 0x0019680a01007387 */ /* 0x000fe80000100800 */
[----:B------:R-:W2:Y:S04]  /*f7f0*/  LDL.LU R61, [R1+0x100] ;  /* 0x00010000013d7983 */ /* 0x000ea80000300800 */
[----:B------:R4:W-:Y:S04]  /*f800*/  STL [R1+0x19a4], R9 ;  /* 0x0019a40901007387 */ /* 0x0009e80000100800 */
[----:B------:R0:W-:Y:S01]  /*f810*/  STL [R1+0x1970], R6 ;  /* 0x0019700601007387 */ /* 0x0001e20000100800 */
[----:B----4-:R-:W-:-:S03]  /*f820*/  IADD3 R9, P4, PT, R29, R17, RZ ;  /* 0x000000111d097210 */ /* 0x010fc60007f9e0ff */
[----:B0-----:R-:W3:Y:S04]  /*f830*/  LDL.LU R6, [R1+0x38] ;  /* 0x0000380001067983 */ /* 0x001ee80000300800 */
[----:B------:R0:W-:Y:S01]  /*f840*/  STL [R1+0x19ac], R9 ;  /* 0x0019ac0901007387 */ /* 0x0001e20000100800 */
[C---:B------:R-:W-:Y:S02]  /*f850*/  IMAD.X R10, R5.reuse, 0x1, R26, P3 ;  /* 0x00000001050a7824 */ /* 0x040fe400018e061a */
        /* <DEDUP_REMOVED lines=27> */
[----:B-1----:R-:W4:Y:S01]  /*fa10*/  LDL.LU R2, [R1+0x48] ;  /* 0x0000480001027983 */ /* 0x002f220000300800 */
[----:B------:R-:W-:-:S03]  /*fa20*/  IMAD.X R11, R25, 0x1, R26, P4 ;  /* 0x00000001190b7824 */ /* 0x000fc600020e061a */
[----:B------:R0:W-:Y:S01]  /*fa30*/  STL [R1+0x19dc], R9 ;  /* 0x0019dc0901007387 */ /* 0x0001e20000100800 */
[----:B------:R-:W-:-:S03]  /*fa40*/  IMAD.X R10, R25, 0x1, R27, P3 ;  /* 0x00000001190a7824 */ /* 0x000fc600018e061b */
        /* <DEDUP_REMOVED lines=418> */
[----:B------:R0:W-:Y:S02]  /*11470*/  STL [R1+0x1c7c], R9 ;  /* 0x001c7c0901007387 */ /* 0x0001e40000100800 */
[----:B0-----:R-:W-:Y:S02]  /*11480*/  IADD3 R9, P4, PT, R59, R22, RZ ;  /* 0x000000163b097210 */ /* 0x001fe40007f9e0ff */
[----:B------:R-:W4:Y:S04]  /*11490*/  LDL.LU R59, [R1+0x1dc] ;  /* 0x0001dc00013b7983 */ /* 0x000f280000300800 */
[----:B------:R0:W-:Y:S04]  /*114a0*/  STL [R1+0x1c48], R10 ;  /* 0x001c480a01007387 */ /* 0x0001e80000100800 */
[----:B------:R1:W-:Y:S01]  /*114b0*/  STL [R1+0x1c84], R9 ;  /* 0x001c840901007387 */ /* 0x0003e20000100800 */
[----:B0-----:R-:W-:-:S03]  /*114c0*/  IMAD.X R10, R25, 0x1, R27, P3 ;  /* 0x00000001190a7824 */ /* 0x001fc600018e061b */
[----:B------:R-:W4:Y:S01]  /*114d0*/  LDL.LU R25, [R1+0x26c] ;  /* 0x00026c0001197983 */ /* 0x000f220000300800 */
[C---:B-1----:R-:W-:Y:S01]  /*114e0*/  IADD3 R9, P3, PT, R7.reuse, R17, RZ ;  /* 0x0000001107097210 */ /* 0x042fe20007f7e0ff */
[C---:B------:R-:W-:Y:S02]  /*114f0*/  IMAD.X R11, R28.reuse, 0x1, R26, P6 ;  /* 0x000000011c0b7824 */ /* 0x040fe400030e061a */
[----:B------:R0:W-:Y:S04]  /*11500*/  STL [R1+0x1c50], R10 ;  /* 0x001c500a01007387 */ /* 0x0001e80000100800 */
[----:B------:R1:W-:Y:S04]  /*11510*/  STL [R1+0x1c8c], R9 ;  /* 0x001c8c0901007387 */ /* 0x0003e80000100800 */
[----:B------:R-:W-:Y:S01]  /*11520*/  STL [R1+0x1c58], R11 ;  /* 0x001c580b01007387 */ /* 0x000fe20000100800 */
[----:B0-----:R-:W-:Y:S01]  /*11530*/  IMAD.X R10, R28, 0x1, R27, P5 ;  /* 0x000000011c0a7824 */ /* 0x001fe200028e061b */
[----:B-1----:R-:W-:-:S02]  /*11540*/  IADD3 R9, P6, PT, R7, R22, RZ ;  /* 0x0000001607097210 */ /* 0x002fc40007fde0ff */
        /* <DEDUP_REMOVED lines=29> */
[----:B------:R0:W-:Y:S04]  /*11720*/  STL [R1+0x1c88], R10 ;  /* 0x001c880a01007387 */ /* 0x0001e80000100800 */
[----:B------:R-:W4:Y:S04]  /*11730*/  LDL.LU R4, [R1+0x1f8] ;  /* 0x0001f80001047983 */ /* 0x000f280000300800 */
[----:B------:R-:W-:Y:S04]  /*11740*/  STL [R1+0x1cc4], R9 ;  /* 0x001cc40901007387 */ /* 0x000fe80000100800 */
[----:B------:R1:W-:Y:S01]  /*11750*/  STL [R1+0x1c90], R3 ;  /* 0x001c900301007387 */ /* 0x0003e20000100800 */
[----:B0-----:R-:W-:-:S03]  /*11760*/  IADD3 R10, P6, PT, R8, R17, RZ ;  /* 0x00000011080a7210 */ /* 0x001fc60007fde0ff */
[----:B-1----:R-:W4:Y:S04]  /*11770*/  LDL.LU R3, [R1+0x298] ;  /* 0x0002980001037983 */ /* 0x002f280000300800 */
[----:B------:R-:W-:Y:S01]  /*11780*/  STL [R1+0x1ccc], R10 ;  /* 0x001ccc0a01007387 */ /* 0x000fe20000100800 */
[----:B------:R-:W-:Y:S01]  /*11790*/  IMAD.X R9, R2, 0x1, R26, P5 ;  /* 0x0000000102097824 */ /* 0x000fe200028e061a */
[----:B------:R-:W-:Y:S01]  /*117a0*/  IADD3 R8, P5, PT, R8, R22, RZ ;  /* 0x0000001608087210 */ /* 0x000fe20007fbe0ff */
[----:B------:R-:W-:-:S03]  /*117b0*/  IMAD.X R2, R2, 0x1, R27, P2 ;  /* 0x0000000102027824 */ /* 0x000fc600010e061b */
[----:B------:R0:W-:Y:S04]  /*117c0*/  STL [R1+0x1c98], R9 ;  /* 0x001c980901007387 */ /* 0x0001e80000100800 */
[----:B------:R1:W-:Y:S01]  /*117d0*/  STL [R1+0x1cd4], R8 ;  /* 0x001cd40801007387 */ /* 0x0003e20000100800 */
[----:B0-----:R-:W-:-:S03]  /*117e0*/  IADD3 R9, P2, PT, R59, R17, RZ ;  /* 0x000000113b097210 */ /* 0x001fc60007f5e0ff */
[----:B-1----:R-:W4:Y:S04]  /*117f0*/  LDL.LU R8, [R1+0x1fc] ;  /* 0x0001fc0001087983 */ /* 0x002f280000300800 */
[----:B------:R0:W-:Y:S01]  /*11800*/  STL [R1+0x1ca0], R2 ;  /* 0x001ca00201007387 */ /* 0x0001e20000100800 */
[----:B------:R-:W-:-:S03]  /*11810*/  IMAD.X R11, R25, 0x1, R26, P1 ;  /* 0x00000001190b7824 */ /* 0x000fc600008e061a */
[----:B0-----:R-:W4:Y:S01]  /*11820*/  LDL.LU R2, [R1+0x2a0] ;  /* 0x0002a00001027983 */ /* 0x001f220000300800 */
        /* <DEDUP_REMOVED lines=8> */
[C---:B0-----:R-:W-:Y:S01]  /*118b0*/  IADD3 R9, P0, PT, R7.reuse, R17, RZ ;  /* 0x0000001107097210 */ /* 0x041fe20007f1e0ff */
[----:B------:R-:W-:Y:S01]  /*118c0*/  IMAD.X R11, R28, 0x1, R26, P4 ;  /* 0x000000011c0b7824 */ /* 0x000fe200020e061a */
[----:B-1----:R-:W-:-:S03]  /*118d0*/  IADD3 R10, P4, PT, R7, R22, RZ ;  /* 0x00000016070a7210 */ /* 0x002fc60007f9e0ff */
[----:B------:R0:W-:Y:S04]  /*118e0*/  STL [R1+0x1cec], R9 ;  /* 0x001cec0901007387 */ /* 0x0001e80000100800 */
[----:B------:R-:W-:Y:S04]  /*118f0*/  STL [R1+0x1cb8], R11 ;  /* 0x001cb80b01007387 */ /* 0x000fe80000100800 */
[----:B------:R-:W4:Y:S01]  /*11900*/  LDL.LU R7, [R1+0x208] ;  /* 0x0002080001077983 */ /* 0x000f220000300800 */
[----:B0-----:R-:W-:-:S03]  /*11910*/  IMAD.X R9, R28, 0x1, R27, P3 ;  /* 0x000000011c097824 */ /* 0x001fc600018e061b */
[----:B------:R2:W-:Y:S04]  /*11920*/  STL [R1+0x1cf4], R10 ;  /* 0x001cf40a01007387 */ /* 0x0005e80000100800 */
[----:B------:R3:W-:Y:S04]  /*11930*/  STL [R1+0x1cc0], R9 ;  /* 0x001cc00901007387 */ /* 0x0007e80000100800 */
[----:B------:R-:W4:Y:S01]  /*11940*/  LDL.LU R28, [R1+0x2b0] ;  /* 0x0002b000011c7983 */ /* 0x000f220000300800 */
[----:B--2---:R-:W-:-:S05]  /*11950*/  IADD3 R10, P3, PT, R61, R17, RZ ;  /* 0x000000113d0a7210 */ /* 0x004fca0007f7e0ff */
[----:B------:R0:W-:Y:S01]  /*11960*/  STL [R1+0x1cfc], R10 ;  /* 0x001cfc0a01007387 */ /* 0x0001e20000100800 */
[C---:B---3--:R-:W-:Y:S01]  /*11970*/  IMAD.X R9, R6.reuse, 0x1, R26, P6 ;  /* 0x0000000106097824 */ /* 0x048fe200030e061a */
[----:B0-----:R-:W-:Y:S02]  /*11980*/  IADD3 R10, P6, PT, R61, R22, RZ ;  /* 0x000000163d0a7210 */ /* 0x001fe40007fde0ff */
[----:B------:R-:W2:Y:S04]  /*11990*/  LDL.LU R61, [R1+0x210] ;  /* 0x00021000013d7983 */ /* 0x000ea80000300800 */
[----:B------:R0:W-:Y:S04]  /*119a0*/  STL [R1+0x1cc8], R9 ;  /* 0x001cc80901007387 */ /* 0x0001e80000100800 */
[----:B------:R4:W-:Y:S01]  /*119b0*/  STL [R1+0x1d04], R10 ;  /* 0x001d040a01007387 */ /* 0x0009e20000100800 */
[----:B0-----:R-:W-:-:S03]  /*119c0*/  IMAD.X R9, R6, 0x1, R27, P5 ;  /* 0x0000000106097824 */ /* 0x001fc600028e061b */
[----:B------:R-:W3:Y:S01]  /*119d0*/  LDL.LU R6, [R1+0x2b4] ;  /* 0x0002b40001067983 */ /* 0x000ee20000300800 */
[----:B----4-:R-:W-:-:S03]  /*119e0*/  IADD3 R10, P5, PT, R29, R17, RZ ;  /* 0x000000111d0a7210 */ /* 0x010fc60007fbe0ff */
[----:B------:R0:W-:Y:S04]  /*119f0*/  STL [R1+0x1cd0], R9 ;  /* 0x001cd00901007387 */ /* 0x0001e80000100800 */
[----:B------:R1:W-:Y:S01]  /*11a00*/  STL [R1+0x1d0c], R10 ;  /* 0x001d0c0a01007387 */ /* 0x0003e20000100800 */
[----:B0-----:R-:W-:Y:S01]  /*11a10*/  IMAD.X R9, R5, 0x1, R26, P2 ;  /* 0x0000000105097824 */ /* 0x001fe200010e061a */
[----:B-1----:R-:W-:Y:S02]  /*11a20*/  IADD3 R10, P2, PT, R29, R22, RZ ;  /* 0x000000161d0a7210 */ /* 0x002fe40007f5e0ff */
[----:B------:R-:W4:Y:S04]  /*11a30*/  LDL.LU R29, [R1+0x218] ;  /* 0x00021800011d7983 */ /* 0x000f280000300800 */
[----:B------:R0:W-:Y:S04]  /*11a40*/  STL [R1+0x1cd8], R9 ;  /* 0x001cd80901007387 */ /* 0x0001e80000100800 */
[----:B------:R1:W-:Y:S01]  /*11a50*/  STL [R1+0x1d14], R10 ;  /* 0x001d140a01007387 */ /* 0x0003e20000100800 */
[----:B0-----:R-:W-:-:S03]  /*11a60*/  IMAD.X R9, R5, 0x1, R27, P1 ;  /* 0x0000000105097824 */ /* 0x001fc600008e061b */
[----:B------:R-:W4:Y:S01]  /*11a70*/  LDL.LU R5, [R1+0x2b8] ;  /* 0x0002b80001057983 */ /* 0x000f220000300800 */
[----:B-1----:R-:W-:-:S03]  /*11a80*/  IADD3 R10, P1, PT, R4, R17, RZ ;  /* 0x00000011040a7210 */ /* 0x002fc60007f3e0ff */
[----:B------:R0:W-:Y:S04]  /*11a90*/  STL [R1+0x1ce0], R9 ;  /* 0x001ce00901007387 */ /* 0x0001e80000100800 */
[----:B------:R1:W-:Y:S01]  /*11aa0*/  STL [R1+0x1d1c], R10 ;  /* 0x001d1c0a01007387 */ /* 0x0003e20000100800 */
[C---:B0-----:R-:W-:Y:S01]  /*11ab0*/  IMAD.X R9, R3.reuse, 0x1, R26, P0 ;  /* 0x0000000103097824 */ /* 0x041fe200000e061a */
[----:B-1----:R-:W-:Y:S02]  /*11ac0*/  IADD3 R10, P0, PT, R4, R22, RZ ;  /* 0x00000016040a7210 */ /* 0x002fe40007f1e0ff */
[----:B------:R-:W4:Y:S04]  /*11ad0*/  LDL.LU R4, [R1+0x21c] ;  /* 0x00021c0001047983 */ /* 0x000f280000300800 */
[----:B------:R0:W-:Y:S04]  /*11ae0*/  STL [R1+0x1ce8], R9 ;  /* 0x001ce80901007387 */ /* 0x0001e80000100800 */
[----:B------:R1:W-:Y:S01]  /*11af0*/  STL [R1+0x1d24], R10 ;  /* 0x001d240a01007387 */ /* 0x0003e20000100800 */
[----:B0-----:R-:W-:-:S03]  /*11b00*/  IMAD.X R9, R3, 0x1, R27, P4 ;  /* 0x0000000103097824 */ /* 0x001fc600020e061b */
[----:B------:R-:W4:Y:S04]  /*11b10*/  LDL.LU R3, [R1+0x2bc] ;  /* 0x0002bc0001037983 */ /* 0x000f280000300800 */
[----:B------:R0:W-:Y:S01]  /*11b20*/  STL [R1+0x1cf0], R9 ;  /* 0x001cf00901007387 */ /* 0x0001e20000100800 */
[----:B------:R-:W-:-:S05]  /*11b30*/  IADD3 R11, P4, PT, R8, R17, RZ ;  /* 0x00000011080b7210 */ /* 0x000fca0007f9e0ff */
[----:B------:R-:W-:Y:S01]  /*11b40*/  STL [R1+0x1d2c], R11 ;  /* 0x001d2c0b01007387 */ /* 0x000fe20000100800 */
[----:B-1----:R-:W-:Y:S01]  /*11b50*/  IMAD.X R10, R2, 0x1, R26, P3 ;  /* 0x00000001020a7824 */ /* 0x002fe200018e061a */
[----:B0-----:R-:W-:Y:S02]  /*11b60*/  IADD3 R9, P3, PT, R8, R22, RZ ;  /* 0x0000001608097210 */ /* 0x001fe40007f7e0ff */
[----:B------:R-:W4:Y:S04]  /*11b70*/  LDL.LU R8, [R1+0x224] ;  /* 0x0002240001087983 */ /* 0x000f280000300800 */
        /* <DEDUP_REMOVED lines=8> */
[----:B0-----:R-:W-:-:S03]  /*11c00*/  IADD3 R10, P5, PT, R59, R22, RZ ;  /* 0x000000163b0a7210 */ /* 0x001fc60007fbe0ff */
[----:B------:R-:W-:Y:S01]  /*11c10*/  STL [R1+0x1d08], R11 ;  /* 0x001d080b01007387 */ /* 0x000fe20000100800 */
[----:B-1----:R-:W-:-:S03]  /*11c20*/  IMAD.X R9, R25, 0x1, R27, P2 ;  /* 0x0000000119097824 */ /* 0x002fc600010e061b */
[----:B------:R-:W4:Y:S04]  /*11c30*/  LDL.LU R25, [R1+0x228] ;  /* 0x0002280001197983 */ /* 0x000f280000300800 */
[----:B------:R0:W-:Y:S04]  /*11c40*/  STL [R1+0x1d44], R10 ;  /* 0x001d440a01007387 */ /* 0x0001e80000100800 */
[----:B------:R1:W-:Y:S04]  /*11c50*/  STL [R1+0x1d10], R9 ;  /* 0x001d100901007387 */ /* 0x0003e80000100800 */
[----:B------:R-:W4:Y:S01]  /*11c60*/  LDL.LU R59, [R1+0x2c4] ;  /* 0x0002c400013b7983 */ /* 0x000f220000300800 */
[----:B0-----:R-:W-:Y:S01]  /*11c70*/  IADD3 R10, P2, PT, R7, R17, RZ ;  /* 0x00000011070a7210 */ /* 0x001fe20007f5e0ff */
[----:B-1----:R-:W-:-:S04]  /*11c80*/  IMAD.X R9, R28, 0x1, R26, P1 ;  /* 0x000000011c097824 */ /* 0x002fc800008e061a */
[----:B------:R0:W-:Y:S04]  /*11c90*/  STL [R1+0x1d4c], R10 ;  /* 0x001d4c0a01007387 */ /* 0x0001e80000100800 */
[----:B------:R-:W-:Y:S01]  /*11ca0*/  STL [R1+0x1d18], R9 ;  /* 0x001d180901007387 */ /* 0x000fe20000100800 */
[----:B0-----:R-:W-:Y:S01]  /*11cb0*/  IADD3 R10, P1, PT, R7, R22, RZ ;  /* 0x00000016070a7210 */ /* 0x001fe20007f3e0ff */
[----:B------:R-:W-:-:S04]  /*11cc0*/  IMAD.X R7, R28, 0x1, R27, P0 ;  /* 0x000000011c077824 */ /* 0x000fc800000e061b */
[----:B------:R-:W-:Y:S04]  /*11cd0*/  STL [R1+0x1d54], R10 ;  /* 0x001d540a01007387 */ /* 0x000fe80000100800 */
[----:B------:R-:W4:Y:S04]  /*11ce0*/  LDL.LU R28, [R1+0x230] ;  /* 0x00023000011c7983 */ /* 0x000f280000300800 */
[----:B------:R0:W-:Y:S04]  /*11cf0*/  STL [R1+0x1d20], R7 ;  /* 0x001d200701007387 */ /* 0x0001e80000100800 */
[----:B0-----:R-:W4:Y:S01]  /*11d00*/  LDL.LU R7, [R1+0x2c8] ;  /* 0x0002c80001077983 */ /* 0x001f220000300800 */
[----:B--2---:R-:W-:-:S05]  /*11d10*/  IADD3 R9, P0, PT, R61, R17, RZ ;  /* 0x000000113d097210 */ /* 0x004fca0007f1e0ff */
[----:B------:R3:W-:Y:S02]  /*11d20*/  STL [R1+0x1d5c], R9 ;  /* 0x001d5c0901007387 */ /* 0x0007e40000100800 */
[C---:B---3--:R-:W-:Y:S01]  /*11d30*/  IMAD.X R9, R6.reuse, 0x1, R26, P4 ;  /* 0x0000000106097824 */ /* 0x048fe200020e061a */
[----:B------:R-:W-:Y:S01]  /*11d40*/  IADD3 R10, P4, PT, R61, R22, RZ ;  /* 0x000000163d0a7210 */ /* 0x000fe20007f9e0ff */
[----:B------:R-:W-:-:S03]  /*11d50*/  IMAD.X R6, R6, 0x1, R27, P3 ;  /* 0x0000000106067824 */ /* 0x000fc600018e061b */
[----:B------:R4:W-:Y:S04]  /*11d60*/  STL [R1+0x1d28], R9 ;  /* 0x001d280901007387 */ /* 0x0009e80000100800 */
[----:B------:R-:W-:Y:S04]  /*11d70*/  STL [R1+0x1d64], R10 ;  /* 0x001d640a01007387 */ /* 0x000fe80000100800 */
[----:B------:R-:W2:Y:S04]  /*11d80*/  LDL.LU R61, [R1+0x238] ;  /* 0x00023800013d7983 */ /* 0x000ea80000300800 */
[----:B------:R0:W-:Y:S01]  /*11d90*/  STL [R1+0x1d30], R6 ;  /* 0x001d300601007387 */ /* 0x0001e20000100800 */
[----:B----4-:R-:W-:-:S03]  /*11da0*/  IADD3 R9, P3, PT, R29, R17, RZ ;  /* 0x000000111d097210 */ /* 0x010fc60007f7e0ff */
[----:B0-----:R-:W3:Y:S04]  /*11db0*/  LDL.LU R6, [R1+0x2cc] ;  /* 0x0002cc0001067983 */ /* 0x001ee80000300800 */
[----:B------:R0:W-:Y:S02]  /*11dc0*/  STL [R1+0x1d6c], R9 ;  /* 0x001d6c0901007387 */ /* 0x0001e40000100800 */
[----:B0-----:R-:W-:Y:S01]  /*11dd0*/  IMAD.X R9, R5, 0x1, R26, P6 ;  /* 0x0000000105097824 */ /* 0x001fe200030e061a */
[----:B------:R-:W-:Y:S01]  /*11de0*/  IADD3 R11, P6, PT, R29, R22, RZ ;  /* 0x000000161d0b7210 */ /* 0x000fe20007fde0ff */
[----:B------:R-:W-:-:S03]  /*11df0*/  IMAD.X R10, R5, 0x1, R27, P5 ;  /* 0x00000001050a7824 */ /* 0x000fc600028e061b */
[----:B------:R0:W-:Y:S04]  /*11e00*/  STL [R1+0x1d38], R9 ;  /* 0x001d380901007387 */ /* 0x0001e80000100800 */
[----:B------:R-:W-:Y:S04]  /*11e10*/  STL [R1+0x1d74], R11 ;  /* 0x001d740b01007387 */ /* 0x000fe80000100800 */
[----:B------:R-:W4:Y:S04]  /*11e20*/  LDL.LU R5, [R1+0x23c] ;  /* 0x00023c0001057983 */ /* 0x000f280000300800 */
[----:B------:R-:W-:Y:S01]  /*11e30*/  STL [R1+0x1d40], R10 ;  /* 0x001d400a01007387 */ /* 0x000fe20000100800 */
[----:B0-----:R-:W-:-:S05]  /*11e40*/  IADD3 R9, P5, PT, R4, R17, RZ ;  /* 0x0000001104097210 */ /* 0x001fca0007fbe0ff */
[----:B------:R0:W-:Y:S04]  /*11e50*/  STL [R1+0x1d7c], R9 ;  /* 0x001d7c0901007387 */ /* 0x0001e80000100800 */
[----:B0-----:R-:W4:Y:S01]  /*11e60*/  LDL.LU R9, [R1+0x2d0] ;  /* 0x0002d00001097983 */ /* 0x001f220000300800 */
[C---:B------:R-:W-:Y:S01]  /*11e70*/  IMAD.X R10, R3.reuse, 0x1, R26, P2 ;  /* 0x00000001030a7824 */ /* 0x040fe200010e061a */
[----:B------:R-:W-:Y:S01]  /*11e80*/  IADD3 R4, P2, PT, R4, R22, RZ ;  /* 0x0000001604047210 */ /* 0x000fe20007f5e0ff */
[----:B------:R-:W-:-:S03]  /*11e90*/  IMAD.X R3, R3, 0x1, R27, P1 ;  /* 0x0000000103037824 */ /* 0x000fc600008e061b */
[----:B------:R-:W-:Y:S04]  /*11ea0*/  STL [R1+0x1d48], R10 ;  /* 0x001d480a01007387 */ /* 0x000fe80000100800 */
[----:B------:R0:W-:Y:S04]  /*11eb0*/  STL [R1+0x1d84], R4 ;  /* 0x001d840401007387 */ /* 0x0001e80000100800 */
[----:B0-----:R-:W4:Y:S04]  /*11ec0*/  LDL.LU R4, [R1+0x244] ;  /* 0x0002440001047983 */ /* 0x001f280000300800 */
[----:B------:R0:W-:Y:S01]  /*11ed0*/  STL [R1+0x1d50], R3 ;  /* 0x001d500301007387 */ /* 0x0001e20000100800 */
[----:B------:R-:W-:-:S03]  /*11ee0*/  IADD3 R10, P1, PT, R8, R17, RZ ;  /* 0x00000011080a7210 */ /* 0x000fc60007f3e0ff */
[----:B0-----:R-:W4:Y:S04]  /*11ef0*/  LDL.LU R3, [R1+0x2d4] ;  /* 0x0002d40001037983 */ /* 0x001f280000300800 */
[----:B------:R0:W-:Y:S02]  /*11f00*/  STL [R1+0x1d8c], R10 ;  /* 0x001d8c0a01007387 */ /* 0x0001e40000100800 */
[----:B0-----:R-:W-:Y:S01]  /*11f10*/  IMAD.X R10, R2, 0x1, R26, P0 ;  /* 0x00000001020a7824 */ /* 0x001fe200000e061a */
[----:B------:R-:W-:Y:S01]  /*11f20*/  IADD3 R8, P0, PT, R8, R22, RZ ;  /* 0x0000001608087210 */ /* 0x000fe20007f1e0ff */
[----:B------:R-:W-:-:S03]  /*11f30*/  IMAD.X R2, R2, 0x1, R27, P4 ;  /* 0x0000000102027824 */ /* 0x000fc600020e061b */
        /* <DEDUP_REMOVED lines=12> */
[----:B0-----:R-:W-:Y:S01]  /*12000*/  IMAD.X R10, R59, 0x1, R27, P6 ;  /* 0x000000013b0a7824 */ /* 0x001fe200030e061b */
[----:B------:R-:W-:-:S02]  /*12010*/  IADD3 R12, P6, PT, R28, R17, RZ ;  /* 0x000000111c0c7210 */ /* 0x000fc40007fde0ff */
[----:B-1----:R-:W4:Y:S04]  /*12020*/  LDL.LU R8, [R1+0x2dc] ;  /* 0x0002dc0001087983 */ /* 0x002f280000300800 */
[----:B------:R0:W-:Y:S01]  /*12030*/  STL [R1+0x1d70], R10 ;  /* 0x001d700a01007387 */ /* 0x0001e20000100800 */
[----:B------:R-:W-:-:S03]  /*12040*/  IMAD.X R11, R7, 0x1, R26, P5 ;  /* 0x00000001070b7824 */ /* 0x000fc600028e061a */
[----:B------:R-:W-:Y:S01]  /*12050*/  STL [R1+0x1dac], R12 ;  /* 0x001dac0c01007387 */ /* 0x000fe20000100800 */
[----:B0-----:R-:W-:-:S03]  /*12060*/  IADD3 R10, P5, PT, R28, R22, RZ ;  /* 0x000000161c0a7210 */ /* 0x001fc60007fbe0ff */
[----:B------:R-:W4:Y:S04]  /*12070*/  LDL.LU R28, [R1+0x258] ;  /* 0x00025800011c7983 */ /* 0x000f280000300800 */
[----:B------:R-:W-:Y:S04]  /*12080*/  STL [R1+0x1d78], R11 ;  /* 0x001d780b01007387 */ /* 0x000fe80000100800 */
[----:B------:R-:W4:Y:S01]  /*12090*/  LDL.LU R59, [R1+0x2e0] ;  /* 0x0002e000013b7983 */ /* 0x000f220000300800 */
[----:B------:R-:W-:-:S03]  /*120a0*/  IMAD.X R7, R7, 0x1, R27, P2 ;  /* 0x0000000107077824 */ /* 0x000fc600010e061b */
[----:B------:R-:W-:Y:S04]  /*120b0*/  STL [R1+0x1db4], R10 ;  /* 0x001db40a01007387 */ /* 0x000fe80000100800 */
[----:B------:R0:W-:Y:S04]  /*120c0*/  STL [R1+0x1d80], R7 ;  /* 0x001d800701007387 */ /* 0x0001e80000100800 */
[----:B0-----:R-:W4:Y:S01]  /*120d0*/  LDL.LU R7, [R1+0x25c] ;  /* 0x00025c0001077983 */ /* 0x001f220000300800 */
[----:B--2---:R-:W-:-:S05]  /*120e0*/  IADD3 R11, P2, PT, R61, R17, RZ ;  /* 0x000000113d0b7210 */ /* 0x004fca0007f5e0ff */
[----:B------:R0:W-:Y:S01]  /*120f0*/  STL [R1+0x1dbc], R11 ;  /* 0x001dbc0b01007387 */ /* 0x0001e20000100800 */
[----:B---3--:R-:W-:Y:S01]  /*12100*/  IMAD.X R10, R6, 0x1, R26, P1 ;  /* 0x00000001060a7824 */ /* 0x008fe200008e061a */
[----:B0-----:R-:W-:-:S04]  /*12110*/  IADD3 R11, P1, PT, R61, R22, RZ ;  /* 0x000000163d0b7210 */ /* 0x001fc80007f3e0ff */
[----:B------:R0:W-:Y:S04]  /*12120*/  STL [R1+0x1d88], R10 ;  /* 0x001d880a01007387 */ /* 0x0001e80000100800 */
[----:B------:R-:W2:Y:S04]  /*12130*/  LDL.LU R61, [R1+0x2e4] ;  /* 0x0002e400013d7983 */ /* 0x000ea80000300800 */
[----:B------:R4:W-:Y:S01]  /*12140*/  STL [R1+0x1dc4], R11 ;  /* 0x001dc40b01007387 */ /* 0x0009e20000100800 */
[----:B0-----:R-:W-:-:S03]  /*12150*/  IMAD.X R10, R6, 0x1, R27, P0 ;  /* 0x00000001060a7824 */ /* 0x001fc600000e061b */
[----:B------:R-:W3:Y:S04]  /*12160*/  LDL.LU R6, [R1+0x264] ;  /* 0x0002640001067983 */ /* 0x000ee80000300800 */
[----:B------:R0:W-:Y:S01]  /*12170*/  STL [R1+0x1d90], R10 ;  /* 0x001d900a01007387 */ /* 0x0001e20000100800 */
[----:B----4-:R-:W-:-:S05]  /*12180*/  IADD3 R11, P0, PT, R5, R17, RZ ;  /* 0x00000011050b7210 */ /* 0x010fca0007f1e0ff */
[----:B------:R1:W-:Y:S01]  /*12190*/  STL [R1+0x1dcc], R11 ;  /* 0x001dcc0b01007387 */ /* 0x0003e20000100800 */
[----:B0-----:R-:W-:Y:S01]  /*121a0*/  IMAD.X R10, R9, 0x1, R26, P4 ;  /* 0x00000001090a7824 */ /* 0x001fe200020e061a */
[----:B-1----:R-:W-:Y:S02]  /*121b0*/  IADD3 R11, P4, PT, R5, R22, RZ ;  /* 0x00000016050b7210 */ /* 0x002fe40007f9e0ff */
[----:B------:R-:W4:Y:S04]  /*121c0*/  LDL.LU R5, [R1+0x2e8] ;  /* 0x0002e80001057983 */ /* 0x000f280000300800 */
[----:B------:R0:W-:Y:S04]  /*121d0*/  STL [R1+0x1d98], R10 ;  /* 0x001d980a01007387 */ /* 0x0001e80000100800 */
[----:B------:R1:W-:Y:S01]  /*121e0*/  STL [R1+0x1dd4], R11 ;  /* 0x001dd40b01007387 */ /* 0x0003e20000100800 */
[----:B0-----:R-:W-:Y:S01]  /*121f0*/  IMAD.X R10, R9, 0x1, R27, P3 ;  /* 0x00000001090a7824 */ /* 0x001fe200018e061b */
[----:B-1----:R-:W-:-:S04]  /*12200*/  IADD3 R11, P3, PT, R4, R17, RZ ;  /* 0x00000011040b7210 */ /* 0x002fc80007f7e0ff */
[----:B------:R0:W-:Y:S04]  /*12210*/  STL [R1+0x1da0], R10 ;  /* 0x001da00a01007387 */ /* 0x0001e80000100800 */
[----:B------:R-:W-:Y:S01]  /*12220*/  STL [R1+0x1ddc], R11 ;  /* 0x001ddc0b01007387 */ /* 0x000fe20000100800 */
[C---:B------:R-:W-:Y:S01]  /*12230*/  IMAD.X R9, R3.reuse, 0x1, R26, P6 ;  /* 0x0000000103097824 */ /* 0x040fe200030e061a */
[----:B0-----:R-:W-:Y:S02]  /*12240*/  IADD3 R10, P6, PT, R4, R22, RZ ;  /* 0x00000016040a7210 */ /* 0x001fe40007fde0ff */
        /* <DEDUP_REMOVED lines=9> */
[----:B------:R-:W-:Y:S01]  /*122e0*/  IADD3 R11, P2, PT, R29, R22, RZ ;  /* 0x000000161d0b7210 */ /* 0x000fe20007f5e0ff */
[----:B-1----:R-:W-:-:S03]  /*122f0*/  IMAD.X R10, R2, 0x1, R27, P1 ;  /* 0x00000001020a7824 */ /* 0x002fc600008e061b */
[----:B------:R0:W-:Y:S04]  /*12300*/  STL [R1+0x1db8], R9 ;  /* 0x001db80901007387 */ /* 0x0001e80000100800 */
[----:B------:R-:W-:Y:S04]  /*12310*/  STL [R1+0x1df4], R11 ;  /* 0x001df40b01007387 */ /* 0x000fe80000100800 */
[----:B------:R-:W4:Y:S01]  /*12320*/  LDL.LU R2, [R1+0x270] ;  /* 0x0002700001027983 */ /* 0x000f220000300800 */
[----:B0-----:R-:W-:-:S03]  /*12330*/  IADD3 R9, P1, PT, R25, R17, RZ ;  /* 0x0000001119097210 */ /* 0x001fc60007f3e0ff */
[----:B------:R0:W-:Y:S04]  /*12340*/  STL [R1+0x1dc0], R10 ;  /* 0x001dc00a01007387 */ /* 0x0001e80000100800 */
[----:B------:R1:W-:Y:S01]  /*12350*/  STL [R1+0x1dfc], R9 ;  /* 0x001dfc0901007387 */ /* 0x0003e20000100800 */
[C---:B0-----:R-:W-:Y:S01]  /*12360*/  IMAD.X R10, R8.reuse, 0x1, R26, P0 ;  /* 0x00000001080a7824 */ /* 0x041fe200000e061a */
[----:B-1----:R-:W-:Y:S02]  /*12370*/  IADD3 R9, P0, PT, R25, R22, RZ ;  /* 0x0000001619097210 */ /* 0x002fe40007f1e0ff */
[----:B------:R-:W4:Y:S01]  /*12380*/  LDL.LU R25, [R1+0x2f0] ;  /* 0x0002f00001197983 */ /* 0x000f220000300800 */
[----:B------:R-:W-:-:S03]  /*12390*/  IMAD.X R8, R8, 0x1, R27, P4 ;  /* 0x0000000108087824 */ /* 0x000fc600020e061b */
[----:B------:R0:W-:Y:S04]  /*123a0*/  STL [R1+0x1dc8], R10 ;  /* 0x001dc80a01007387 */ /* 0x0001e80000100800 */
[----:B------:R1:W-:Y:S04]  /*123b0*/  STL [R1+0x1e04], R9 ;  /* 0x001e040901007387 */ /* 0x0003e80000100800 */
[----:B------:R1:W-:Y:S01]  /*123c0*/  STL [R1+0x1dd0], R8 ;  /* 0x001dd00801007387 */ /* 0x0003e20000100800 */
[C---:B0-----:R-:W-:Y:S01]  /*123d0*/  IADD3 R10, P4, PT, R28.reuse, R17, RZ ;  /* 0x000000111c0a7210 */ /* 0x041fe20007f9e0ff */
[----:B-1----:R-:W-:Y:S01]  /*123e0*/  IMAD.X R9, R59, 0x1, R26, P3 ;  /* 0x000000013b097824 */ /* 0x002fe200018e061a */
[----:B------:R-:W-:-:S03]  /*123f0*/  IADD3 R8, P3, PT, R28, R22, RZ ;  /* 0x000000161c087210 */ /* 0x000fc60007f7e0ff */
[----:B------:R-:W-:Y:S04]  /*12400*/  STL [R1+0x1e0c], R10 ;  /* 0x001e0c0a01007387 */ /* 0x000fe80000100800 */
[----:B------:R-:W4:Y:S04]  /*12410*/  LDL.LU R28, [R1+0x278] ;  /* 0x00027800011c7983 */ /* 0x000f280000300800 */
[----:B------:R0:W-:Y:S04]  /*12420*/  STL [R1+0x1dd8], R9 ;  /* 0x001dd80901007387 */ /* 0x0001e80000100800 */
[----:B------:R1:W-:Y:S04]  /*12430*/  STL [R1+0x1e14], R8 ;  /* 0x001e140801007387 */ /* 0x0003e80000100800 */
[----:B------:R-:W4:Y:S01]  /*12440*/  LDL.LU R11, [R1+0x2f4] ;  /* 0x0002f400010b7983 */ /* 0x000f220000300800 */
[----:B0-----:R-:W-:Y:S01]  /*12450*/  IMAD.X R9, R59, 0x1, R27, P6 ;  /* 0x000000013b097824 */ /* 0x001fe200030e061b */
[----:B-1----:R-:W-:-:S04]  /*12460*/  IADD3 R8, P6, PT, R7, R17, RZ ;  /* 0x0000001107087210 */ /* 0x002fc80007fde0ff */
[----:B------:R0:W-:Y:S04]  /*12470*/  STL [R1+0x1de0], R9 ;  /* 0x001de00901007387 */ /* 0x0001e80000100800 */
[----:B------:R1:W-:Y:S01]  /*12480*/  STL [R1+0x1e1c], R8 ;  /* 0x001e1c0801007387 */ /* 0x0003e20000100800 */
[----:B--2---:R-:W-:Y:S01]  /*12490*/  IMAD.X R10, R61, 0x1, R26, P5 ;  /* 0x000000013d0a7824 */ /* 0x004fe200028e061a */
[----:B0-----:R-:W-:Y:S01]  /*124a0*/  IADD3 R9, P5, PT, R7, R22, RZ ;  /* 0x0000001607097210 */ /* 0x001fe20007fbe0ff */
[----:B-1----:R-:W-:-:S03]  /*124b0*/  IMAD.X R8, R61, 0x1, R27, P2 ;  /* 0x000000013d087824 */ /* 0x002fc600010e061b */
[----:B------:R0:W-:Y:S01]  /*124c0*/  STL [R1+0x1de8], R10 ;  /* 0x001de80a01007387 */ /* 0x0001e20000100800 */
[----:B---3--:R-:W-:-:S03]  /*124d0*/  IADD3 R7, P2, PT, R6, R17, RZ ;  /* 0x0000001106077210 */ /* 0x008fc60007f5e0ff */
[----:B------:R-:W-:Y:S04]  /*124e0*/  STL [R1+0x1e24], R9 ;  /* 0x001e240901007387 */ /* 0x000fe80000100800 */
[----:B------:R-:W2:Y:S04]  /*124f0*/  LDL.LU R31, [R1+0x27c] ;  /* 0x00027c00011f7983 */ /* 0x000ea80000300800 */
[----:B------:R-:W-:Y:S04]  /*12500*/  STL [R1+0x1df0], R8 ;  /* 0x001df00801007387 */ /* 0x000fe80000100800 */
[----:B0-----:R-:W3:Y:S04]  /*12510*/  LDL.LU R10, [R1+0x2f8] ;  /* 0x0002f800010a7983 */ /* 0x001ee80000300800 */
[----:B------:R4:W-:Y:S04]  /*12520*/  STL [R1+0x1e2c], R7 ;  /* 0x001e2c0701007387 */ /* 0x0009e80000100800 */
[----:B------:R-:W3:Y:S01]  /*12530*/  LDL.LU R30, [R1+0x284] ;  /* 0x00028400011e7983 */ /* 0x000ee20000300800 */
[----:B----4-:R-:W-:Y:S01]  /*12540*/  IMAD.X R7, R5, 0x1, R26, P1 ;  /* 0x0000000105077824 */ /* 0x010fe200008e061a */
[----:B------:R-:W-:-:S04]  /*12550*/  IADD3 R6, P1, PT, R6, R22, RZ ;  /* 0x0000001606067210 */ /* 0x000fc80007f3e0ff */
[----:B------:R-:W-:Y:S04]  /*12560*/  STL [R1+0x1df8], R7 ;  /* 0x001df80701007387 */ /* 0x000fe80000100800 */
[----:B------:R-:W4:Y:S04]  /*12570*/  LDL.LU R9, [R1+0x2fc] ;  /* 0x0002fc0001097983 */ /* 0x000f280000300800 */
[----:B------:R0:W-:Y:S04]  /*12580*/  STL [R1+0x1e34], R6 ;  /* 0x001e340601007387 */ /* 0x0001e80000100800 */
[----:B------:R-:W4:Y:S01]  /*12590*/  LDL.LU R29, [R1+0x288] ;  /* 0x00028800011d7983 */ /* 0x000f220000300800 */
[----:B0-----:R-:W-:-:S05]  /*125a0*/  IMAD.X R6, R5, 0x1, R27, P0 ;  /* 0x0000000105067824 */ /* 0x001fca00000e061b */
[----:B------:R-:W-:Y:S04]  /*125b0*/  STL [R1+0x1e00], R6 ;  /* 0x001e000601007387 */ /* 0x000fe80000100800 */
[----:B------:R-:W4:Y:S01]  /*125c0*/  LDL.LU R8, [R1+0x300] ;  /* 0x0003000001087983 */ /* 0x000f220000300800 */
[----:B------:R-:W-:-:S05]  /*125d0*/  IADD3 R5, P0, PT, R4, R17, RZ ;  /* 0x0000001104057210 */ /* 0x000fca0007f1e0ff */
[----:B------:R0:W-:Y:S04]  /*125e0*/  STL [R1+0x1e3c], R5 ;  /* 0x001e3c0501007387 */ /* 0x0001e80000100800 */
[----:B------:R-:W4:Y:S01]  /*125f0*/  LDL.LU R59, [R1+0x290] ;  /* 0x00029000013b7983 */ /* 0x000f220000300800 */
[----:B0-----:R-:W-:Y:S01]  /*12600*/  IMAD.X R5, R3, 0x1, R26, P4 ;  /* 0x0000000103057824 */ /* 0x001fe200020e061a */
        /* <DEDUP_REMOVED lines=13> */
[----:B------:R0:W-:Y:S04]  /*126e0*/  STL [R1+0x1e18], R3 ;  /* 0x001e180301007387 */ /* 0x0001e80000100800 */
[----:B------:R-:W4:Y:S04]  /*126f0*/  LDL.LU R4, [R1+0x30c] ;  /* 0x00030c0001047983 */ /* 0x000f280000300800 */
[----:B------:R1:W-:Y:S04]  /*12700*/  STL [R1+0x1e54], R2 ;  /* 0x001e540201007387 */ /* 0x0003e80000100800 */
[----:B0-----:R-:W4:Y:S01]  /*12710*/  LDL.LU R3, [R1+0x2a4] ;  /* 0x0002a40001037983 */ /* 0x001f220000300800 */
[----:B-1----:R-:W-:Y:S01]  /*12720*/  IMAD.X R2, R25, 0x1, R27, P5 ;  /* 0x0000000119027824 */ /* 0x002fe200028e061b */
[----:B------:R-:W-:-:S04]  /*12730*/  IADD3 R12, P5, PT, R28, R17, RZ ;  /* 0x000000111c0c7210 */ /* 0x000fc80007fbe0ff */
[----:B------:R0:W-:Y:S04]  /*12740*/  STL [R1+0x1e20], R2 ;  /* 0x001e200201007387 */ /* 0x0001e80000100800 */
[----:B0-----:R-:W4:Y:S01]  /*12750*/  LDL.LU R2, [R1+0x310] ;  /* 0x0003100001027983 */ /* 0x001f220000300800 */
[----:B------:R-:W-:-:S03]  /*12760*/  IMAD.X R13, R11, 0x1, R26, P2 ;  /* 0x000000010b0d7824 */ /* 0x000fc600010e061a */
[----:B------:R0:W-:Y:S04]  /*12770*/  STL [R1+0x1e5c], R12 ;  /* 0x001e5c0c01007387 */ /* 0x0001e80000100800 */
[----:B------:R-:W4:Y:S04]  /*12780*/  LDL.LU R25, [R1+0x2a8] ;  /* 0x0002a80001197983 */ /* 0x000f280000300800 */
[----:B------:R1:W-:Y:S01]  /*12790*/  STL [R1+0x1e28], R13 ;  /* 0x001e280d01007387 */ /* 0x0003e20000100800 */
[----:B0-----:R-:W-:-:S03]  /*127a0*/  IADD3 R12, P2, PT, R28, R22, RZ ;  /* 0x000000161c0c7210 */ /* 0x001fc60007f5e0ff */
[----:B------:R-:W4:Y:S04]  /*127b0*/  LDL.LU R28, [R1+0x314] ;  /* 0x00031400011c7983 */ /* 0x000f280000300800 */
[----:B------:R2:W-:Y:S01]  /*127c0*/  STL [R1+0x1e64], R12 ;  /* 0x001e640c01007387 */ /* 0x0005e20000100800 */
[----:B-1----:R-:W-:-:S05]  /*127d0*/  IMAD.X R13, R11, 0x1, R27, P1 ;  /* 0x000000010b0d7824 */ /* 0x002fca00008e061b */
[----:B------:R0:W-:Y:S01]  /*127e0*/  STL [R1+0x1e30], R13 ;  /* 0x001e300d01007387 */ /* 0x0001e20000100800 */
[----:B------:R-:W-:Y:S02]  /*127f0*/  SHF.R.S32.HI R0, RZ, 0x1f, R0 ;  /* 0x0000001fff007819 */ /* 0x000fe40000011400 */
[C---:B--2---:R-:W-:Y:S01]  /*12800*/  IADD3 R12, P1, PT, R31.reuse, R17, RZ ;  /* 0x000000111f0c7210 */ /* 0x044fe20007f3e0ff */
[----:B---3--:R-:W-:Y:S01]  /*12810*/  IMAD.X R11, R10, 0x1, R26, P0 ;  /* 0x000000010a0b7824 */ /* 0x008fe200000e061a */
[----:B0-----:R-:W-:-:S03]  /*12820*/  IADD3 R13, P0, PT, R31, R22, RZ ;  /* 0x000000161f0d7210 */ /* 0x001fc60007f1e0ff */
[----:B------:R0:W-:Y:S04]  /*12830*/  STL [R1+0x1e6c], R12 ;  /* 0x001e6c0c01007387 */ /* 0x0001e80000100800 */
[----:B------:R1:W-:Y:S01]  /*12840*/  STL [R1+0x1e38], R11 ;  /* 0x001e380b01007387 */ /* 0x0003e20000100800 */
[----:B0-----:R-:W-:-:S03]  /*12850*/  IMAD.X R12, R10, 0x1, R27, P4 ;  /* 0x000000010a0c7824 */ /* 0x001fc600020e061b */
[----:B------:R-:W-:Y:S01]  /*12860*/  STL [R1+0x1e74], R13 ;  /* 0x001e740d01007387 */ /* 0x000fe20000100800 */
[----:B-1----:R-:W-:-:S03]  /*12870*/  IADD3 R11, P4, PT, R30, R17, RZ ;  /* 0x000000111e0b7210 */ /* 0x002fc60007f9e0ff */
[----:B------:R0:W-:Y:S04]  /*12880*/  STL [R1+0x1e40], R12 ;  /* 0x001e400c01007387 */ /* 0x0001e80000100800 */
[----:B------:R1:W-:Y:S01]  /*12890*/  STL [R1+0x1e7c], R11 ;  /* 0x001e7c0b01007387 */ /* 0x0003e20000100800 */
[C---:B----4-:R-:W-:Y:S01]  /*128a0*/  IMAD.X R10, R9.reuse, 0x1, R26, P3 ;  /* 0x00000001090a7824 */ /* 0x050fe200018e061a */
[----:B0-----:R-:W-:Y:S01]  /*128b0*/  IADD3 R12, P3, PT, R30, R22, RZ ;  /* 0x000000161e0c7210 */ /* 0x001fe20007f7e0ff */
[----:B-1----:R-:W-:-:S03]  /*128c0*/  IMAD.X R11, R9, 0x1, R27, P6 ;  /* 0x00000001090b7824 */ /* 0x002fc600030e061b */
[----:B------:R0:W-:Y:S04]  /*128d0*/  STL [R1+0x1e48], R10 ;  /* 0x001e480a01007387 */ /* 0x0001e80000100800 */
[----:B------:R-:W-:Y:S01]  /*128e0*/  STL [R1+0x1e84], R12 ;  /* 0x001e840c01007387 */ /* 0x000fe20000100800 */
[----:B0-----:R-:W-:-:S03]  /*128f0*/  IADD3 R10, P6, PT, R29, R17, RZ ;  /* 0x000000111d0a7210 */ /* 0x001fc60007fde0ff */
[----:B------:R0:W-:Y:S01]  /*12900*/  STL [R1+0x1e50], R11 ;  /* 0x001e500b01007387 */ /* 0x0001e20000100800 */
[----:B------:R-:W-:-:S03]  /*12910*/  IMAD.X R9, R8, 0x1, R26, P5 ;  /* 0x0000000108097824 */ /* 0x000fc600028e061a */
[----:B------:R1:W-:Y:S01]  /*12920*/  STL [R1+0x1e8c], R10 ;  /* 0x001e8c0a01007387 */ /* 0x0003e20000100800 */
[----:B0-----:R-:W-:-:S03]  /*12930*/  IADD3 R11, P5, PT, R29, R22, RZ ;  /* 0x000000161d0b7210 */ /* 0x001fc60007fbe0ff */
[----:B------:R0:W-:Y:S01]  /*12940*/  STL [R1+0x1e58], R9 ;  /* 0x001e580901007387 */ /* 0x0001e20000100800 */
[----:B-1----:R-:W-:-:S03]  /*12950*/  IMAD.X R10, R8, 0x1, R27, P2 ;  /* 0x00000001080a7824 */ /* 0x002fc600010e061b */
[----:B------:R-:W-:Y:S01]  /*12960*/  STL [R1+0x1e94], R11 ;  /* 0x001e940b01007387 */ /* 0x000fe20000100800 */
[----:B0-----:R-:W-:-:S03]  /*12970*/  IADD3 R9, P2, PT, R59, R17, RZ ;  /* 0x000000113b097210 */ /* 0x001fc60007f5e0ff */
[----:B------:R0:W-:Y:S04]  /*12980*/  STL [R1+0x1e60], R10 ;  /* 0x001e600a01007387 */ /* 0x0001e80000100800 */
[----:B------:R1:W-:Y:S01]  /*12990*/  STL [R1+0x1e9c], R9 ;  /* 0x001e9c0901007387 */ /* 0x0003e20000100800 */
[----:B------:R-:W-:Y:S01]  /*129a0*/  IMAD.X R8, R7, 0x1, R26, P1 ;  /* 0x0000000107087824 */ /* 0x000fe200008e061a */
        /* <DEDUP_REMOVED lines=10> */
[----:B------:R-:W-:Y:S01]  /*12a50*/  UIMAD UR47, UR39, 0x3f, URZ ;  /* 0x0000003f272f78a4 */ /* 0x000fe2000f8e02ff */
[----:B------:R-:W2:Y:S01]  /*12a60*/  LDC R61, c[0x0][0x3ac] ;  /* 0x0000eb00ff3d7b82 */ /* 0x000ea20000000800 */
[----:B-1----:R-:W-:Y:S01]  /*12a70*/  IMAD.X R8, R6, 0x1, R27, P3 ;  /* 0x0000000106087824 */ /* 0x002fe200018e061b */
[----:B------:R-:W-:Y:S01]  /*12a80*/  STL [R1+0x1eac], R9 ;  /* 0x001eac0901007387 */ /* 0x000fe20000100800 */
[----:B0-----:R-:W-:-:S03]  /*12a90*/  IADD3 R7, P3, PT, R5, R17, RZ ;  /* 0x0000001105077210 */ /* 0x001fc60007f7e0ff */
[----:B------:R-:W-:Y:S04]  /*12aa0*/  STL [R1+0x1e80], R8 ;  /* 0x001e800801007387 */ /* 0x000fe80000100800 */
[----:B------:R-:W-:Y:S01]  /*12ab0*/  STL [R1+0x1eb0], R7 ;  /* 0x001eb00701007387 */ /* 0x000fe20000100800 */
[C---:B------:R-:W-:Y:S01]  /*12ac0*/  IMAD.X R6, R4.reuse, 0x1, R26, P6 ;  /* 0x0000000104067824 */ /* 0x040fe200030e061a */
[----:B------:R-:W-:Y:S01]  /*12ad0*/  IADD3 R5, P6, PT, R5, R22, RZ ;  /* 0x0000001605057210 */ /* 0x000fe20007fde0ff */
[----:B------:R-:W-:-:S03]  /*12ae0*/  IMAD.X R4, R4, 0x1, R27, P5 ;  /* 0x0000000104047824 */ /* 0x000fc600028e061b */
[----:B------:R0:W-:Y:S04]  /*12af0*/  STL [R1+0x1e88], R6 ;  /* 0x001e880601007387 */ /* 0x0001e80000100800 */
[----:B------:R1:W-:Y:S04]  /*12b00*/  STL [R1+0x1eb4], R5 ;  /* 0x001eb40501007387 */ /* 0x0003e80000100800 */
[----:B------:R3:W-:Y:S01]  /*12b10*/  STL [R1+0x1e90], R4 ;  /* 0x001e900401007387 */ /* 0x0007e20000100800 */
[----:B0-----:R-:W-:-:S05]  /*12b20*/  IADD3 R6, P5, PT, R3, R17, RZ ;  /* 0x0000001103067210 */ /* 0x001fca0007fbe0ff */
[----:B------:R-:W-:Y:S01]  /*12b30*/  STL [R1+0x1eb8], R6 ;  /* 0x001eb80601007387 */ /* 0x000fe20000100800 */
[C---:B-1----:R-:W-:Y:S01]  /*12b40*/  IMAD.X R5, R2.reuse, 0x1, R26, P2 ;  /* 0x0000000102057824 */ /* 0x042fe200010e061a */
[----:B---3--:R-:W-:Y:S01]  /*12b50*/  IADD3 R4, P2, PT, R3, R22, RZ ;  /* 0x0000001603047210 */ /* 0x008fe20007f5e0ff */
[----:B------:R-:W-:-:S03]  /*12b60*/  IMAD.X R3, R2, 0x1, R27, P1 ;  /* 0x0000000102037824 */ /* 0x000fc600008e061b */
[----:B------:R-:W-:Y:S01]  /*12b70*/  STL [R1+0x1e98], R5 ;  /* 0x001e980501007387 */ /* 0x000fe20000100800 */
[----:B------:R-:W-:-:S03]  /*12b80*/  IADD3 R2, P1, PT, R25, R17, RZ ;  /* 0x0000001119027210 */ /* 0x000fc60007f3e0ff */
[----:B------:R0:W-:Y:S04]  /*12b90*/  STL [R1+0x1ebc], R4 ;  /* 0x001ebc0401007387 */ /* 0x0001e80000100800 */
[----:B------:R1:W-:Y:S01]  /*12ba0*/  STL [R1+0x1ea0], R3 ;  /* 0x001ea00301007387 */ /* 0x0003e20000100800 */
[----:B0-----:R-:W-:-:S03]  /*12bb0*/  IMAD.X R4, R28, 0x1, R26, P0 ;  /* 0x000000011c047824 */ /* 0x001fc600000e061a */
[----:B------:R-:W-:Y:S01]  /*12bc0*/  STL [R1+0x1928], R2 ;  /* 0x0019280201007387 */ /* 0x000fe20000100800 */
[----:B-1----:R-:W-:-:S03]  /*12bd0*/  IADD3 R3, P0, PT, R25, R22, RZ ;  /* 0x0000001619037210 */ /* 0x002fc60007f1e0ff */
[----:B------:R0:W-:Y:S04]  /*12be0*/  STL [R1+0x1924], R4 ;  /* 0x0019240401007387 */ /* 0x0001e80000100800 */
[----:B------:R1:W-:Y:S01]  /*12bf0*/  STL [R1+0x1920], R3 ;  /* 0x0019200301007387 */ /* 0x0003e20000100800 */
[--C-:B------:R-:W-:Y:S02]  /*12c00*/  IMAD.X R5, R60, 0x1, R27.reuse, P6 ;  /* 0x000000013c057824 */ /* 0x100fe400030e061b */
[----:B0-----:R-:W-:Y:S02]  /*12c10*/  IMAD.X R4, R28, 0x1, R27, P4 ;  /* 0x000000011c047824 */ /* 0x001fe400020e061b */
[----:B-1----:R-:W-:-:S03]  /*12c20*/  IMAD.X R3, R60, 0x1, R26, P3 ;  /* 0x000000013c037824 */ /* 0x002fc600018e061a */
[----:B------:R0:W-:Y:S01]  /*12c30*/  STL [R1+0x190c], R4 ;  /* 0x00190c0401007387 */ /* 0x0001e20000100800 */
[----:B------:R-:W-:-:S03]  /*12c40*/  SHF.R.S32.HI R2, RZ, 0x1f, R25 ;  /* 0x0000001fff027819 */ /* 0x000fc60000011419 */
[----:B------:R1:W-:Y:S04]  /*12c50*/  STL [R1+0x1910], R3 ;  /* 0x0019100301007387 */ /* 0x0003e80000100800 */
[----:B------:R-:W3:Y:S01]  /*12c60*/  LDL.LU R60, [R1+0x22b8] ;  /* 0x0022b800013c7983 */ /* 0x000ee20000300800 */
[C---:B0-----:R-:W-:Y:S02]  /*12c70*/  IMAD.X R4, R0.reuse, 0x1, R27, P2 ;  /* 0x0000000100047824 */ /* 0x041fe400010e061b */
[--C-:B-1----:R-:W-:Y:S01]  /*12c80*/  IMAD.X R3, R0, 0x1, R26.reuse, P5 ;  /* 0x0000000100037824 */ /* 0x102fe200028e061a */
[----:B------:R-:W-:Y:S04]  /*12c90*/  STL [R1+0x1914], R5 ;  /* 0x0019140501007387 */ /* 0x000fe80000100800 */
[----:B------:R-:W4:Y:S04]  /*12ca0*/  LDL.LU R0, [R1+0x22b4] ;  /* 0x0022b40001007983 */ /* 0x000f280000300800 */
[----:B------:R0:W-:Y:S04]  /*12cb0*/  STL [R1+0x1918], R3 ;  /* 0x0019180301007387 */ /* 0x0001e80000100800 */
[----:B------:R1:W-:Y:S01]  /*12cc0*/  STL [R1+0x191c], R4 ;  /* 0x00191c0401007387 */ /* 0x0003e20000100800 */
[----:B0-----:R-:W-:-:S02]  /*12cd0*/  IMAD.X R3, R2, 0x1, R26, P1 ;  /* 0x0000000102037824 */ /* 0x001fc400008e061a */
[----:B------:R-:W-:-:S03]  /*12ce0*/  IMAD.X R2, R2, 0x1, R27, P0 ;  /* 0x0000000102027824 */ /* 0x000fc600000e061b */
[----:B------:R0:W-:Y:S04]  /*12cf0*/  STL [R1+0x1908], R3 ;  /* 0x0019080301007387 */ /* 0x0001e80000100800 */
[----:B------:R0:W-:Y:S04]  /*12d00*/  STL [R1+0x1124], R2 ;  /* 0x0011240201007387 */ /* 0x0001e80000100800 */
        /* <DEDUP_REMOVED lines=477> */
[----:B------:R-:W-:Y:S01]  /*14ae0*/  STL [R1+0x80], RZ ;  /* 0x000080ff01007387 */ /* 0x000fe20000100800 */
[----:B------:R-:W0:Y:S03]  /*14af0*/  S2R R28, SR_TID.X ;  /* 0x00000000001c7919 */ /* 0x000e260000002100 */
        /* <DEDUP_REMOVED lines=15> */
[----:B------:R-:W2:Y:S04]  /*14bf0*/  LDL R7, [R1+0xf34] ;  /* 0x000f340001077983 */ /* 0x000ea80000100800 */
[----:B------:R-:W3:Y:S04]  /*14c00*/  LDL R6, [R1+0xf2c] ;  /* 0x000f2c0001067983 */ /* 0x000ee80000100800 */
[----:B------:R-:W4:Y:S04]  /*14c10*/  LDL R5, [R1+0xf24] ;  /* 0x000f240001057983 */ /* 0x000f280000100800 */
[----:B-1----:R-:W4:Y:S04]  /*14c20*/  LDL R4, [R1+0xf1c] ;  /* 0x000f1c0001047983 */ /* 0x002f280000100800 */
[----:B------:R-:W-:Y:S01]  /*14c30*/  STL [R1], RZ ;  /* 0x000000ff01007387 */ /* 0x000fe20000100800 */
[----:B0-----:R-:W-:-:S03]  /*14c40*/  LOP3.LUT R28, R28, 0x1f, RZ, 0xc0, !PT ;  /* 0x0000001f1c1c7812 */ /* 0x001fc600078ec0ff */
[----:B------:R-:W-:Y:S04]  /*14c50*/  STL [R1+0x4], RZ ;  /* 0x000004ff01007387 */ /* 0x000fe80000100800 */
[----:B------:R-:W-:Y:S04]  /*14c60*/  STL [R1+0x8], RZ ;  /* 0x000008ff01007387 */ /* 0x000fe80000100800 */
[----:B------:R-:W-:Y:S04]  /*14c70*/  STL [R1+0xc], RZ ;  /* 0x00000cff01007387 */ /* 0x000fe80000100800 */
[----:B------:R-:W4:Y:S01]  /*14c80*/  LDL R3, [R1+0xf30] ;  /* 0x000f300001037983 */ /* 0x000f220000100800 */
[----:B------:R-:W-:-:S03]  /*14c90*/  LOP3.LUT R39, R28, 0x10, RZ, 0x3c, !PT ;  /* 0x000000101c277812 */ /* 0x000fc600078e3cff */
[----:B------:R-:W4:Y:S04]  /*14ca0*/  LDL R25, [R1+0xf28] ;  /* 0x000f280001197983 */ /* 0x000f280000100800 */
[----:B------:R-:W4:Y:S01]  /*14cb0*/  LDL R28, [R1+0xf20] ;  /* 0x000f2000011c7983 */ /* 0x000f220000100800 */
[----:B------:R-:W-:Y:S02]  /*14cc0*/  UIMAD UR61, UR39, 0x3e, URZ ;  /* 0x0000003e273d78a4 */ /* 0x000fe4000f8e02ff */
[----:B------:R-:W-:-:S04]  /*14cd0*/  USHF.R.S32.HI UR20, URZ, 0x1f, UR7 ;  /* 0x0000001fff147899 */ /* 0x000fc80008011407 */
[----:B------:R-:W-:Y:S02]  /*14ce0*/  ULEA.HI UR20, UR20, UR7, URZ, 0x6 ;  /* 0x0000000714147291 */ /* 0x000fe4000f8f30ff */
[----:B------:R-:W-:Y:S02]  /*14cf0*/  USHF.R.S32.HI UR7, URZ, 0x1f, UR47 ;  /* 0x0000001fff077899 */ /* 0x000fe4000801142f */
[----:B------:R-:W-:Y:S02]  /*14d00*/  UIMAD UR69, UR39, 0x3d, URZ ;  /* 0x0000003d274578a4 */ /* 0x000fe4000f8e02ff */
[----:B------:R-:W-:Y:S02]  /*14d10*/  UIMAD UR53, UR39, 0x3c, URZ ;  /* 0x0000003c273578a4 */ /* 0x000fe4000f8e02ff */
[----:B------:R-:W-:Y:S02]  /*14d20*/  UIMAD UR73, UR39, 0x3b, URZ ;  /* 0x0000003b274978a4 */ /* 0x000fe4000f8e02ff */
[----:B------:R-:W-:-:S02]  /*14d30*/  UIMAD UR65, UR39, 0x3a, URZ ;  /* 0x0000003a274178a4 */ /* 0x000fc4000f8e02ff */
[----:B------:R-:W-:Y:S02]  /*14d40*/  UIMAD UR57, UR39, 0x39, URZ ;  /* 0x00000039273978a4 */ /* 0x000fe4000f8e02ff */
[----:B------:R-:W-:Y:S02]  /*14d50*/  UIMAD UR49, UR39, 0x38, URZ ;  /* 0x00000038273178a4 */ /* 0x000fe4000f8e02ff */
[----:B------:R-:W-:Y:S02]  /*14d60*/  UIMAD UR75, UR39, 0x37, URZ ;  /* 0x00000037274b78a4 */ /* 0x000fe4000f8e02ff */
[----:B------:R-:W-:Y:S02]  /*14d70*/  UIMAD UR71, UR39, 0x36, URZ ;  /* 0x00000036274778a4 */ /* 0x000fe4000f8e02ff */
[----:B------:R-:W-:Y:S02]  /*14d80*/  UIMAD UR67, UR39, 0x35, URZ ;  /* 0x00000035274378a4 */ /* 0x000fe4000f8e02ff */
[----:B------:R-:W-:-:S02]  /*14d90*/  UIMAD UR63, UR39, 0x34, URZ ;  /* 0x00000034273f78a4 */ /* 0x000fc4000f8e02ff */
[----:B------:R-:W-:Y:S02]  /*14da0*/  UIMAD UR59, UR39, 0x33, URZ ;  /* 0x00000033273b78a4 */ /* 0x000fe4000f8e02ff */
[----:B------:R-:W-:Y:S01]  /*14db0*/  UIMAD UR55, UR39, 0x32, URZ ;  /* 0x00000032273778a4 */ /* 0x000fe2000f8e02ff */
[----:B--2---:R-:W-:Y:S02]  /*14dc0*/  IADD3 R2, P5, PT, R7, UR47, RZ ;  /* 0x0000002f07027c10 */ /* 0x004fe4000ffbe0ff */
[----:B---3--:R-:W-:-:S03]  /*14dd0*/  IADD3 R9, P2, PT, R6, UR47, RZ ;  /* 0x0000002f06097c10 */ /* 0x008fc6000ff5e0ff */
[----:B------:R0:W-:Y:S01]  /*14de0*/  STL [R1+0x112c], R2 ;  /* 0x00112c0201007387 */ /* 0x0001e20000100800 */
[----:B----4-:R-:W-:-:S03]  /*14df0*/  IADD3 R8, P3, PT, R5, UR47, RZ ;  /* 0x0000002f05087c10 */ /* 0x010fc6000ff7e0ff */
[----:B------:R1:W-:Y:S01]  /*14e00*/  STL [R1+0x1134], R9 ;  /* 0x0011340901007387 */ /* 0x0003e20000100800 */
[----:B0-----:R-:W-:-:S03]  /*14e10*/  IADD3 R2, P6, PT, R4, UR47, RZ ;  /* 0x0000002f04027c10 */ /* 0x001fc6000ffde0ff */
[----:B------:R0:W-:Y:S04]  /*14e20*/  STL [R1+0x113c], R8 ;  /* 0x00113c0801007387 */ /* 0x0001e80000100800 */
[----:B------:R2:W-:Y:S01]  /*14e30*/  STL [R1+0x1144], R2 ;  /* 0x0011440201007387 */ /* 0x0005e20000100800 */
[----:B-1----:R-:W-:Y:S02]  /*14e40*/  IADD3 R9, P1, PT, R5, UR61, RZ ;  /* 0x0000003d05097c10 */ /* 0x002fe4000ff3e0ff */
[----:B0-----:R-:W-:Y:S02]  /*14e50*/  IADD3 R8, P4, PT, R7, UR61, RZ ;  /* 0x0000003d07087c10 */ /* 0x001fe4000ff9e0ff */
[----:B--2---:R-:W-:-:S03]  /*14e60*/  IADD3 R2, P0, PT, R6, UR61, RZ ;  /* 0x0000003d06027c10 */ /* 0x004fc6000ff1e0ff */
[----:B------:R0:W-:Y:S04]  /*14e70*/  STL [R1+0x114c], R8 ;  /* 0x00114c0801007387 */ /* 0x0001e80000100800 */
[----:B------:R1:W-:Y:S01]  /*14e80*/  STL [R1+0x1154], R2 ;  /* 0x0011540201007387 */ /* 0x0003e20000100800 */
[----:B0-----:R-:W-:-:S03]  /*14e90*/  IADD3.X R8, PT, PT, R3, UR7, RZ, P5, !PT ;  /* 0x0000000703087c10 */ /* 0x001fc6000affe4ff */
[----:B------:R0:W-:Y:S01]  /*14ea0*/  STL [R1+0x115c], R9 ;  /* 0x00115c0901007387 */ /* 0x0001e20000100800 */
[----:B-1----:R-:W-:-:S03]  /*14eb0*/  IADD3 R2, P5, PT, R4, UR61, RZ ;  /* 0x0000003d04027c10 */ /* 0x002fc6000ffbe0ff */
[----:B------:R1:W-:Y:S04]  /*14ec0*/  STL [R1+0x1128], R8 ;  /* 0x0011280801007387 */ /* 0x0003e80000100800 */
[----:B------:R2:W-:Y:S01]  /*14ed0*/  STL [R1+0x1164], R2 ;  /* 0x0011640201007387 */ /* 0x0005e20000100800 */
[----:B0-----:R-:W-:Y:S02]  /*14ee0*/  IADD3.X R9, PT, PT, R25, UR7, RZ, P2, !PT ;  /* 0x0000000719097c10 */ /* 0x001fe400097fe4ff */
[----:B-1----:R-:W-:-:S03]  /*14ef0*/  IADD3.X R8, PT, PT, R28, UR7, RZ, P3, !PT ;  /* 0x000000071c087c10 */ /* 0x002fc60009ffe4ff */
[----:B------:R-:W-:Y:S01]  /*14f00*/  STL [R1+0x1130], R9 ;  /* 0x0011300901007387 */ /* 0x000fe20000100800 */
[----:B--2---:R-:W-:-:S03]  /*14f10*/  IADD3.X R2, PT, PT, R60, UR7, RZ, P6, !PT ;  /* 0x000000073c027c10 */ /* 0x004fc6000b7fe4ff */
[----:B------:R0:W-:Y:S01]  /*14f20*/  STL [R1+0x1138], R8 ;  /* 0x0011380801007387 */ /* 0x0001e20000100800 */
[----:B------:R-:W-:-:S03]  /*14f30*/  USHF.R.S32.HI UR47, URZ, 0x1f, UR61 ;  /* 0x0000001fff2f7899 */ /* 0x000fc6000801143d */
[----:B------:R1:W-:Y:S01]  /*14f40*/  STL [R1+0x1140], R2 ;  /* 0x0011400201007387 */ /* 0x0003e20000100800 */
[----:B0-----:R-:W-:Y:S02]  /*14f50*/  IADD3 R8, P6, PT, R7, UR69, RZ ;  /* 0x0000004507087c10 */ /* 0x001fe4000ffde0ff */
[----:B-1----:R-:W-:-:S03]  /*14f60*/  IADD3 R2, P2, PT, R6, UR69, RZ ;  /* 0x0000004506027c10 */ /* 0x002fc6000ff5e0ff */
[----:B------:R0:W-:Y:S01]  /*14f70*/  STL [R1+0x116c], R8 ;  /* 0x00116c0801007387 */ /* 0x0001e20000100800 */
[----:B------:R-:W-:-:S03]  /*14f80*/  IADD3 R9, P3, PT, R5, UR69, RZ ;  /* 0x0000004505097c10 */ /* 0x000fc6000ff7e0ff */
        /* <DEDUP_REMOVED lines=191> */
[----:B------:R1:W-:Y:S01]  /*15b80*/  STL [R1+0x12a8], R8 ;  /* 0x0012a80801007387 */ /* 0x0003e20000100800 */
[----:B------:R-:W-:-:S03]  /*15b90*/  UIMAD UR51, UR39, 0x31, URZ ;  /* 0x00000031273378a4 */ /* 0x000fc6000f8e02ff */
        /* <DEDUP_REMOVED lines=286> */
[----:B------:R-:W-:Y:S01]  /*16d80*/  STL [R1+0x14a8], R8 ;  /* 0x0014a80801007387 */ /* 0x000fe20000100800 */
[----:B------:R-:W-:-:S03]  /*16d90*/  USHF.R.S32.HI UR47, URZ, 0x1f, UR50 ;  /* 0x0000001fff2f7899 */ /* 0x000fc60008011432 */
[----:B------:R1:W-:Y:S01]  /*16da0*/  STL [R1+0x14e4], R2 ;  /* 0x0014e40201007387 */ /* 0x0003e20000100800 */
[----:B0-----:R-:W-:Y:S02]  /*16db0*/  IADD3.X R9, PT, PT, R25, UR51, RZ, P3, !PT ;  /* 0x0000003319097c10 */ /* 0x001fe40009ffe4ff */
[----:B-1----:R-:W-:-:S03]  /*16dc0*/  IADD3.X R2, PT, PT, R28, UR51, RZ, P6, !PT ;  /* 0x000000331c027c10 */ /* 0x002fc6000b7fe4ff */
[----:B------:R0:W-:Y:S01]  /*16dd0*/  STL [R1+0x14b0], R9 ;  /* 0x0014b00901007387 */ /* 0x0001e20000100800 */
[----:B------:R-:W-:-:S03]  /*16de0*/  IADD3.X R8, PT, PT, R60, UR51, RZ, P2, !PT ;  /* 0x000000333c087c10 */ /* 0x000fc600097fe4ff */
[----:B------:R1:W-:Y:S01]  /*16df0*/  STL [R1+0x14b8], R2 ;  /* 0x0014b80201007387 */ /* 0x0003e20000100800 */
[----:B------:R-:W-:-:S03]  /*16e00*/  UIMAD UR22, UR39, 0x21, URZ ;  /* 0x00000021271678a4 */ /* 0x000fc6000f8e02ff */
[----:B------:R2:W-:Y:S01]  /*16e10*/  STL [R1+0x14c0], R8 ;  /* 0x0014c00801007387 */ /* 0x0005e20000100800 */
[----:B0-----:R-:W-:Y:S02]  /*16e20*/  IADD3.X R9, PT, PT, R25, UR47, RZ, P1, !PT ;  /* 0x0000002f19097c10 */ /* 0x001fe40008ffe4ff */
[----:B-1----:R-:W-:Y:S02]  /*16e30*/  IADD3.X R2, PT, PT, R3, UR47, RZ, P4, !PT ;  /* 0x0000002f03027c10 */ /* 0x002fe4000a7fe4ff */
[----:B--2---:R-:W-:-:S03]  /*16e40*/  IADD3.X R8, PT, PT, R28, UR47, RZ, P0, !PT ;  /* 0x0000002f1c087c10 */ /* 0x004fc600087fe4ff */
[----:B------:R0:W-:Y:S04]  /*16e50*/  STL [R1+0x14c8], R2 ;  /* 0x0014c80201007387 */ /* 0x0001e80000100800 */
[----:B------:R1:W-:Y:S01]  /*16e60*/  STL [R1+0x14d0], R9 ;  /* 0x0014d00901007387 */ /* 0x0003e20000100800 */
[----:B0-----:R-:W-:-:S03]  /*16e70*/  IADD3.X R2, PT, PT, R60, UR47, RZ, P5, !PT ;  /* 0x0000002f3c027c10 */ /* 0x001fc6000affe4ff */
[----:B------:R-:W-:Y:S04]  /*16e80*/  STL [R1+0x14d8], R8 ;  /* 0x0014d80801007387 */ /* 0x000fe80000100800 */
[----:B------:R0:W-:Y:S01]  /*16e90*/  STL [R1+0x14e0], R2 ;  /* 0x0014e00201007387 */ /* 0x0001e20000100800 */
[----:B-1----:R-:W-:Y:S01]  /*16ea0*/  IADD3 R9, P1, PT, R6, UR22, RZ ;  /* 0x0000001606097c10 */ /* 0x002fe2000ff3e0ff */
[----:B------:R-:W-:Y:S01]  /*16eb0*/  USHF.L.U32 UR23, UR39, 0x5, URZ ;  /* 0x0000000527177899 */ /* 0x000fe200080006ff */
[----:B0-----:R-:W-:Y:S02]  /*16ec0*/  IADD3 R2, P5, PT, R7, UR22, RZ ;  /* 0x0000001607027c10 */ /* 0x001fe4000ffbe0ff */
[----:B------:R-:W-:-:S03]  /*16ed0*/  IADD3 R8, P0, PT, R5, UR22, RZ ;  /* 0x0000001605087c10 */ /* 0x000fc6000ff1e0ff */
[----:B------:R0:W-:Y:S01]  /*16ee0*/  STL [R1+0x14ec], R2 ;  /* 0x0014ec0201007387 */ /* 0x0001e20000100800 */
[----:B------:R-:W-:-:S03]  /*16ef0*/  USHF.R.S32.HI UR48, URZ, 0x1f, UR22 ;  /* 0x0000001fff307899 */ /* 0x000fc60008011416 */
[----:B------:R1:W-:Y:S01]  /*16f00*/  STL [R1+0x14f4], R9 ;  /* 0x0014f40901007387 */ /* 0x0003e20000100800 */
[----:B0-----:R-:W-:-:S03]  /*16f10*/  IADD3 R2, P4, PT, R4, UR22, RZ ;  /* 0x0000001604027c10 */ /* 0x001fc6000ff9e0ff */
[----:B------:R0:W-:Y:S01]  /*16f20*/  STL [R1+0x14fc], R8 ;  /* 0x0014fc0801007387 */ /* 0x0001e20000100800 */
[----:B-1----:R-:W-:-:S03]  /*16f30*/  LOP3.LUT R9, R0, 0x20, RZ, 0x3c, !PT ;  /* 0x0000002000097812 */ /* 0x002fc600078e3cff */
[----:B------:R1:W-:Y:S01]  /*16f40*/  STL [R1+0x1504], R2 ;  /* 0x0015040201007387 */ /* 0x0003e20000100800 */
[----:B------:R-:W-:Y:S01]  /*16f50*/  IADD3 R9, P3, PT, R7, UR23, RZ ;  /* 0x0000001707097c10 */ /* 0x000fe2000ff7e0ff */
[----:B------:R-:W-:Y:S01]  /*16f60*/  UIMAD UR45, UR39, 0x1f, URZ ;  /* 0x0000001f272d78a4 */ /* 0x000fe2000f8e02ff */
[C---:B0-----:R-:W-:Y:S02]  /*16f70*/  LOP3.LUT R8, R0.reuse, 0x60, RZ, 0x3c, !PT ;  /* 0x0000006000087812 */ /* 0x041fe400078e3cff */
[----:B-1----:R-:W-:Y:S02]  /*16f80*/  LOP3.LUT R2, R0, 0x40, RZ, 0x3c, !PT ;  /* 0x0000004000027812 */ /* 0x002fe400078e3cff */
[----:B------:R-:W-:Y:S01]  /*16f90*/  IADD3 R2, P2, PT, R6, UR23, RZ ;  /* 0x0000001706027c10 */ /* 0x000fe2000ff5e0ff */
        /* <DEDUP_REMOVED lines=9> */
[----:B-1----:R-:W-:-:S03]  /*17030*/  IADD3 R9, P1, PT, R7, UR45, RZ ;  /* 0x0000002d07097c10 */ /* 0x002fc6000ff3e0ff */
[----:B------:R0:W-:Y:S01]  /*17040*/  STL [R1+0x14f0], R8 ;  /* 0x0014f00801007387 */ /* 0x0001e20000100800 */
[----:B--2---:R-:W-:Y:S01]  /*17050*/  IADD3.X R2, PT, PT, R28, UR48, RZ, P0, !PT ;  /* 0x000000301c027c10 */ /* 0x004fe200087fe4ff */
[----:B------:R-:W-:Y:S02]  /*17060*/  USHF.R.S32.HI UR49, URZ, 0x1f, UR23 ;  /* 0x0000001fff317899 */ /* 0x000fe40008011417 */
[----:B------:R1:W-:Y:S04]  /*17070*/  STL [R1+0x152c], R9 ;  /* 0x00152c0901007387 */ /* 0x0003e80000100800 */
[----:B------:R2:W-:Y:S01]  /*17080*/  STL [R1+0x14f8], R2 ;  /* 0x0014f80201007387 */ /* 0x0005e20000100800 */
[----:B0-----:R-:W-:Y:S01]  /*17090*/  IADD3 R8, P0, PT, R6, UR45, RZ ;  /* 0x0000002d06087c10 */ /* 0x001fe2000ff1e0ff */
[----:B------:R-:W-:Y:S01]  /*170a0*/  USHF.L.U32 UR21, UR39, 0x6, URZ ;  /* 0x0000000627157899 */ /* 0x000fe200080006ff */
[----:B-1----:R-:W-:-:S03]  /*170b0*/  IADD3.X R9, PT, PT, R60, UR48, RZ, P4, !PT ;  /* 0x000000303c097c10 */ /* 0x002fc6000a7fe4ff */
[----:B------:R0:W-:Y:S01]  /*170c0*/  STL [R1+0x1534], R8 ;  /* 0x0015340801007387 */ /* 0x0001e20000100800 */
[----:B--2---:R-:W-:Y:S01]  /*170d0*/  IADD3 R2, P4, PT, R5, UR45, RZ ;  /* 0x0000002d05027c10 */ /* 0x004fe2000ff9e0ff */
[----:B------:R-:W-:Y:S02]  /*170e0*/  UIMAD UR39, UR39, 0x1e, URZ ;  /* 0x0000001e272778a4 */ /* 0x000fe4000f8e02ff */
[----:B------:R1:W-:Y:S04]  /*170f0*/  STL [R1+0x1500], R9 ;  /* 0x0015000901007387 */ /* 0x0003e80000100800 */
[----:B------:R2:W-:Y:S01]  /*17100*/  STL [R1+0x153c], R2 ;  /* 0x00153c0201007387 */ /* 0x0005e20000100800 */
[----:B0-----:R-:W-:Y:S02]  /*17110*/  IADD3.X R8, PT, PT, R3, UR49, RZ, P3, !PT ;  /* 0x0000003103087c10 */ /* 0x001fe40009ffe4ff */
[----:B-1----:R-:W-:-:S03]  /*17120*/  IADD3 R9, P3, PT, R4, UR45, RZ ;  /* 0x0000002d04097c10 */ /* 0x002fc6000ff7e0ff */
[----:B------:R0:W-:Y:S01]  /*17130*/  STL [R1+0x1508], R8 ;  /* 0x0015080801007387 */ /* 0x0001e20000100800 */
[----:B--2---:R-:W-:-:S03]  /*17140*/  IADD3.X R2, PT, PT, R25, UR49, RZ, P2, !PT ;  /* 0x0000003119027c10 */ /* 0x004fc600097fe4ff */
[----:B------:R1:W-:Y:S01]  /*17150*/  STL [R1+0x1544], R9 ;  /* 0x0015440901007387 */ /* 0x0003e20000100800 */
[----:B------:R-:W-:-:S03]  /*17160*/  USHF.R.S32.HI UR76, URZ, 0x1f, UR45 ;  /* 0x0000001fff4c7899 */ /* 0x000fc6000801142d */
[----:B------:R2:W-:Y:S01]  /*17170*/  STL [R1+0x1510], R2 ;  /* 0x0015100201007387 */ /* 0x0005e20000100800 */
[----:B0-----:R-:W-:Y:S02]  /*17180*/  IADD3 R8, P2, PT, R7, UR39, RZ ;  /* 0x0000002707087c10 */ /* 0x001fe4000ff5e0ff */
[----:B-1----:R-:W-:-:S03]  /*17190*/  IADD3.X R9, PT, PT, R28, UR49, RZ, P6, !PT ;  /* 0x000000311c097c10 */ /* 0x002fc6000b7fe4ff */
[----:B------:R0:W-:Y:S01]  /*171a0*/  STL [R1+0x154c], R8 ;  /* 0x00154c0801007387 */ /* 0x0001e20000100800 */
[----:B--2---:R-:W-:-:S03]  /*171b0*/  IADD3 R2, P6, PT, R6, UR39, RZ ;  /* 0x0000002706027c10 */ /* 0x004fc6000ffde0ff */
[----:B------:R1:W-:Y:S01]  /*171c0*/  STL [R1+0x1518], R9 ;  /* 0x0015180901007387 */ /* 0x0003e20000100800 */
[----:B------:R-:W-:-:S03]  /*171d0*/  UIMAD UR5, UR5, 0x1d, URZ ;  /* 0x0000001d050578a4 */ /* 0x000fc6000f8e02ff */
[----:B------:R2:W-:Y:S01]  /*171e0*/  STL [R1+0x1554], R2 ;  /* 0x0015540201007387 */ /* 0x0005e20000100800 */
[----:B0-----:R-:W-:Y:S02]  /*171f0*/  IADD3.X R8, PT, PT, R60, UR49, RZ, P5, !PT ;  /* 0x000000313c087c10 */ /* 0x001fe4000affe4ff */
[----:B-1----:R-:W-:-:S03]  /*17200*/  IADD3 R9, P5, PT, R5, UR39, RZ ;  /* 0x0000002705097c10 */ /* 0x002fc6000ffbe0ff */
[----:B------:R0:W-:Y:S01]  /*17210*/  STL [R1+0x1520], R8 ;  /* 0x0015200801007387 */ /* 0x0001e20000100800 */
[----:B--2---:R-:W-:-:S03]  /*17220*/  IADD3.X R2, PT, PT, R3, UR76, RZ, P1, !PT ;  /* 0x0000004c03027c10 */ /* 0x004fc60008ffe4ff */
[----:B------:R1:W-:Y:S04]  /*17230*/  STL [R1+0x155c], R9 ;  /* 0x00155c0901007387 */ /* 0x0003e80000100800 */
[----:B------:R2:W-:Y:S01]  /*17240*/  STL [R1+0x1528], R2 ;  /* 0x0015280201007387 */ /* 0x0005e20000100800 */
[----:B0-----:R-:W-:Y:S02]  /*17250*/  IADD3 R8, P1, PT, R4, UR39, RZ ;  /* 0x0000002704087c10 */ /* 0x001fe4000ff3e0ff */
[----:B-1----:R-:W-:-:S03]  /*17260*/  IADD3.X R9, PT, PT, R25, UR76, RZ, P0, !PT ;  /* 0x0000004c19097c10 */ /* 0x002fc600087fe4ff */
[----:B------:R0:W-:Y:S01]  /*17270*/  STL [R1+0x1564], R8 ;  /* 0x0015640801007387 */ /* 0x0001e20000100800 */
[----:B--2---:R-:W-:-:S03]  /*17280*/  IADD3 R2, P0, PT, R7, UR5, RZ ;  /* 0x0000000507027c10 */ /* 0x004fc6000ff1e0ff */
[----:B------:R1:W-:Y:S01]  /*17290*/  STL [R1+0x1530], R9 ;  /* 0x0015300901007387 */ /* 0x0003e20000100800 */
[----:B------:R-:W-:-:S03]  /*172a0*/  USHF.R.S32.HI UR53, URZ, 0x1f, UR39 ;  /* 0x0000001fff357899 */ /* 0x000fc60008011427 */
[----:B------:R2:W-:Y:S01]  /*172b0*/  STL [R1+0x156c], R2 ;  /* 0x00156c0201007387 */ /* 0x0005e20000100800 */
[----:B0-----:R-:W-:Y:S02]  /*172c0*/  IADD3.X R8, PT, PT, R28, UR76, RZ, P4, !PT ;  /* 0x0000004c1c087c10 */ /* 0x001fe4000a7fe4ff */
[----:B-1----:R-:W-:-:S03]  /*172d0*/  IADD3 R9, P4, PT, R6, UR5, RZ ;  /* 0x0000000506097c10 */ /* 0x002fc6000ff9e0ff */
[----:B------:R0:W-:Y:S01]  /*172e0*/  STL [R1+0x1538], R8 ;  /* 0x0015380801007387 */ /* 0x0001e20000100800 */
[----:B--2---:R-:W-:-:S03]  /*172f0*/  IADD3.X R2, PT, PT, R60, UR76, RZ, P3, !PT ;  /* 0x0000004c3c027c10 */ /* 0x004fc60009ffe4ff */
[----:B------:R1:W-:Y:S01]  /*17300*/  STL [R1+0x1574], R9 ;  /* 0x0015740901007387 */ /* 0x0003e20000100800 */
[----:B------:R-:W-:-:S03]  /*17310*/  UIMAD UR17, UR17, 0x1c, URZ ;  /* 0x0000001c111178a4 */ /* 0x000fc6000f8e02ff */
[----:B------:R2:W-:Y:S01]  /*17320*/  STL [R1+0x1540], R2 ;  /* 0x0015400201007387 */ /* 0x0005e20000100800 */
[----:B0-----:R-:W-:Y:S02]  /*17330*/  IADD3 R8, P3, PT, R5, UR5, RZ ;  /* 0x0000000505087c10 */ /* 0x001fe4000ff7e0ff */
[----:B-1----:R-:W-:-:S03]  /*17340*/  IADD3.X R9, PT, PT, R3, UR53, RZ, P2, !PT ;  /* 0x0000003503097c10 */ /* 0x002fc600097fe4ff */
[----:B------:R0:W-:Y:S01]  /*17350*/  STL [R1+0x157c], R8 ;  /* 0x00157c0801007387 */ /* 0x0001e20000100800 */
[----:B--2---:R-:W-:-:S03]  /*17360*/  IADD3 R2, P2, PT, R4, UR5, RZ ;  /* 0x0000000504027c10 */ /* 0x004fc6000ff5e0ff */
        /* <DEDUP_REMOVED lines=9> */
[----:B0-----:R-:W-:Y:S02]  /*17400*/  IADD3 R8, P5, PT, R6, UR17, RZ ;  /* 0x0000001106087c10 */ /* 0x001fe4000ffbe0ff */
        /* <DEDUP_REMOVED lines=200> */
[----:B------:R-:W-:-:S03]  /*18090*/  USHF.L.U32 UR38, UR38, 0x4, URZ ;  /* 0x0000000426267899 */ /* 0x000fc600080006ff */
        /* <DEDUP_REMOVED lines=141> */
[----:B------:R-:W-:-:S03]  /*18970*/  USHF.L.U32 UR24, UR24, 0x3, URZ ;  /* 0x0000000318187899 */ /* 0x000fc600080006ff */
        /* <DEDUP_REMOVED lines=132> */
[----:B------:R-:W-:Y:S04]  /*191c0*/  STL [R1+0x18a8], R9 ;  /* 0x0018a80901007387 */ /* 0x000fe80000100800 */
[----:B------:R1:W-:Y:S01]  /*191d0*/  STL [R1+0x18e4], R2 ;  /* 0x0018e40201007387 */ /* 0x0003e20000100800 */
[----:B0-----:R-:W-:Y:S02]  /*191e0*/  IADD3.X R8, PT, PT, R25, UR47, RZ, P0, !PT ;  /* 0x0000002f19087c10 */ /* 0x001fe400087fe4ff */
[----:B------:R-:W-:Y:S01]  /*191f0*/  IADD3 R7, P0, PT, R7, UR44, RZ ;  /* 0x0000002c07077c10 */ /* 0x000fe2000ff1e0ff */
[----:B------:R-:W-:Y:S02]  /*19200*/  USHF.R.S32.HI UR77, URZ, 0x1f, UR10 ;  /* 0x0000001fff4d7899 */ /* 0x000fe4000801140a */
[----:B------:R-:W-:Y:S01]  /*19210*/  STL [R1+0x18b0], R8 ;  /* 0x0018b00801007387 */ /* 0x000fe20000100800 */
[----:B-1----:R-:W-:-:S03]  /*19220*/  IADD3.X R2, PT, PT, R28, UR47, RZ, P4, !PT ;  /* 0x0000002f1c027c10 */ /* 0x002fc6000a7fe4ff */
        /* <DEDUP_REMOVED lines=10> */
[----:B------:R-:W-:Y:S02]  /*192d0*/  IADD3 R5, P2, PT, R4, UR46, RZ ;  /* 0x0000002e04057c10 */ /* 0x000fe4000ff5e0ff */
[----:B------:R-:W-:Y:S01]  /*192e0*/  IADD3.X R4, PT, PT, R28, UR77, RZ, P5, !PT ;  /* 0x0000004d1c047c10 */ /* 0x000fe2000affe4ff */
[----:B------:R-:W-:Y:S01]  /*192f0*/  STL [R1+0x18c8], R6 ;  /* 0x0018c80601007387 */ /* 0x000fe20000100800 */
[----:B-1----:R-:W-:-:S03]  /*19300*/  IADD3.X R2, PT, PT, R25, UR77, RZ, P6, !PT ;  /* 0x0000004d19027c10 */ /* 0x002fc6000b7fe4ff */
[----:B------:R0:W-:Y:S04]  /*19310*/  STL [R1+0x1904], R5 ;  /* 0x0019040501007387 */ /* 0x0001e80000100800 */
[----:B------:R1:W-:Y:S01]  /*19320*/  STL [R1+0x18d0], R2 ;  /* 0x0018d00201007387 */ /* 0x0003e20000100800 */
[----:B0-----:R-:W-:-:S03]  /*19330*/  IADD3.X R5, PT, PT, R60, UR77, RZ, P1, !PT ;  /* 0x0000004d3c057c10 */ /* 0x001fc60008ffe4ff */
[----:B------:R0:W-:Y:S01]  /*19340*/  STL [R1+0x18d8], R4 ;  /* 0x0018d80401007387 */ /* 0x0001e20000100800 */
[----:B-1----:R-:W-:-:S03]  /*19350*/  IADD3.X R2, PT, PT, R3, UR8, RZ, P0, !PT ;  /* 0x0000000803027c10 */ /* 0x002fc600087fe4ff */
[----:B------:R-:W-:Y:S01]  /*19360*/  STL [R1+0x18e0], R5 ;  /* 0x0018e00501007387 */ /* 0x000fe20000100800 */
[----:B------:R-:W-:-:S03]  /*19370*/  IADD3.X R3, PT, PT, R28, UR8, RZ, P3, !PT ;  /* 0x000000081c037c10 */ /* 0x000fc60009ffe4ff */
[----:B------:R1:W-:Y:S01]  /*19380*/  STL [R1+0x18e8], R2 ;  /* 0x0018e80201007387 */ /* 0x0003e20000100800 */
[----:B0-----:R-:W-:-:S05]  /*19390*/  IADD3.X R4, PT, PT, R25, UR8, RZ, P4, !PT ;  /* 0x0000000819047c10 */ /* 0x001fca000a7fe4ff */
[----:B------:R0:W-:Y:S01]  /*193a0*/  STL [R1+0x18f0], R4 ;  /* 0x0018f00401007387 */ /* 0x0001e20000100800 */
[----:B-1----:R-:W-:-:S03]  /*193b0*/  IADD3.X R2, PT, PT, R60, UR8, RZ, P2, !PT ;  /* 0x000000083c027c10 */ /* 0x002fc600097fe4ff */
[----:B------:R0:W5:Y:S04]  /*193c0*/  LDL.LU R60, [R1+0x22b0] ;  /* 0x0022b000013c7983 */ /* 0x0001680000300800 */
[----:B------:R0:W-:Y:S04]  /*193d0*/  STL [R1+0x18f8], R3 ;  /* 0x0018f80301007387 */ /* 0x0001e80000100800 */
[----:B------:R0:W-:Y:S01]  /*193e0*/  STL [R1+0x1900], R2 ;  /* 0x0019000201007387 */ /* 0x0001e20000100800 */
[----:B------:R-:W-:Y:S01]  /*193f0*/  IMAD.SHL.U32 R61, R61, 0x40, RZ ;  /* 0x000000403d3d7824 */ /* 0x000fe200078e00ff */
[----:B------:R-:W-:-:S02]  /*19400*/  CS2R R52, SRZ ;  /* 0x0000000000347805 */ /* 0x000fc4000001ff00 */
[----:B------:R-:W-:Y:S02]  /*19410*/  CS2R R54, SRZ ;  /* 0x0000000000367805 */ /* 0x000fe4000001ff00 */
[----:B------:R-:W-:Y:S02]  /*19420*/  CS2R R48, SRZ ;  /* 0x0000000000307805 */ /* 0x000fe4000001ff00 */
[----:B------:R-:W-:Y:S02]  /*19430*/  CS2R R50, SRZ ;  /* 0x0000000000327805 */ /* 0x000fe4000001ff00 */
[----:B------:R-:W-:Y:S02]  /*19440*/  CS2R R44, SRZ ;  /* 0x00000000002c7805 */ /* 0x000fe4000001ff00 */
[----:B------:R-:W-:Y:S02]  /*19450*/  CS2R R46, SRZ ;  /* 0x00000000002e7805 */ /* 0x000fe4000001ff00 */
[----:B------:R-:W-:-:S02]  /*19460*/  CS2R R40, SRZ ;  /* 0x0000000000287805 */ /* 0x000fc4000001ff00 */
[----:B------:R-:W-:Y:S02]  /*19470*/  CS2R R42, SRZ ;  /* 0x00000000002a7805 */ /* 0x000fe4000001ff00 */
[----:B------:R-:W-:Y:S01]  /*19480*/  SHF.R.S32.HI R38, RZ, 0x1f, R61 ;  /* 0x0000001fff267819 */ /* 0x000fe2000001143d */
[----:B------:R-:W-:Y:S02]  /*19490*/  USHF.R.S32.HI UR20, URZ, 0x6, UR20 ;  /* 0x00000006ff147899 */ /* 0x000fe40008011414 */
[----:B0-----:R-:W-:-:S12]  /*194a0*/  USHF.R.S32.HI UR22, URZ, 0x1f, UR21 ;  /* 0x0000001fff167899 */ /* 0x001fd80008011415 */
.L_x_1:
[----:B------:R-:W2:Y:S01]  /*194b0*/  LDL R5, [R1+0xf18] ;  /* 0x000f180001057983 */ /* 0x000ea20000100800 */
[----:B0-----:R-:W0:Y:S03]  /*194c0*/  LDC R2, c[0x0][0x3a0] ;  /* 0x0000e800ff027b82 */ /* 0x001e260000000800 */
[----:B--2---:R1:W-:Y:S04]  /*194d0*/  STL [R1+0x37dc], R5 ;  /* 0x0037dc0501007387 */ /* 0x0043e80000100800 */
[----:B------:R-:W2:Y:S04]  /*194e0*/  LDL R4, [R1+0xf1c] ;  /* 0x000f1c0001047983 */ /* 0x000ea80000100800 */
[----:B-1----:R-:W0:Y:S04]  /*194f0*/  LDL R5, [R1+0x1080] ;  /* 0x0010800001057983 */ /* 0x002e280000100800 */
[----:B------:R-:W-:Y:S04]  /*19500*/  STL [R1+0x360c], R11 ;  /* 0x00360c0b01007387 */ /* 0x000fe80000100800 */
        /* <DEDUP_REMOVED lines=57> */
[----:B------:R1:W-:Y:S04]  /*198a0*/  STL [R1+0x37d8], R11 ;  /* 0x0037d80b01007387 */ /* 0x0003e80000100800 */
        /* <DEDUP_REMOVED lines=95> */
[----:B-----5:R-:W-:Y:S04]  /*19ea0*/  STL [R1+0x315c], R0 ;  /* 0x00315c0001007387 */ /* 0x020fe80000100800 */
        /* <DEDUP_REMOVED lines=196> */
[----:B------:R-:W-:Y:S04]  /*1aaf0*/  STL.64 [R1+0x2ec0], R50 ;  /* 0x002ec03201007387 */ /* 0x000fe80000100a00 */
[----:B------:R-:W-:Y:S04]  /*1ab00*/  STL [R1+0x3464], R50 ;  /* 0x0034643201007387 */ /* 0x000fe80000100800 */
[----:B------:R-:W-:Y:S04]  /*1ab10*/  STL [R1+0x3160], R51 ;  /* 0x0031603301007387 */ /* 0x000fe80000100800 */
[----:B------:R-:W-:Y:S04]  /*1ab20*/  STL [R1+0x3468], R51 ;  /* 0x0034683301007387 */ /* 0x000fe80000100800 */
[----:B------:R-:W-:Y:S04]  /*1ab30*/  STL.64 [R1+0x2eb8], R48 ;  /* 0x002eb83001007387 */ /* 0x000fe80000100a00 */
        /* <DEDUP_REMOVED lines=8> */
[----:B------:R-:W-:Y:S04]  /*1abc0*/  STL [R1+0x2e94], R40 ;  /* 0x002e942801007387 */ /* 0x000fe80000100800 */
[----:B------:R-:W-:Y:S04]  /*1abd0*/  STL [R1+0x3484], R40 ;  /* 0x0034842801007387 */ /* 0x000fe80000100800 */
[----:B------:R-:W-:Y:S04]  /*1abe0*/  STL [R1+0x2e90], R41 ;  /* 0x002e902901007387 */ /* 0x000fe80000100800 */
[----:B------:R-:W-:Y:S04]  /*1abf0*/  STL [R1+0x3488], R41 ;  /* 0x0034882901007387 */ /* 0x000fe80000100800 */
[----:B------:R-:W-:Y:S04]  /*1ac00*/  STL [R1+0x2e8c], R42 ;  /* 0x002e8c2a01007387 */ /* 0x000fe80000100800 */
[----:B------:R-:W-:Y:S01]  /*1ac10*/  STL [R1+0x348c], R42 ;  /* 0x00348c2a01007387 */ /* 0x000fe20000100800 */
[----:B0-----:R-:W-:-:S03]  /*1ac20*/  IMAD R2, R5, -0x40, R2 ;  /* 0xffffffc005027824 */ /* 0x001fc600078e0202 */
[----:B------:R-:W-:Y:S04]  /*1ac30*/  STL [R1+0x2e88], R43 ;  /* 0x002e882b01007387 */ /* 0x000fe80000100800 */
[----:B------:R-:W-:Y:S04]  /*1ac40*/  STL [R1+0x3490], R43 ;  /* 0x0034902b01007387 */ /* 0x000fe80000100800 */
[----:B------:R-:W3:Y:S04]  /*1ac50*/  LDL.LU R61, [R1+0x1150] ;  /* 0x00115000013d7983 */ /* 0x000ee80000300800 */
[----:B-----5:R-:W-:Y:S04]  /*1ac60*/  STL [R1+0x22b0], R60 ;  /* 0x0022b03c01007387 */ /* 0x020fe80000100800 */
[----:B------:R-:W2:Y:S01]  /*1ac70*/  LDL.LU R5, [R1+0x37dc] ;  /* 0x0037dc0001057983 */ /* 0x000ea20000300800 */
[----:B------:R-:W-:-:S02]  /*1ac80*/  ISETP.GT.AND P0, PT, R2, RZ, PT ;  /* 0x000000ff0200720c */ /* 0x000fc40003f04270 */
[----:B-1----:R-:W-:-:S11]  /*1ac90*/  PRMT R11, RZ, 0x7610, R11 ;  /* 0x00007610ff0b7816 */ /* 0x002fd6000000000b */
[----:B--2---:R-:W2:Y:S04]  /*1aca0*/  @P0 LDG.E.U8 R11, desc[UR40][R4.64] ;  /* 0x00000028040b0981 */ /* 0x004ea8000c1e1100 */
[----:B--2---:R0:W-:Y:S04]  /*1acb0*/  STL [R1+0x4e8], R11 ;  /* 0x0004e80b01007387 */ /* 0x0041e80000100800 */
[----:B0-----:R-:W2:Y:S04]  /*1acc0*/  LDL.LU R11, [R1+0x37d8] ;  /* 0x0037d800010b7983 */ /* 0x001ea80000300800 */
[----:B------:R-:W4:Y:S04]  /*1acd0*/  LDL R4, [R1+0xf20] ;  /* 0x000f200001047983 */ /* 0x000f280000100800 */
[----:B------:R-:W4:Y:S01]  /*1ace0*/  LDL R5, [R1+0xf24] ;  /* 0x000f240001057983 */ /* 0x000f220000100800 */
[----:B------:R-:W-:-:S02]  /*1acf0*/  PRMT R10, RZ, 0x7610, R10 ;  /* 0x00007610ff0a7816 */ /* 0x000fc4000000000a */
[----:B----4-:R-:W-:-:S04]  /*1ad00*/  @P0 LOP3.LUT R5, R5, R4, RZ, 0x3c, !PT ;  /* 0x0000000405050212 */ /* 0x010fc800078e3cff */
[----:B------:R-:W-:-:S04]  /*1ad10*/  @P0 LOP3.LUT R4, R5, R4, RZ, 0x3c, !PT ;  /* 0x0000000405040212 */ /* 0x000fc800078e3cff */
[----:B------:R-:W-:-:S05]  /*1ad20*/  @P0 LOP3.LUT R5, R5, R4, RZ, 0x3c, !PT ;  /* 0x0000000405050212 */ /* 0x000fca00078e3cff */
[----:B------:R-:W4:Y:S04]  /*1ad30*/  @P0 LDG.E.U8 R10, desc[UR40][R4.64] ;  /* 0x00000028040a0981 */ /* 0x000f28000c1e1100 */
[----:B----4-:R0:W-:Y:S04]  /*1ad40*/  STL [R1+0x4e4], R10 ;  /* 0x0004e40a01007387 */ /* 0x0101e80000100800 */
[----:B0-----:R-:W4:Y:S04]  /*1ad50*/  LDL.LU R10, [R1+0x37d4] ;  /* 0x0037d400010a7983 */ /* 0x001f280000300800 */
[----:B------:R-:W3:Y:S04]  /*1ad60*/  LDL R4, [R1+0xf28] ;  /* 0x000f280001047983 */ /* 0x000ee80000100800 */
[----:B------:R-:W3:Y:S01]  /*1ad70*/  LDL R5, [R1+0xf2c] ;  /* 0x000f2c0001057983 */ /* 0x000ee20000100800 */
[----:B--2---:R-:W-:-:S02]  /*1ad80*/  PRMT R11, RZ, 0x7610, R11 ;  /* 0x00007610ff0b7816 */ /* 0x004fc4000000000b */
[----:B---3--:R-:W-:-:S04]  /*1ad90*/  @P0 LOP3.LUT R5, R5, R4, RZ, 0x3c, !PT ;  /* 0x0000000405050212 */ /* 0x008fc800078e3cff */
[----:B------:R-:W-:-:S04]  /*1ada0*/  @P0 LOP3.LUT R4, R5, R4, RZ, 0x3c, !PT ;  /* 0x0000000405040212 */ /* 0x000fc800078e3cff */
[----:B------:R-:W-:-:S05]  /*1adb0*/  @P0 LOP3.LUT R5, R5, R4, RZ, 0x3c, !PT ;  /* 0x0000000405050212 */ /* 0x000fca00078e3cff */
[----:B------:R-:W2:Y:S04]  /*1adc0*/  @P0 LDG.E.U8 R11, desc[UR40][R4.64] ;  /* 0x00000028040b0981 */ /* 0x000ea8000c1e1100 */
[----:B--2---:R0:W-:Y:S04]  /*1add0*/  STL [R1+0x4e0], R11 ;  /* 0x0004e00b01007387 */ /* 0x0041e80000100800 */
[----:B0-----:R-:W2:Y:S04]  /*1ade0*/  LDL.LU R11, [R1+0x37d0] ;  /* 0x0037d000010b7983 */ /* 0x001ea80000300800 */
[----:B------:R-:W3:Y:S04]  /*1adf0*/  LDL R4, [R1+0xf30] ;  /* 0x000f300001047983 */ /* 0x000ee80000100800 */
[----:B------:R-:W3:Y:S01]  /*1ae00*/  LDL R5, [R1+0xf34] ;  /* 0x000f340001057983 */ /* 0x000ee20000100800 */
[----:B----4-:R-:W-:-:S02]  /*1ae10*/  PRMT R10, RZ, 0x7610, R10 ;  /* 0x00007610ff0a7816 */ /* 0x010fc4000000000a */
[----:B---3--:R-:W-:-:S04]  /*1ae20*/  @P0 LOP3.LUT R5, R5, R4, RZ, 0x3c, !PT ;  /* 0x0000000405050212 */ /* 0x008fc800078e3cff */
[----:B------:R-:W-:-:S04]  /*1ae30*/  @P0 LOP3.LUT R4, R5, R4, RZ, 0x3c, !PT ;  /* 0x0000000405040212 */ /* 0x000fc800078e3cff */
[----:B------:R-:W-:-:S05]  /*1ae40*/  @P0 LOP3.LUT R5, R5, R4, RZ, 0x3c, !PT ;  /* 0x0000000405050212 */ /* 0x000fca00078e3cff */
[----:B------:R-:W3:Y:S01]  /*1ae50*/  @P0 LDG.E.U8 R10, desc[UR40][R4.64] ;  /* 0x00000028040a0981 */ /* 0x000ee2000c1e1100 */
[----:B------:R-:W-:-:S03]  /*1ae60*/  ISETP.GT.AND P1, PT, R2, 0x1, PT ;  /* 0x000000010200780c */ /* 0x000fc60003f24270 */
[----:B---3--:R0:W-:Y:S04]  /*1ae70*/  STL [R1+0x4dc], R10 ;  /* 0x0004dc0a01007387 */ /* 0x0081e80000100800 */
[----:B0-----:R-:W3:Y:S04]  /*1ae80*/  LDL.LU R10, [R1+0x37cc] ;  /* 0x0037cc00010a7983 */ /* 0x001ee80000300800 */
[----:B------:R-:W4:Y:S04]  /*1ae90*/  LDL R4, [R1+0x1900] ;  /* 0x0019000001047983 */ /* 0x000f280000100800 */
[----:B------:R-:W4:Y:S01]  /*1aea0*/  LDL R5, [R1+0x1904] ;  /* 0x0019040001057983 */ /* 0x000f220000100800 */
[----:B--2---:R-:W-:-:S02]  /*1aeb0*/  PRMT R11, RZ, 0x7610, R11 ;  /* 0x00007610ff0b7816 */ /* 0x004fc4000000000b */
[----:B----4-:R-:W-:-:S04]  /*1aec0*/  @P1 LOP3.LUT R5, R5, R4, RZ, 0x3c, !PT ;  /* 0x0000000405051212 */ /* 0x010fc800078e3cff */
[----:B------:R-:W-:-:S04]  /*1aed0*/  @P1 LOP3.LUT R4, R5, R4, RZ, 0x3c, !PT ;  /* 0x0000000405041212 */ /* 0x000fc800078e3cff */
[----:B------:R-:W-:-:S05]  /*1aee0*/  @P1 LOP3.LUT R5, R5, R4, RZ, 0x3c, !PT ;  /* 0x0000000405051212 */ /* 0x000fca00078e3cff */
[----:B------:R-:W2:Y:S04]  /*1aef0*/  @P1 LDG.E.U8 R11, desc[UR40][R4.64] ;  /* 0x00000028040b1981 */ /* 0x000ea8000c1e1100 */
[----:B--2---:R0:W-:Y:S04]  /*1af00*/  STL [R1+0x4d8], R11 ;  /* 0x0004d80b01007387 */ /* 0x0041e80000100800 */
[----:B0-----:R-:W2:Y:S04]  /*1af10*/  LDL.LU R11, [R1+0x37c8] ;  /* 0x0037c800010b7983 */ /* 0x001ea80000300800 */
[----:B------:R-:W4:Y:S04]  /*1af20*/  LDL R4, [R1+0x18f8] ;  /* 0x0018f80001047983 */ /* 0x000f280000100800 */
[----:B------:R-:W4:Y:S01]  /*1af30*/  LDL R5, [R1+0x18fc] ;  /* 0x0018fc0001057983 */ /* 0x000f220000100800 */
[----:B---3--:R-:W-:-:S02]  /*1af40*/  PRMT R10, RZ, 0x7610, R10 ;  /* 0x00007610ff0a7816 */ /* 0x008fc4000000000a */
[----:B----4-:R-:W-:-:S04]  /*1af50*/  @P1 LOP3.LUT R5, R5, R4, RZ, 0x3c, !PT ;  /* 0x0000000405051212 */ /* 0x010fc800078e3cff */
[----:B------:R-:W-:-:S04]  /*1af60*/  @P1 LOP3.LUT R4, R5, R4, RZ, 0x3c, !PT ;  /* 0x0000000405041212 */ /* 0x000fc800078e3cff */
[----:B------:R-:W-:-:S05]  /*1af70*/  @P1 LOP3.LUT R5, R5, R4, RZ, 0x3c, !PT ;  /* 0x0000000405051212 */ /* 0x000fca00078e3cff */
[----:B------:R-:W3:Y:S04]  /*1af80*/  @P1 LDG.E.U8 R10, desc[UR40][R4.64] ;  /* 0x00000028040a1981 */ /* 0x000ee8000c1e1100 */
        /* <DEDUP_REMOVED lines=962> */
[----:B------:R-:W2:Y:S04]  /*1ebb0*/  LDL R4, [R1+0x15b0] ;  /* 0x0015b00001047983 */ /* 0x000ea80000100800 */
[----:B------:R-:W2:Y:S01]  /*1ebc0*/  LDL R5, [R1+0x15b4] ;  /* 0x0015b40001057983 */ /* 0x000ea20000100800 */
[----:B------:R-:W-:-:S03]  /*1ebd0*/  PRMT R42, RZ, 0x7610, R42 ;  /* 0x00007610ff2a7816 */ /* 0x000fc6000000002a */
[----:B----4-:R-:W-:Y:S01]  /*1ebe0*/  STL [R1+0x3494], R43 ;  /* 0x0034942b01007387 */ /* 0x010fe20000100800 */
[----:B--2---:R-:W-:-:S04]  /*1ebf0*/  @P1 LOP3.LUT R5, R5, R4, RZ, 0x3c, !PT ;  /* 0x0000000405051212 */ /* 0x004fc800078e3cff */
[----:B------:R-:W-:-:S04]  /*1ec00*/  @P1 LOP3.LUT R4, R5, R4, RZ, 0x3c, !PT ;  /* 0x0000000405041212 */ /* 0x000fc800078e3cff */
[----:B------:R-:W-:-:S05]  /*1ec10*/  @P1 LOP3.LUT R5, R5, R4, RZ, 0x3c, !PT ;  /* 0x0000000405051212 */ /* 0x000fca00078e3cff */
[----:B------:R-:W2:Y:S04]  /*1ec20*/  @P1 LDG.E.U8 R42, desc[UR40][R4.64] ;  /* 0x00000028042a1981 */ /* 0x000ea8000c1e1100 */
[----:B------:R-:W4:Y:S04]  /*1ec30*/  LDL R4, [R1+0x15a8] ;  /* 0x0015a80001047983 */ /* 0x000f280000100800 */
[----:B------:R-:W4:Y:S01]  /*1ec40*/  LDL R5, [R1+0x15ac] ;  /* 0x0015ac0001057983 */ /* 0x000f220000100800 */
[----:B------:R-:W-:-:S03]  /*1ec50*/  PRMT R41, RZ, 0x7610, R41 ;  /* 0x00007610ff297816 */ /* 0x000fc60000000029 */
[----:B--2---:R-:W-:Y:S01]  /*1ec60*/  STL [R1+0x3498], R42 ;  /* 0x0034982a01007387 */ /* 0x004fe20000100800 */
[----:B----4-:R-:W-:-:S04]  /*1ec70*/  @P1 LOP3.LUT R5, R5, R4, RZ, 0x3c, !PT ;  /* 0x0000000405051212 */ /* 0x010fc800078e3cff */
[----:B------:R-:W-:-:S04]  /*1ec80*/  @P1 LOP3.LUT R4, R5, R4, RZ, 0x3c, !PT ;  /* 0x0000000405041212 */ /* 0x000fc800078e3cff */
[----:B------:R-:W-:-:S05]  /*1ec90*/  @P1 LOP3.LUT R5, R5, R4, RZ, 0x3c, !PT ;  /* 0x0000000405051212 */ /* 0x000fca00078e3cff */
[----:B------:R0:W2:Y:S04]  /*1eca0*/  @P1 LDG.E.U8 R41, desc[UR40][R4.64] ;  /* 0x0000002804291981 */ /* 0x0000a8000c1e1100 */
[----:B------:R-:W0:Y:S04]  /*1ecb0*/  LDL R4, [R1+0x15a0] ;  /* 0x0015a00001047983 */ /* 0x000e280000100800 */
[----:B------:R-:W0:Y:S01]  /*1ecc0*/  LDL R5, [R1+0x15a4] ;  /* 0x0015a40001057983 */ /* 0x000e220000100800 */
[----:B------:R-:W-:Y:S02]  /*1ecd0*/  ISETP.GT.AND P0, PT, R2, 0x1c, PT ;  /* 0x0000001c0200780c */ /* 0x000fe40003f04270 */
[----:B------:R-:W-:-:S11]  /*1ece0*/  PRMT R11, RZ, 0x7610, R11 ;  /* 0x00007610ff0b7816 */ /* 0x000fd6000000000b */
[----:B0-----:R-:W-:-:S04]  /*1ecf0*/  @P0 LOP3.LUT R5, R5, R4, RZ, 0x3c, !PT ;  /* 0x0000000405050212 */ /* 0x001fc800078e3cff */
[----:B------:R-:W-:-:S04]  /*1ed00*/  @P0 LOP3.LUT R4, R5, R4, RZ, 0x3c, !PT ;  /* 0x0000000405040212 */ /* 0x000fc800078e3cff */
[----:B------:R-:W-:-:S05]  /*1ed10*/  @P0 LOP3.LUT R5, R5, R4, RZ, 0x3c, !PT ;  /* 0x0000000405050212 */ /* 0x000fca00078e3cff */
[----:B------:R-:W4:Y:S04]  /*1ed20*/  @P0 LDG.E.U8 R11, desc[UR40][R4.64] ;  /* 0x00000028040b0981 */ /* 0x000f28000c1e1100 */
[----:B--2---:R-:W-:Y:S04]  /*1ed30*/  STL [R1+0x349c], R41 ;  /* 0x00349c2901007387 */ /* 0x004fe80000100800 */
[----:B----4-:R0:W-:Y:S04]  /*1ed40*/  STL [R1+0x328], R11 ;  /* 0x0003280b01007387 */ /* 0x0101e80000100800 */
        /* <DEDUP_REMOVED lines=75> */
[----:B------:R-:W2:Y:S04]  /*1f200*/  LDL R4, [R1+0x1558] ;  /* 0x0015580001047983 */ /* 0x000ea80000100800 */
[----:B------:R-:W2:Y:S01]  /*1f210*/  LDL R5, [R1+0x155c] ;  /* 0x00155c0001057983 */ /* 0x000ea20000100800 */
[----:B------:R-:W-:-:S02]  /*1f220*/  PRMT R9, RZ, 0x7610, R9 ;  /* 0x00007610ff097816 */ /* 0x000fc40000000009 */
[----:B--2---:R-:W-:-:S04]  /*1f230*/  @P0 LOP3.LUT R5, R5, R4, RZ, 0x3c, !PT ;  /* 0x0000000405050212 */ /* 0x004fc800078e3cff */
[----:B------:R-:W-:-:S04]  /*1f240*/  @P0 LOP3.LUT R4, R5, R4, RZ, 0x3c, !PT ;  /* 0x0000000405040212 */ /* 0x000fc800078e3cff */
[----:B------:R-:W-:-:S05]  /*1f250*/  @P0 LOP3.LUT R5, R5, R4, RZ, 0x3c, !PT ;  /* 0x0000000405050212 */ /* 0x000fca00078e3cff */
[----:B------:R-:W2:Y:S04]  /*1f260*/  @P0 LDG.E.U8 R9, desc[UR40][R4.64] ;  /* 0x0000002804090981 */ /* 0x000ea8000c1e1100 */
[----:B--2---:R0:W-:Y:S04]  /*1f270*/  STL [R1+0x304], R9 ;  /* 0x0003040901007387 */ /* 0x0041e80000100800 */
[----:B0-----:R-:W2:Y:S04]  /*1f280*/  LDL.LU R9, [R1+0x3600] ;  /* 0x0036000001097983 */ /* 0x001ea80000300800 */
        /* <DEDUP_REMOVED lines=15> */
[----:B------:R-:W2:Y:S01]  /*1f380*/  @P0 LDG.E.U8 R25, desc[UR40][R4.64] ;  /* 0x0000002804190981 */ /* 0x000ea2000c1e1100 */
[----:B------:R-:W-:-:S03]  /*1f390*/  ISETP.GT.AND P1, PT, R2, 0x1f, PT ;  /* 0x0000001f0200780c */ /* 0x000fc60003f24270 */
        /* <DEDUP_REMOVED lines=9> */
[----:B------:R-:W3:Y:S04]  /*1f430*/  LDL R4, [R1+0x1538] ;  /* 0x0015380001047983 */ /* 0x000ee80000100800 */
[----:B------:R-:W3:Y:S01]  /*1f440*/  LDL R5, [R1+0x153c] ;  /* 0x00153c0001057983 */ /* 0x000ee20000100800 */
[----:B------:R-:W-:-:S03]  /*1f450*/  PRMT R44, RZ, 0x7610, R44 ;  /* 0x00007610ff2c7816 */ /* 0x000fc6000000002c */
[----:B--2---:R-:W-:Y:S01]  /*1f460*/  STL [R1+0x34a0], R40 ;  /* 0x0034a02801007387 */ /* 0x004fe20000100800 */
[----:B---3--:R-:W-:-:S04]  /*1f470*/  @P1 LOP3.LUT R5, R5, R4, RZ, 0x3c, !PT ;  /* 0x0000000405051212 */ /* 0x008fc800078e3cff */
        /* <DEDUP_REMOVED lines=26> */
[----:B------:R-:W3:Y:S04]  /*1f620*/  @P0 LDG.E.U8 R8, desc[UR40][R4.64] ;  /* 0x0000002804080981 */ /* 0x000ee8000c1e1100 */
[----:B--2---:R-:W-:Y:S04]  /*1f630*/  STL [R1+0x34ac], R46 ;  /* 0x0034ac2e01007387 */ /* 0x004fe80000100800 */
[----:B---3--:R0:W-:Y:S04]  /*1f640*/  STL [R1+0x2e8], R8 ;  /* 0x0002e80801007387 */ /* 0x0081e80000100800 */
[----:B0-----:R-:W2:Y:S04]  /*1f650*/  LDL.LU R8, [R1+0x35f4] ;  /* 0x0035f40001087983 */ /* 0x001ea80000300800 */
[----:B------:R-:W3:Y:S04]  /*1f660*/  LDL R4, [R1+0x1518] ;  /* 0x0015180001047983 */ /* 0x000ee80000100800 */
[----:B------:R-:W3:Y:S01]  /*1f670*/  LDL R5, [R1+0x151c] ;  /* 0x00151c0001057983 */ /* 0x000ee20000100800 */
[----:B------:R-:W-:-:S02]  /*1f680*/  PRMT R16, RZ, 0x7610, R16 ;  /* 0x00007610ff107816 */ /* 0x000fc40000000010 */
[----:B---3--:R-:W-:-:S04]  /*1f690*/  @P0 LOP3.LUT R5, R5, R4, RZ, 0x3c, !PT ;  /* 0x0000000405050212 */ /* 0x008fc800078e3cff */
[----:B------:R-:W-:-:S04]  /*1f6a0*/  @P0 LOP3.LUT R4, R5, R4, RZ, 0x3c, !PT ;  /* 0x0000000405040212 */ /* 0x000fc800078e3cff */
[----:B------:R-:W-:-:S05]  /*1f6b0*/  @P0 LOP3.LUT R5, R5, R4, RZ, 0x3c, !PT ;  /* 0x0000000405050212 */ /* 0x000fca00078e3cff */
[----:B------:R-:W3:Y:S04]  /*1f6c0*/  @P0 LDG.E.U8 R16, desc[UR40][R4.64] ;  /* 0x0000002804100981 */ /* 0x000ee8000c1e1100 */
[----:B---3--:R0:W-:Y:S04]  /*1f6d0*/  STL [R1+0x2e4], R16 ;  /* 0x0002e41001007387 */ /* 0x0081e80000100800 */
[----:B0-----:R-:W3:Y:S04]  /*1f6e0*/  LDL.LU R16, [R1+0x35f0] ;  /* 0x0035f00001107983 */ /* 0x001ee80000300800 */
        /* <DEDUP_REMOVED lines=80> */
[----:B------:R0:W2:Y:S04]  /*1fbf0*/  @P0 LDG.E.U8 R11, desc[UR40][R4.64] ;  /* 0x00000028040b0981 */ /* 0x0000a8000c1e1100 */
[----:B------:R-:W0:Y:S04]  /*1fc00*/  LDL R4, [R1+0x14c8] ;  /* 0x0014c80001047983 */ /* 0x000e280000100800 */
[----:B------:R-:W0:Y:S01]  /*1fc10*/  LDL R5, [R1+0x14cc] ;  /* 0x0014cc0001057983 */ /* 0x000e220000100800 */
[----:B------:R-:W-:Y:S02]  /*1fc20*/  PRMT R17, RZ, 0x7610, R17 ;  /* 0x00007610ff117816 */ /* 0x000fe40000000011 */
[----:B0-----:R-:W-:-:S04]  /*1fc30*/  @P0 LOP3.LUT R5, R5, R4, RZ, 0x3c, !PT ;  /* 0x0000000405050212 */ /* 0x001fc800078e3cff */
[----:B------:R-:W-:-:S04]  /*1fc40*/  @P0 LOP3.LUT R4, R5, R4, RZ, 0x3c, !PT ;  /* 0x0000000405040212 */ /* 0x000fc800078e3cff */
[----:B------:R-:W-:-:S05]  /*1fc50*/  @P0 LOP3.LUT R5, R5, R4, RZ, 0x3c, !PT ;  /* 0x0000000405050212 */ /* 0x000fca00078e3cff */
[----:B------:R-:W3:Y:S04]  /*1fc60*/  @P0 LDG.E.U8 R17, desc[UR40][R4.64] ;  /* 0x0000002804110981 */ /* 0x000ee8000c1e1100 */
[----:B--2---:R0:W-:Y:S04]  /*1fc70*/  STL [R1+0x2c0], R11 ;  /* 0x0002c00b01007387 */ /* 0x0041e80000100800 */
[----:B0-----:R-:W2:Y:S04]  /*1fc80*/  LDL R11, [R1+0x14ac] ;  /* 0x0014ac00010b7983 */ /* 0x001ea80000100800 */
[----:B---3--:R0:W-:Y:S04]  /*1fc90*/  STL [R1+0x2bc], R17 ;  /* 0x0002bc1101007387 */ /* 0x0081e80000100800 */
[----:B0-----:R-:W3:Y:S04]  /*1fca0*/  LDL.LU R17, [R1+0x35cc] ;  /* 0x0035cc0001117983 */ /* 0x001ee80000300800 */
[----:B------:R-:W2:Y:S04]  /*1fcb0*/  LDL R4, [R1+0x14c0] ;  /* 0x0014c00001047983 */ /* 0x000ea80000100800 */
[----:B------:R-:W2:Y:S01]  /*1fcc0*/  LDL R5, [R1+0x14c4] ;  /* 0x0014c40001057983 */ /* 0x000ea20000100800 */
[----:B------:R-:W-:-:S02]  /*1fcd0*/  ISETP.GT.AND P1, PT, R2, 0x23, PT ;  /* 0x000000230200780c */ /* 0x000fc40003f24270 */
[----:B------:R-:W-:-:S11]  /*1fce0*/  PRMT R47, RZ, 0x7610, R47 ;  /* 0x00007610ff2f7816 */ /* 0x000fd6000000002f */
        /* <DEDUP_REMOVED lines=20> */
[----:B------:R-:W3:Y:S01]  /*1fe30*/  LDL R5, [R1+0x14a8] ;  /* 0x0014a80001057983 */ /* 0x000ee20000100800 */
[----:B------:R-:W-:Y:S01]  /*1fe40*/  PRMT R51, RZ, 0x7610, R51 ;  /* 0x00007610ff337816 */ /* 0x000fe20000000033 */
[----:B0-----:R-:W-:Y:S02]  /*1fe50*/  @P1 IMAD.MOV.U32 R4, RZ, RZ, R11 ;  /* 0x000000ffff041224 */ /* 0x001fe400078e000b */
[----:B--2---:R-:W-:Y:S01]  /*1fe60*/  STL [R1+0x34b8], R49 ;  /* 0x0034b83101007387 */ /* 0x004fe20000100800 */
[----:B------:R-:W-:Y:S02]  /*1fe70*/  ISETP.GT.AND P0, PT, R2, 0x24, PT ;  /* 0x000000240200780c */ /* 0x000fe40003f04270 */
[----:B------:R-:W-:Y:S01]  /*1fe80*/  PRMT R7, RZ, 0x7610, R7 ;  /* 0x00007610ff077816 */ /* 0x000fe20000000007 */
[----:B------:R-:W2:Y:S04]  /*1fe90*/  LDL R11, [R1+0x1484] ;  /* 0x00148400010b7983 */ /* 0x000ea80000100800 */
[----:B---3--:R0:W3:Y:S04]  /*1fea0*/  @P1 LDG.E.U8 R51, desc[UR40][R4.64] ;  /* 0x0000002804331981 */ /* 0x0080e8000c1e1100 */
[----:B------:R-:W0:Y:S04]  /*1feb0*/  LDL R4, [R1+0x14a0] ;  /* 0x0014a00001047983 */ /* 0x000e280000100800 */
[----:B------:R-:W0:Y:S02]  /*1fec0*/  LDL R5, [R1+0x14a4] ;  /* 0x0014a40001057983 */ /* 0x000e240000100800 */
[----:B0-----:R-:W-:-:S04]  /*1fed0*/  @P0 LOP3.LUT R5, R5, R4, RZ, 0x3c, !PT ;  /* 0x0000000405050212 */ /* 0x001fc800078e3cff */
[----:B------:R-:W-:-:S04]  /*1fee0*/  @P0 LOP3.LUT R4, R5, R4, RZ, 0x3c, !PT ;  /* 0x0000000405040212 */ /* 0x000fc800078e3cff */
[----:B------:R-:W-:-:S05]  /*1fef0*/  @P0 LOP3.LUT R5, R5, R4, RZ, 0x3c, !PT ;  /* 0x0000000405050212 */ /* 0x000fca00078e3cff */
[----:B------:R-:W2:Y:S04]  /*1ff00*/  @P0 LDG.E.U8 R7, desc[UR40][R4.64] ;  /* 0x0000002804070981 */ /* 0x000ea8000c1e1100 */
[----:B---3--:R-:W-:Y:S04]  /*1ff10*/  STL [R1+0x34bc], R51 ;  /* 0x0034bc3301007387 */ /* 0x008fe80000100800 */
[----:B--2---:R0:W-:Y:S04]  /*1ff20*/  STL [R1+0x2a8], R7 ;  /* 0x0002a80701007387 */ /* 0x0041e80000100800 */
        /* <DEDUP_REMOVED lines=26> */
[----:B------:R-:W-:Y:S02]  /*200d0*/  ISETP.GT.AND P1, PT, R2, 0x25, PT ;  /* 0x000000250200780c */ /* 0x000fe40003f24270 */
[----:B------:R-:W-:Y:S01]  /*200e0*/  PRMT R39, RZ, 0x7610, R39 ;  /* 0x00007610ff277816 */ /* 0x000fe20000000027 */
[----:B--2---:R0:W-:Y:S04]  /*200f0*/  STL [R1+0x29c], R15 ;  /* 0x00029c0f01007387 */ /* 0x0041e80000100800 */
[----:B0-----:R-:W2:Y:S04]  /*20100*/  LDL.LU R15, [R1+0x35bc] ;  /* 0x0035bc00010f7983 */ /* 0x001ea80000300800 */
[----:B------:R-:W2:Y:S02]  /*20110*/  LDL R5, [R1+0x1480] ;  /* 0x0014800001057983 */ /* 0x000ea40000100800 */
[----:B------:R-:W-:-:S02]  /*20120*/  @P1 IMAD.MOV.U32 R4, RZ, RZ, R11 ;  /* 0x000000ffff041224 */ /* 0x000fc400078e000b */
[----:B------:R-:W3:Y:S04]  /*20130*/  LDL R11, [R1+0x145c] ;  /* 0x00145c00010b7983 */ /* 0x000ee80000100800 */
[----:B--2---:R-:W2:Y:S04]  /*20140*/  @P1 LDG.E.U8 R39, desc[UR40][R4.64] ;  /* 0x0000002804271981 */ /* 0x004ea8000c1e1100 */
        /* <DEDUP_REMOVED lines=37> */
[----:B------:R-:W4:Y:S01]  /*203a0*/  LDL R5, [R1+0x1458] ;  /* 0x0014580001057983 */ /* 0x000f220000100800 */
[----:B------:R-:W-:Y:S01]  /*203b0*/  PRMT R49, RZ, 0x7610, R49 ;  /* 0x00007610ff317816 */ /* 0x000fe20000000031 */
[----:B---3--:R-:W-:Y:S02]  /*203c0*/  @P0 IMAD.MOV.U32 R4, RZ, RZ, R11 ;  /* 0x000000ffff040224 */ /* 0x008fe400078e000b */
[----:B--2---:R0:W-:Y:S01]  /*203d0*/  STL [R1+0x34f0], R51 ;  /* 0x0034f03301007387 */ /* 0x0041e20000100800 */
[----:B------:R-:W-:-:S03]  /*203e0*/  PRMT R48, RZ, 0x7610, R48 ;  /* 0x00007610ff307816 */ /* 0x000fc60000000030 */
[----:B------:R-:W2:Y:S04]  /*203f0*/  LDL R11, [R1+0x143c] ;  /* 0x00143c00010b7983 */ /* 0x000ea80000100800 */
[----:B----4-:R-:W3:Y:S04]  /*20400*/  @P0 LDG.E.U8 R49, desc[UR40][R4.64] ;  /* 0x0000002804310981 */ /* 0x010ee8000c1e1100 */
[----:B0-----:R-:W4:Y:S04]  /*20410*/  LDL R51, [R1+0x1438] ;  /* 0x0014380001337983 */ /* 0x001f280000100800 */
[----:B------:R-:W2:Y:S04]  /*20420*/  LDL R4, [R1+0x1450] ;  /* 0x0014500001047983 */ /* 0x000ea80000100800 */
[----:B------:R-:W2:Y:S04]  /*20430*/  LDL R5, [R1+0x1454] ;  /* 0x0014540001057983 */ /* 0x000ea80000100800 */
[----:B---3--:R-:W-:Y:S01]  /*20440*/  STL [R1+0x34f4], R49 ;  /* 0x0034f43101007387 */ /* 0x008fe20000100800 */
        /* <DEDUP_REMOVED lines=19> */
[----:B------:R0:W3:Y:S01]  /*20580*/  @P1 LDG.E.U8 R50, desc[UR40][R4.64] ;  /* 0x0000002804321981 */ /* 0x0000e2000c1e1100 */
[----:B------:R-:W-:-:S03]  /*20590*/  PRMT R55, RZ, 0x7610, R55 ;  /* 0x00007610ff377816 */ /* 0x000fc60000000037 */
[----:B--2---:R-:W-:Y:S01]  /*205a0*/  STL [R1+0x34fc], R47 ;  /* 0x0034fc2f01007387 */ /* 0x004fe20000100800 */
[----:B0-----:R-:W-:Y:S02]  /*205b0*/  @P1 IMAD.MOV.U32 R4, RZ, RZ, R11 ;  /* 0x000000ffff041224 */ /* 0x001fe400078e000b */
[----:B----4-:R-:W-:-:S05]  /*205c0*/  @P1 IMAD.MOV.U32 R5, RZ, RZ, R51 ;  /* 0x000000ffff051224 */ /* 0x010fca00078e0033 */
[----:B------:R-:W2:Y:S04]  /*205d0*/  @P1 LDG.E.U8 R55, desc[UR40][R4.64] ;  /* 0x0000002804371981 */ /* 0x000ea8000c1e1100 */
[----:B---3--:R-:W-:Y:S04]  /*205e0*/  STL [R1+0x34c0], R50 ;  /* 0x0034c03201007387 */ /* 0x008fe80000100800 */
[----:B------:R-:W3:Y:S04]  /*205f0*/  LDL R4, [R1+0x1430] ;  /* 0x0014300001047983 */ /* 0x000ee80000100800 */
[----:B------:R-:W3:Y:S01]  /*20600*/  LDL R5, [R1+0x1434] ;  /* 0x0014340001057983 */ /* 0x000ee20000100800 */
[----:B------:R-:W-:-:S03]  /*20610*/  PRMT R54, RZ, 0x7610, R54 ;  /* 0x00007610ff367816 */ /* 0x000fc60000000036 */
[----:B------:R-:W4:Y:S04]  /*20620*/  LDL R51, [R1+0x141c] ;  /* 0x00141c0001337983 */ /* 0x000f280000100800 */
[----:B------:R-:W4:Y:S04]  /*20630*/  LDL R11, [R1+0x1414] ;  /* 0x00141400010b7983 */ /* 0x000f280000100800 */
        /* <DEDUP_REMOVED lines=24> */
[----:B------:R-:W3:Y:S01]  /*207c0*/  LDL R5, [R1+0x1418] ;  /* 0x0014180001057983 */ /* 0x000ee20000100800 */
[----:B------:R-:W-:Y:S01]  /*207d0*/  PRMT R37, RZ, 0x7610, R37 ;  /* 0x00007610ff257816 */ /* 0x000fe20000000025 */
[----:B----4-:R-:W-:-:S02]  /*207e0*/  @P0 IMAD.MOV.U32 R4, RZ, RZ, R51 ;  /* 0x000000ffff040224 */ /* 0x010fc400078e0033 */
[----:B------:R-:W4:Y:S04]  /*207f0*/  LDL R51, [R1+0x13f4] ;  /* 0x0013f40001337983 */ /* 0x000f280000100800 */
[----:B---3--:R-:W3:Y:S01]  /*20800*/  @P0 LDG.E.U8 R37, desc[UR40][R4.64] ;  /* 0x0000002804250981 */ /* 0x008ee2000c1e1100 */
[----:B------:R-:W-:-:S03]  /*20810*/  PRMT R36, RZ, 0x7610, R36 ;  /* 0x00007610ff247816 */ /* 0x000fc60000000024 */
[----:B---3--:R0:W-:Y:S04]  /*20820*/  STL [R1+0x264], R37 ;  /* 0x0002642501007387 */ /* 0x0081e80000100800 */
[----:B0-----:R-:W3:Y:S04]  /*20830*/  LDL.LU R37, [R1+0x35a4] ;  /* 0x0035a40001257983 */ /* 0x001ee80000300800 */
[----:B------:R-:W2:Y:S01]  /*20840*/  LDL R5, [R1+0x1410] ;  /* 0x0014100001057983 */ /* 0x000ea20000100800 */
[----:B------:R-:W-:-:S03]  /*20850*/  @P0 IMAD.MOV.U32 R4, RZ, RZ, R11 ;  /* 0x000000ffff040224 */ /* 0x000fc600078e000b */
        /* <DEDUP_REMOVED lines=30> */
[----:B------:R-:W-:-:S03]  /*20a40*/  PRMT R27, RZ, 0x7610, R27 ;  /* 0x00007610ff1b7816 */ /* 0x000fc6000000001b */
[----:B--2---:R0:W-:Y:S04]  /*20a50*/  STL [R1+0x254], R26 ;  /* 0x0002541a01007387 */ /* 0x0041e80000100800 */
[----:B0-----:R-:W2:Y:S04]  /*20a60*/  LDL.LU R26, [R1+0x3594] ;  /* 0x00359400011a7983 */ /* 0x001ea80000300800 */
[----:B------:R-:W2:Y:S01]  /*20a70*/  LDL R5, [R1+0x13f0] ;  /* 0x0013f00001057983 */ /* 0x000ea20000100800 */
[----:B----4-:R-:W-:-:S03]  /*20a80*/  @P1 IMAD.MOV.U32 R4, RZ, RZ, R51 ;  /* 0x000000ffff041224 */ /* 0x010fc600078e0033 */
[----:B------:R-:W4:Y:S04]  /*20a90*/  LDL R51, [R1+0x13d4] ;  /* 0x0013d40001337983 */ /* 0x000f280000100800 */
[----:B--2---:R-:W2:Y:S01]  /*20aa0*/  @P1 LDG.E.U8 R27, desc[UR40][R4.64] ;  /* 0x00000028041b1981 */ /* 0x004ea2000c1e1100 */
[----:B------:R-:W-:-:S03]  /*20ab0*/  PRMT R10, RZ, 0x7610, R10 ;  /* 0x00007610ff0a7816 */ /* 0x000fc6000000000a */
[----:B--2---:R0:W-:Y:S04]  /*20ac0*/  STL [R1+0x250], R27 ;  /* 0x0002501b01007387 */ /* 0x0041e80000100800 */
[----:B0-----:R-:W2:Y:S04]  /*20ad0*/  LDL.LU R27, [R1+0x3590] ;  /* 0x00359000011b7983 */ /* 0x001ea80000300800 */
[----:B------:R-:W2:Y:S01]  /*20ae0*/  LDL R5, [R1+0x13e8] ;  /* 0x0013e80001057983 */ /* 0x000ea20000100800 */
[----:B---3--:R-:W-:Y:S01]  /*20af0*/  @P1 IMAD.MOV.U32 R4, RZ, RZ, R11 ;  /* 0x000000ffff041224 */ /* 0x008fe200078e000b */
[----:B------:R-:W-:-:S02]  /*20b00*/  ISETP.GT.AND P2, PT, R2, 0x2a, PT ;  /* 0x0000002a0200780c */ /* 0x000fc40003f44270 */
[----:B------:R-:W-:Y:S01]  /*20b10*/  PRMT R46, RZ, 0x7610, R46 ;  /* 0x00007610ff2e7816 */ /* 0x000fe2000000002e */
[----:B------:R-:W3:Y:S04]  /*20b20*/  LDL R11, [R1+0x13c8] ;  /* 0x0013c800010b7983 */ /* 0x000ee80000100800 */
[----:B--2---:R0:W2:Y:S04]  /*20b30*/  @P1 LDG.E.U8 R10, desc[UR40][R4.64] ;  /* 0x00000028040a1981 */ /* 0x0040a8000c1e1100 */
[----:B------:R-:W0:Y:S04]  /*20b40*/  LDL R4, [R1+0x13e0] ;  /* 0x0013e00001047983 */ /* 0x000e280000100800 */
[----:B------:R-:W0:Y:S02]  /*20b50*/  LDL R5, [R1+0x13e4] ;  /* 0x0013e40001057983 */ /* 0x000e240000100800 */
[----:B0-----:R-:W-:-:S04]  /*20b60*/  @P2 LOP3.LUT R5, R5, R4, RZ, 0x3c, !PT ;  /* 0x0000000405052212 */ /* 0x001fc800078e3cff */
[----:B------:R-:W-:-:S04]  /*20b70*/  @P2 LOP3.LUT R4, R5, R4, RZ, 0x3c, !PT ;  /* 0x0000000405042212 */ /* 0x000fc800078e3cff */
[----:B------:R-:W-:Y:S01]  /*20b80*/  @P2 LOP3.LUT R5, R5, R4, RZ, 0x3c, !PT ;  /* 0x0000000405052212 */ /* 0x000fe200078e3cff */
[----:B--2---:R0:W-:Y:S04]  /*20b90*/  STL [R1+0x20c], R10 ;  /* 0x00020c0a01007387 */ /* 0x0041e80000100800 */
[----:B------:R1:W2:Y:S01]  /*20ba0*/  @P2 LDG.E.U8 R46, desc[UR40][R4.64] ;  /* 0x00000028042e2981 */ /* 0x0002a2000c1e1100 */
[----:B------:R-:W-:-:S03]  /*20bb0*/  PRMT R45, RZ, 0x7610, R45 ;  /* 0x00007610ff2d7816 */ /* 0x000fc6000000002d */
[----:B0-----:R-:W2:Y:S04]  /*20bc0*/  LDL R10, [R1+0x13cc] ;  /* 0x0013cc00010a7983 */ /* 0x001ea80000100800 */
[----:B------:R-:W1:Y:S04]  /*20bd0*/  LDL R4, [R1+0x13d8] ;  /* 0x0013d80001047983 */ /* 0x000e680000100800 */
[----:B------:R-:W1:Y:S02]  /*20be0*/  LDL R5, [R1+0x13dc] ;  /* 0x0013dc0001057983 */ /* 0x000e640000100800 */
[----:B-1----:R-:W-:-:S04]  /*20bf0*/  @P2 LOP3.LUT R5, R5, R4, RZ, 0x3c, !PT ;  /* 0x0000000405052212 */ /* 0x002fc800078e3cff */
[----:B------:R-:W-:-:S04]  /*20c00*/  @P2 LOP3.LUT R4, R5, R4, RZ, 0x3c, !PT ;  /* 0x0000000405042212 */ /* 0x000fc800078e3cff */
[----:B------:R-:W-:Y:S01]  /*20c10*/  @P2 LOP3.LUT R5, R5, R4, RZ, 0x3c, !PT ;  /* 0x0000000405052212 */ /* 0x000fe200078e3cff */
[----:B--2---:R-:W-:Y:S04]  /*20c20*/  STL [R1+0x3500], R46 ;  /* 0x0035002e01007387 */ /* 0x004fe80000100800 */
[----:B------:R4:W2:Y:S04]  /*20c30*/  @P2 LDG.E.U8 R45, desc[UR40][R4.64] ;  /* 0x00000028042d2981 */ /* 0x0008a8000c1e1100 */
[----:B------:R-:W2:Y:S01]  /*20c40*/  LDL R5, [R1+0x13d0] ;  /* 0x0013d00001057983 */ /* 0x000ea20000100800 */
[----:B------:R-:W-:Y:S01]  /*20c50*/  PRMT R44, RZ, 0x7610, R44 ;  /* 0x00007610ff2c7816 */ /* 0x000fe2000000002c */
[----:B----4-:R-:W-:Y:S01]  /*20c60*/  @P2 IMAD.MOV.U32 R4, RZ, RZ, R51 ;  /* 0x000000ffff042224 */ /* 0x010fe200078e0033 */
[----:B------:R-:W-:-:S04]  /*20c70*/  PRMT R43, RZ, 0x7610, R43 ;  /* 0x00007610ff2b7816 */ /* 0x000fc8000000002b */
[----:B--2---:R0:W2:Y:S04]  /*20c80*/  @P2 LDG.E.U8 R44, desc[UR40][R4.64] ;  /* 0x00000028042c2981 */ /* 0x0040a8000c1e1100 */
[----:B------:R-:W-:Y:S04]  /*20c90*/  STL [R1+0x3504], R45 ;  /* 0x0035042d01007387 */ /* 0x000fe80000100800 */
[----:B------:R-:W4:Y:S01]  /*20ca0*/  LDL R51, [R1+0x13b4] ;  /* 0x0013b40001337983 */ /* 0x000f220000100800 */
[----:B0-----:R-:W-:Y:S02]  /*20cb0*/  @P2 IMAD.MOV.U32 R4, RZ, RZ, R10 ;  /* 0x000000ffff042224 */ /* 0x001fe400078e000a */
[----:B---3--:R-:W-:-:S05]  /*20cc0*/  @P2 IMAD.MOV.U32 R5, RZ, RZ, R11 ;  /* 0x000000ffff052224 */ /* 0x008fca00078e000b */
[----:B------:R-:W3:Y:S04]  /*20cd0*/  @P2 LDG.E.U8 R43, desc[UR40][R4.64] ;  /* 0x00000028042b2981 */ /* 0x000ee8000c1e1100 */
[----:B--2---:R-:W-:Y:S04]  /*20ce0*/  STL [R1+0x3508], R44 ;  /* 0x0035082c01007387 */ /* 0x004fe80000100800 */
[----:B------:R-:W2:Y:S04]  /*20cf0*/  LDL R4, [R1+0x13c0] ;  /* 0x0013c00001047983 */ /* 0x000ea80000100800 */
[----:B------:R-:W2:Y:S01]  /*20d00*/  LDL R5, [R1+0x13c4] ;  /* 0x0013c40001057983 */ /* 0x000ea20000100800 */
[----:B------:R-:W-:-:S02]  /*20d10*/  ISETP.GT.AND P0, PT, R2, 0x2b, PT ;  /* 0x0000002b0200780c */ /* 0x000fc40003f04270 */
[----:B------:R-:W-:Y:S01]  /*20d20*/  PRMT R52, RZ, 0x7610, R52 ;  /* 0x00007610ff347816 */ /* 0x000fe20000000034 */
[----:B------:R-:W4:Y:S04]  /*20d30*/  LDL R11, [R1+0x13a0] ;  /* 0x0013a000010b7983 */ /* 0x000f280000100800 */
[----:B------:R-:W4:Y:S04]  /*20d40*/  LDL R10, [R1+0x13a4] ;  /* 0x0013a400010a7983 */ /* 0x000f280000100800 */
[----:B---3--:R-:W-:Y:S02]  /*20d50*/  STL [R1+0x350c], R43 ;  /* 0x00350c2b01007387 */ /* 0x008fe40000100800 */
        /* <DEDUP_REMOVED lines=9> */
[----:B------:R-:W-:Y:S01]  /*20df0*/  @P0 LOP3.LUT R5, R5, R4, RZ, 0x3c, !PT ;  /* 0x0000000405050212 */ /* 0x000fe200078e3cff */
[----:B--2---:R-:W-:Y:S04]  /*20e00*/  STL [R1+0x34d0], R52 ;  /* 0x0034d03401007387 */ /* 0x004fe80000100800 */
[----:B------:R4:W2:Y:S04]  /*20e10*/  @P0 LDG.E.U8 R60, desc[UR40][R4.64] ;  /* 0x00000028043c0981 */ /* 0x0008a8000c1e1100 */
[----:B------:R-:W3:Y:S01]  /*20e20*/  LDL R5, [R1+0x13b0] ;  /* 0x0013b00001057983 */ /* 0x000ee20000100800 */
[----:B------:R-:W-:-:S02]  /*20e30*/  ISETP.GT.AND P1, PT, R2, 0x2c, PT ;  /* 0x0000002c0200780c */ /* 0x000fc40003f24270 */
[----:B------:R-:W-:Y:S01]  /*20e40*/  PRMT R38, RZ, 0x7610, R38 ;  /* 0x00007610ff267816 */ /* 0x000fe20000000026 */
[----:B----4-:R-:W-:Y:S01]  /*20e50*/  @P0 IMAD.MOV.U32 R4, RZ, RZ, R51 ;  /* 0x000000ffff040224 */ /* 0x010fe200078e0033 */
[----:B------:R-:W-:-:S04]  /*20e60*/  PRMT R28, RZ, 0x7610, R28 ;  /* 0x00007610ff1c7816 */ /* 0x000fc8000000001c */
[----:B---3--:R0:W3:Y:S05]  /*20e70*/  @P0 LDG.E.U8 R38, desc[UR40][R4.64] ;  /* 0x0000002804260981 */ /* 0x0080ea000c1e1100 */
[----:B0-----:R-:W-:Y:S02]  /*20e80*/  @P1 IMAD.MOV.U32 R4, RZ, RZ, R10 ;  /* 0x000000ffff041224 */ /* 0x001fe400078e000a */
[----:B------:R-:W-:-:S05]  /*20e90*/  @P1 IMAD.MOV.U32 R5, RZ, RZ, R11 ;  /* 0x000000ffff051224 */ /* 0x000fca00078e000b */
[----:B------:R-:W4:Y:S04]  /*20ea0*/  @P1 LDG.E.U8 R28, desc[UR40][R4.64] ;  /* 0x00000028041c1981 */ /* 0x000f28000c1e1100 */
[----:B--2---:R-:W-:Y:S04]  /*20eb0*/  STL [R1+0x34d4], R60 ;  /* 0x0034d43c01007387 */ /* 0x004fe80000100800 */
[----:B------:R-:W2:Y:S04]  /*20ec0*/  LDL R51, [R1+0x1324] ;  /* 0x0013240001337983 */ /* 0x000ea80000100800 */
[----:B---3--:R-:W-:Y:S04]  /*20ed0*/  STL [R1+0x34d8], R38 ;  /* 0x0034d82601007387 */ /* 0x008fe80000100800 */
[----:B------:R-:W3:Y:S04]  /*20ee0*/  LDL R11, [R1+0x1318] ;  /* 0x00131800010b7983 */ /* 0x000ee80000100800 */
[----:B------:R-:W2:Y:S04]  /*20ef0*/  LDL R10, [R1+0x131c] ;  /* 0x00131c00010a7983 */ /* 0x000ea80000100800 */
        /* <DEDUP_REMOVED lines=32> */
[----:B------:R-:W-:Y:S01]  /*21100*/  @P2 IMAD.MOV.U32 R4, RZ, RZ, R51 ;  /* 0x000000ffff042224 */ /* 0x000fe200078e0033 */
[----:B------:R-:W-:Y:S01]  /*21110*/  PRMT R33, RZ, 0x7610, R33 ;  /* 0x00007610ff217816 */ /* 0x000fe20000000021 */
[----:B------:R-:W3:Y:S04]  /*21120*/  LDL R51, [R1+0x12a4] ;  /* 0x0012a40001337983 */ /* 0x000ee80000100800 */
[----:B--2---:R0:W2:Y:S02]  /*21130*/  @P2 LDG.E.U8 R32, desc[UR40][R4.64] ;  /* 0x0000002804202981 */ /* 0x0040a4000c1e1100 */
[----:B0-----:R-:W-:-:S02]  /*21140*/  @P2 IMAD.MOV.U32 R4, RZ, RZ, R10 ;  /* 0x000000ffff042224 */ /* 0x001fc400078e000a */
[----:B---3--:R-:W-:-:S05]  /*21150*/  @P2 IMAD.MOV.U32 R5, RZ, RZ, R11 ;  /* 0x000000ffff052224 */ /* 0x008fca00078e000b */
[----:B------:R-:W3:Y:S04]  /*21160*/  @P2 LDG.E.U8 R33, desc[UR40][R4.64] ;  /* 0x0000002804212981 */ /* 0x000ee8000c1e1100 */
[----:B--2---:R0:W-:Y:S04]  /*21170*/  STL [R1+0x1dc], R32 ;  /* 0x0001dc2001007387 */ /* 0x0041e80000100800 */
[----:B0-----:R-:W2:Y:S04]  /*21180*/  LDL.LU R32, [R1+0x357c] ;  /* 0x00357c0001207983 */ /* 0x001ea80000300800 */
[----:B------:R-:W2:Y:S04]  /*21190*/  LDL R11, [R1+0x1298] ;  /* 0x00129800010b7983 */ /* 0x000ea80000100800 */
[----:B------:R-:W2:Y:S04]  /*211a0*/  LDL R10, [R1+0x129c] ;  /* 0x00129c00010a7983 */ /* 0x000ea80000100800 */
        /* <DEDUP_REMOVED lines=12> */
[----:B------:R-:W-:-:S02]  /*21270*/  ISETP.GT.AND P1, PT, R2, 0x34, PT ;  /* 0x000000340200780c */ /* 0x000fc40003f24270 */
[----:B0-----:R-:W-:-:S04]  /*21280*/  @P2 LOP3.LUT R5, R5, R4, RZ, 0x3c, !PT ;  /* 0x0000000405052212 */ /* 0x001fc800078e3cff */
[----:B------:R-:W-:-:S04]  /*21290*/  @P2 LOP3.LUT R4, R5, R4, RZ, 0x3c, !PT ;  /* 0x0000000405042212 */ /* 0x000fc800078e3cff */
[----:B------:R-:W-:Y:S01]  /*212a0*/  @P2 LOP3.LUT R5, R5, R4, RZ, 0x3c, !PT ;  /* 0x0000000405052212 */ /* 0x000fe200078e3cff */
[----:B--2---:R0:W-:Y:S04]  /*212b0*/  STL [R1+0x1d4], R9 ;  /* 0x0001d40901007387 */ /* 0x0041e80000100800 */
[----:B------:R1:W2:Y:S01]  /*212c0*/  @P2 LDG.E.U8 R6, desc[UR40][R4.64] ;  /* 0x0000002804062981 */ /* 0x0002a2000c1e1100 */
[----:B------:R-:W-:Y:S02]  /*212d0*/  PRMT R25, RZ, 0x7610, R25 ;  /* 0x00007610ff197816 */ /* 0x000fe40000000019 */
[----:B------:R-:W-:Y:S01]  /*212e0*/  PRMT R34, RZ, 0x7610, R34 ;  /* 0x00007610ff227816 */ /* 0x000fe20000000022 */
[----:B0-----:R-:W2:Y:S04]  /*212f0*/  LDL R9, [R1+0x1294] ;  /* 0x0012940001097983 */ /* 0x001ea80000100800 */
[----:B------:R-:W2:Y:S01]  /*21300*/  LDL R5, [R1+0x12a0] ;  /* 0x0012a00001057983 */ /* 0x000ea20000100800 */
[----:B-1----:R-:W-:-:S05]  /*21310*/  @P1 IMAD.MOV.U32 R4, RZ, RZ, R51 ;  /* 0x000000ffff041224 */ /* 0x002fca00078e0033 */
[----:B--2---:R0:W2:Y:S02]  /*21320*/  @P1 LDG.E.U8 R25, desc[UR40][R4.64] ;  /* 0x0000002804191981 */ /* 0x0040a4000c1e1100 */
[----:B0-----:R-:W-:Y:S02]  /*21330*/  @P1 IMAD.MOV.U32 R4, RZ, RZ, R10 ;  /* 0x000000ffff041224 */ /* 0x001fe400078e000a */
[----:B------:R-:W-:-:S05]  /*21340*/  @P1 IMAD.MOV.U32 R5, RZ, RZ, R11 ;  /* 0x000000ffff051224 */ /* 0x000fca00078e000b */
[----:B------:R-:W3:Y:S04]  /*21350*/  @P1 LDG.E.U8 R34, desc[UR40][R4.64] ;  /* 0x0000002804221981 */ /* 0x000ee8000c1e1100 */
[----:B------:R0:W-:Y:S04]  /*21360*/  STL [R1+0x1d0], R6 ;  /* 0x0001d00601007387 */ /* 0x0001e80000100800 */
[----:B------:R-:W4:Y:S04]  /*21370*/  LDL R51, [R1+0x1220] ;  /* 0x0012200001337983 */ /* 0x000f280000100800 */
[----:B0-----:R-:W4:Y:S04]  /*21380*/  LDL R6, [R1+0x128c] ;  /* 0x00128c0001067983 */ /* 0x001f280000100800 */
[----:B--2---:R0:W-:Y:S04]  /*21390*/  STL [R1+0x1cc], R25 ;  /* 0x0001cc1901007387 */ /* 0x0041e80000100800 */
[----:B------:R-:W2:Y:S04]  /*213a0*/  LDL R11, [R1+0x1218] ;  /* 0x00121800010b7983 */ /* 0x000ea80000100800 */
[----:B------:R-:W2:Y:S04]  /*213b0*/  LDL R10, [R1+0x121c] ;  /* 0x00121c00010a7983 */ /* 0x000ea80000100800 */
[----:B0-----:R-:W2:Y:S04]  /*213c0*/  LDL R25, [R1+0x1224] ;  /* 0x0012240001197983 */ /* 0x001ea80000100800 */
[----:B---3--:R0:W-:Y:S04]  /*213d0*/  STL [R1+0x1c8], R34 ;  /* 0x0001c82201007387 */ /* 0x0081e80000100800 */
[----:B0-----:R-:W3:Y:S04]  /*213e0*/  LDL.LU R34, [R1+0x3574] ;  /* 0x0035740001227983 */ /* 0x001ee80000300800 */
[----:B------:R-:W2:Y:S01]  /*213f0*/  LDL R5, [R1+0x1290] ;  /* 0x0012900001057983 */ /* 0x000ea20000100800 */
[----:B------:R-:W-:Y:S01]  /*21400*/  PRMT R8, RZ, 0x7610, R8 ;  /* 0x00007610ff087816 */ /* 0x000fe20000000008 */
[----:B------:R-:W-:Y:S01]  /*21410*/  @P1 IMAD.MOV.U32 R4, RZ, RZ, R9 ;  /* 0x000000ffff041224 */ /* 0x000fe200078e0009 */
[----:B------:R-:W-:-:S02]  /*21420*/  ISETP.GT.AND P2, PT, R2, 0x38, PT ;  /* 0x000000380200780c */ /* 0x000fc40003f44270 */
[----:B------:R-:W-:Y:S02]  /*21430*/  PRMT R0, RZ, 0x7610, R0 ;  /* 0x00007610ff007816 */ /* 0x000fe40000000000 */
[----:B------:R-:W-:Y:S02]  /*21440*/  PRMT R16, RZ, 0x7610, R16 ;  /* 0x00007610ff107816 */ /* 0x000fe40000000010 */
[----:B------:R-:W-:Y:S01]  /*21450*/  PRMT R50, RZ, 0x7610, R50 ;  /* 0x00007610ff327816 */ /* 0x000fe20000000032 */
[----:B------:R-:W3:Y:S04]  /*21460*/  LDL R9, [R1+0x1210] ;  /* 0x0012100001097983 */ /* 0x000ee80000100800 */
[----:B--2---:R4:W2:Y:S04]  /*21470*/  @P1 LDG.E.U8 R8, desc[UR40][R4.64] ;  /* 0x0000002804081981 */ /* 0x0048a8000c1e1100 */
[----:B------:R-:W2:Y:S01]  /*21480*/  LDL R5, [R1+0x1288] ;  /* 0x0012880001057983 */ /* 0x000ea20000100800 */
[----:B----4-:R-:W-:-:S05]  /*21490*/  @P1 IMAD.MOV.U32 R4, RZ, RZ, R6 ;  /* 0x000000ffff041224 */ /* 0x010fca00078e0006 */
[----:B--2---:R0:W2:Y:S02]  /*214a0*/  @P1 LDG.E.U8 R0, desc[UR40][R4.64] ;  /* 0x0000002804001981 */ /* 0x0040a4000c1e1100 */
[----:B0-----:R-:W-:Y:S02]  /*214b0*/  @P2 IMAD.MOV.U32 R4, RZ, RZ, R25 ;  /* 0x000000ffff042224 */ /* 0x001fe400078e0019 */
[----:B------:R-:W-:-:S05]  /*214c0*/  @P2 IMAD.MOV.U32 R5, RZ, RZ, R51 ;  /* 0x000000ffff052224 */ /* 0x000fca00078e0033 */
[----:B------:R0:W4:Y:S04]  /*214d0*/  @P2 LDG.E.U8 R16, desc[UR40][R4.64] ;  /* 0x0000002804102981 */ /* 0x000128000c1e1100 */
[----:B------:R1:W-:Y:S04]  /*214e0*/  STL [R1+0x1c4], R8 ;  /* 0x0001c40801007387 */ /* 0x0003e80000100800 */
[----:B------:R-:W4:Y:S01]  /*214f0*/  LDL R6, [R1+0x1208] ;  /* 0x0012080001067983 */ /* 0x000f220000100800 */
[----:B0-----:R-:W-:Y:S02]  /*21500*/  @P2 IMAD.MOV.U32 R4, RZ, RZ, R10 ;  /* 0x000000ffff042224 */ /* 0x001fe400078e000a */
[----:B------:R-:W-:Y:S01]  /*21510*/  @P2 IMAD.MOV.U32 R5, RZ, RZ, R11 ;  /* 0x000000ffff052224 */ /* 0x000fe200078e000b */
[----:B-1----:R-:W4:Y:S04]  /*21520*/  LDL R8, [R1+0x1214] ;  /* 0x0012140001087983 */ /* 0x002f280000100800 */
[----:B------:R3:W4:Y:S01]  /*21530*/  @P2 LDG.E.U8 R50, desc[UR40][R4.64] ;  /* 0x0000002804322981 */ /* 0x000722000c1e1100 */
[----:B------:R-:W-:Y:S01]  /*21540*/  PRMT R49, RZ, 0x7610, R49 ;  /* 0x00007610ff317816 */ /* 0x000fe20000000031 */
[----:B---3--:R-:W-:-:S02]  /*21550*/  @P2 IMAD.MOV.U32 R5, RZ, RZ, R9 ;  /* 0x000000ffff052224 */ /* 0x008fc400078e0009 */
[----:B--2---:R0:W-:Y:S04]  /*21560*/  STL [R1+0x1c0], R0 ;  /* 0x0001c00001007387 */ /* 0x0041e80000100800 */
[----:B------:R-:W2:Y:S04]  /*21570*/  LDL R11, [R1+0x11a0] ;  /* 0x0011a000010b7983 */ /* 0x000ea80000100800 */
[----:B------:R-:W3:Y:S04]  /*21580*/  LDL R10, [R1+0x11a4] ;  /* 0x0011a400010a7983 */ /* 0x000ee80000100800 */
[----:B0-----:R-:W2:Y:S04]  /*21590*/  LDL R0, [R1+0x120c] ;  /* 0x00120c0001007983 */ /* 0x001ea80000100800 */
[----:B----4-:R-:W-:Y:S04]  /*215a0*/  STL [R1+0x3550], R50 ;  /* 0x0035503201007387 */ /* 0x010fe80000100800 */
[----:B------:R-:W4:Y:S04]  /*215b0*/  LDL R25, [R1+0x1198] ;  /* 0x0011980001197983 */ /* 0x000f280000100800 */
[----:B------:R-:W4:Y:S01]  /*215c0*/  LDL R9, [R1+0x119c] ;  /* 0x00119c0001097983 */ /* 0x000f220000100800 */
[----:B------:R-:W-:-:S05]  /*215d0*/  @P2 IMAD.MOV.U32 R4, RZ, RZ, R8 ;  /* 0x000000ffff042224 */ /* 0x000fca00078e0008 */
[----:B------:R0:W4:Y:S01]  /*215e0*/  @P2 LDG.E.U8 R49, desc[UR40][R4.64] ;  /* 0x0000002804312981 */ /* 0x000122000c1e1100 */
[----:B------:R-:W-:Y:S02]  /*215f0*/  ISETP.GT.AND P3, PT, R2, 0x3c, PT ;  /* 0x0000003c0200780c */ /* 0x000fe40003f64270 */
[----:B------:R-:W-:Y:S02]  /*21600*/  PRMT R48, RZ, 0x7610, R48 ;  /* 0x00007610ff307816 */ /* 0x000fe40000000030 */
[----:B------:R-:W-:Y:S01]  /*21610*/  PRMT R47, RZ, 0x7610, R47 ;  /* 0x00007610ff2f7816 */ /* 0x000fe2000000002f */
[----:B0-----:R-:W-:Y:S01]  /*21620*/  @P2 IMAD.MOV.U32 R5, RZ, RZ, R6 ;  /* 0x000000ffff052224 */ /* 0x001fe200078e0006 */
[----:B------:R-:W-:Y:S01]  /*21630*/  PRMT R12, RZ, 0x7610, R12 ;  /* 0x00007610ff0c7816 */ /* 0x000fe2000000000c */
[----:B--2---:R-:W-:-:S05]  /*21640*/  @P2 IMAD.MOV.U32 R4, RZ, RZ, R0 ;  /* 0x000000ffff042224 */ /* 0x004fca00078e0000 */
[----:B------:R3:W2:Y:S02]  /*21650*/  @P2 LDG.E.U8 R48, desc[UR40][R4.64] ;  /* 0x0000002804302981 */ /* 0x0006a4000c1e1100 */
[----:B---3--:R-:W-:Y:S02]  /*21660*/  @P3 IMAD.MOV.U32 R4, RZ, RZ, R10 ;  /* 0x000000ffff043224 */ /* 0x008fe400078e000a */
[----:B------:R-:W-:-:S05]  /*21670*/  @P3 IMAD.MOV.U32 R5, RZ, RZ, R11 ;  /* 0x000000ffff053224 */ /* 0x000fca00078e000b */
[----:B------:R4:W3:Y:S02]  /*21680*/  @P3 LDG.E.U8 R47, desc[UR40][R4.64] ;  /* 0x00000028042f3981 */ /* 0x0008e4000c1e1100 */
[----:B----4-:R-:W-:Y:S02]  /*21690*/  @P3 IMAD.MOV.U32 R4, RZ, RZ, R9 ;  /* 0x000000ffff043224 */ /* 0x010fe400078e0009 */
[----:B------:R-:W-:Y:S01]  /*216a0*/  @P3 IMAD.MOV.U32 R5, RZ, RZ, R25 ;  /* 0x000000ffff053224 */ /* 0x000fe200078e0019 */
[----:B------:R-:W-:Y:S04]  /*216b0*/  STL [R1+0x3554], R49 ;  /* 0x0035543101007387 */ /* 0x000fe80000100800 */
[----:B------:R-:W4:Y:S04]  /*216c0*/  @P3 LDG.E.U8 R12, desc[UR40][R4.64] ;  /* 0x00000028040c3981 */ /* 0x000f28000c1e1100 */
[----:B------:R0:W-:Y:S04]  /*216d0*/  STL [R1+0x19c], R16 ;  /* 0x00019c1001007387 */ /* 0x0001e80000100800 */
[----:B------:R-:W4:Y:S04]  /*216e0*/  LDL R8, [R1+0x1194] ;  /* 0x0011940001087983 */ /* 0x000f280000100800 */
[----:B------:R-:W4:Y:S04]  /*216f0*/  LDL R6, [R1+0x1188] ;  /* 0x0011880001067983 */ /* 0x000f280000100800 */
[----:B------:R-:W4:Y:S04]  /*21700*/  LDL R0, [R1+0x118c] ;  /* 0x00118c0001007983 */ /* 0x000f280000100800 */
[----:B0-----:R-:W4:Y:S04]  /*21710*/  LDL R16, [R1+0x1190] ;  /* 0x0011900001107983 */ /* 0x001f280000100800 */
[----:B--2---:R-:W-:Y:S04]  /*21720*/  STL [R1+0x3558], R48 ;  /* 0x0035583001007387 */ /* 0x004fe80000100800 */
[----:B------:R-:W2:Y:S04]  /*21730*/  LDL R11, [R1+0x1380] ;  /* 0x00138000010b7983 */ /* 0x000ea80000100800 */
[----:B------:R-:W2:Y:S04]  /*21740*/  LDL R10, [R1+0x1384] ;  /* 0x00138400010a7983 */ /* 0x000ea80000100800 */
[----:B---3--:R-:W-:Y:S04]  /*21750*/  STL [R1+0x355c], R47 ;  /* 0x00355c2f01007387 */ /* 0x008fe80000100800 */
[----:B------:R-:W3:Y:S04]  /*21760*/  LDL R9, [R1+0x137c] ;  /* 0x00137c0001097983 */ /* 0x000ee80000100800 */
[----:B----4-:R0:W-:Y:S01]  /*21770*/  STL [R1+0x168], R12 ;  /* 0x0001680c01007387 */ /* 0x0101e20000100800 */
[----:B------:R-:W-:-:S03]  /*21780*/  @P3 IMAD.MOV.U32 R4, RZ, RZ, R8 ;  /* 0x000000ffff043224 */ /* 0x000fc600078e0008 */
[----:B------:R-:W4:Y:S04]  /*21790*/  LDL R8, [R1+0x1374] ;  /* 0x0013740001087983 */ /* 0x000f280000100800 */
[----:B0-----:R-:W4:Y:S01]  /*217a0*/  LDL R12, [R1+0x1378] ;  /* 0x00137800010c7983 */ /* 0x001f220000100800 */
[----:B------:R-:W-:-:S03]  /*217b0*/  @P3 IMAD.MOV.U32 R5, RZ, RZ, R16 ;  /* 0x000000ffff053224 */ /* 0x000fc600078e0010 */
[----:B------:R-:W4:Y:S01]  /*217c0*/  LDL R16, [R1+0x1370] ;  /* 0x0013700001107983 */ /* 0x000f220000100800 */
[----:B------:R-:W-:Y:S02]  /*217d0*/  ISETP.GT.AND P1, PT, R2, 0x2d, PT ;  /* 0x0000002d0200780c */ /* 0x000fe40003f24270 */
[----:B------:R-:W-:Y:S02]  /*217e0*/  PRMT R24, RZ, 0x7610, R24 ;  /* 0x00007610ff187816 */ /* 0x000fe40000000018 */
[----:B------:R-:W-:-:S04]  /*217f0*/  PRMT R23, RZ, 0x7610, R23 ;  /* 0x00007610ff177816 */ /* 0x000fc80000000017 */
[----:B------:R0:W4:Y:S01]  /*21800*/  @P3 LDG.E.U8 R24, desc[UR40][R4.64] ;  /* 0x0000002804183981 */ /* 0x000122000c1e1100 */
[----:B------:R-:W-:Y:S01]  /*21810*/  PRMT R22, RZ, 0x7610, R22 ;  /* 0x00007610ff167816 */ /* 0x000fe20000000016 */
[----:B0-----:R-:W-:Y:S02]  /*21820*/  @P3 IMAD.MOV.U32 R4, RZ, RZ, R0 ;  /* 0x000000ffff043224 */ /* 0x001fe400078e0000 */
[----:B------:R-:W-:Y:S01]  /*21830*/  @P3 IMAD.MOV.U32 R5, RZ, RZ, R6 ;  /* 0x000000ffff053224 */ /* 0x000fe200078e0006 */
[----:B------:R-:W4:Y:S04]  /*21840*/  LDL R0, [R1+0x136c] ;  /* 0x00136c0001007983 */ /* 0x000f280000100800 */
[----:B------:R-:W4:Y:S04]  /*21850*/  LDL R6, [R1+0x1368] ;  /* 0x0013680001067983 */ /* 0x000f280000100800 */
[----:B------:R2:W4:Y:S01]  /*21860*/  @P3 LDG.E.U8 R23, desc[UR40][R4.64] ;  /* 0x0000002804173981 */ /* 0x000522000c1e1100 */
[----:B------:R-:W-:Y:S01]  /*21870*/  PRMT R21, RZ, 0x7610, R21 ;  /* 0x00007610ff157816 */ /* 0x000fe20000000015 */
[----:B--2---:R-:W-:-:S02]  /*21880*/  @P1 IMAD.MOV.U32 R5, RZ, RZ, R11 ;  /* 0x000000ffff051224 */ /* 0x004fc400078e000b */
[----:B------:R-:W-:Y:S01]  /*21890*/  @P1 IMAD.MOV.U32 R4, RZ, RZ, R10 ;  /* 0x000000ffff041224 */ /* 0x000fe200078e000a */
[----:B------:R-:W2:Y:S04]  /*218a0*/  LDL R11, [R1+0x1300] ;  /* 0x00130000010b7983 */ /* 0x000ea80000100800 */
[----:B------:R-:W2:Y:S04]  /*218b0*/  LDL R10, [R1+0x1304] ;  /* 0x00130400010a7983 */ /* 0x000ea80000100800 */
[----:B------:R3:W2:Y:S02]  /*218c0*/  @P1 LDG.E.U8 R22, desc[UR40][R4.64] ;  /* 0x0000002804161981 */ /* 0x0006a4000c1e1100 */
[----:B---3--:R-:W-:-:S02]  /*218d0*/  @P1 IMAD.MOV.U32 R4, RZ, RZ, R9 ;  /* 0x000000ffff041224 */ /* 0x008fc400078e0009 */
[----:B------:R-:W3:Y:S01]  /*218e0*/  LDL R9, [R1+0x12fc] ;  /* 0x0012fc0001097983 */ /* 0x000ee20000100800 */
[----:B----4-:R-:W-:-:S03]  /*218f0*/  @P1 IMAD.MOV.U32 R5, RZ, RZ, R12 ;  /* 0x000000ffff051224 */ /* 0x010fc600078e000c */
[----:B------:R-:W4:Y:S04]  /*21900*/  LDL R12, [R1+0x12f8] ;  /* 0x0012f800010c7983 */ /* 0x000f280000100800 */
[----:B------:R0:W4:Y:S02]  /*21910*/  @P1 LDG.E.U8 R21, desc[UR40][R4.64] ;  /* 0x0000002804151981 */ /* 0x000124000c1e1100 */
[----:B0-----:R-:W-:Y:S02]  /*21920*/  @P1 IMAD.MOV.U32 R4, RZ, RZ, R8 ;  /* 0x000000ffff041224 */ /* 0x001fe400078e0008 */
[----:B------:R-:W-:Y:S01]  /*21930*/  @P1 IMAD.MOV.U32 R5, RZ, RZ, R16 ;  /* 0x000000ffff051224 */ /* 0x000fe200078e0010 */
[----:B------:R-:W4:Y:S04]  /*21940*/  LDL R8, [R1+0x12f4] ;  /* 0x0012f40001087983 */ /* 0x000f280000100800 */
[----:B------:R-:W4:Y:S01]  /*21950*/  LDL R16, [R1+0x12f0] ;  /* 0x0012f00001107983 */ /* 0x000f220000100800 */
[----:B------:R-:W-:-:S02]  /*21960*/  ISETP.GT.AND P2, PT, R2, 0x31, PT ;  /* 0x000000310200780c */ /* 0x000fc40003f44270 */
[----:B------:R-:W-:Y:S02]  /*21970*/  PRMT R20, RZ, 0x7610, R20 ;  /* 0x00007610ff147816 */ /* 0x000fe40000000014 */
[----:B------:R-:W-:-:S04]  /*21980*/  PRMT R19, RZ, 0x7610, R19 ;  /* 0x00007610ff137816 */ /* 0x000fc80000000013 */
[----:B------:R0:W4:Y:S01]  /*21990*/  @P1 LDG.E.U8 R20, desc[UR40][R4.64] ;  /* 0x0000002804141981 */ /* 0x000122000c1e1100 */
[----:B------:R-:W-:Y:S01]  /*219a0*/  PRMT R18, RZ, 0x7610, R18 ;  /* 0x00007610ff127816 */ /* 0x000fe20000000012 */
[----:B0-----:R-:W-:Y:S02]  /*219b0*/  @P1 IMAD.MOV.U32 R4, RZ, RZ, R0 ;  /* 0x000000ffff041224 */ /* 0x001fe400078e0000 */
[----:B------:R-:W-:Y:S01]  /*219c0*/  @P1 IMAD.MOV.U32 R5, RZ, RZ, R6 ;  /* 0x000000ffff051224 */ /* 0x000fe200078e0006 */
[----:B------:R-:W-:Y:S02]  /*219d0*/  PRMT R17, RZ, 0x7610, R17 ;  /* 0x00007610ff117816 */ /* 0x000fe40000000011 */
[----:B------:R-:W-:Y:S01]  /*219e0*/  PRMT R7, RZ, 0x7610, R7 ;  /* 0x00007610ff077816 */ /* 0x000fe20000000007 */
[----:B------:R-:W4:Y:S04]  /*219f0*/  LDL R6, [R1+0x12e8] ;  /* 0x0012e80001067983 */ /* 0x000f280000100800 */
[----:B------:R2:W4:Y:S04]  /*21a00*/  @P1 LDG.E.U8 R19, desc[UR40][R4.64] ;  /* 0x0000002804131981 */ /* 0x000528000c1e1100 */
[----:B------:R-:W4:Y:S01]  /*21a10*/  LDL R0, [R1+0x12ec] ;  /* 0x0012ec0001007983 */ /* 0x000f220000100800 */
[----:B--2---:R-:W-:-:S02]  /*21a20*/  @P2 IMAD.MOV.U32 R5, RZ, RZ, R11 ;  /* 0x000000ffff052224 */ /* 0x004fc400078e000b */
[----:B------:R-:W-:Y:S01]  /*21a30*/  @P2 IMAD.MOV.U32 R4, RZ, RZ, R10 ;  /* 0x000000ffff042224 */ /* 0x000fe200078e000a */
[----:B------:R-:W2:Y:S04]  /*21a40*/  LDL R11, [R1+0x1280] ;  /* 0x00128000010b7983 */ /* 0x000ea80000100800 */
[----:B------:R-:W2:Y:S04]  /*21a50*/  LDL R10, [R1+0x1284] ;  /* 0x00128400010a7983 */ /* 0x000ea80000100800 */
[----:B------:R3:W2:Y:S02]  /*21a60*/  @P2 LDG.E.U8 R18, desc[UR40][R4.64] ;  /* 0x0000002804122981 */ /* 0x0006a4000c1e1100 */
[----:B---3--:R-:W-:-:S02]  /*21a70*/  @P2 IMAD.MOV.U32 R4, RZ, RZ, R9 ;  /* 0x000000ffff042224 */ /* 0x008fc400078e0009 */
[----:B----4-:R-:W-:-:S05]  /*21a80*/  @P2 IMAD.MOV.U32 R5, RZ, RZ, R12 ;  /* 0x000000ffff052224 */ /* 0x010fca00078e000c */
[----:B------:R0:W3:Y:S02]  /*21a90*/  @P2 LDG.E.U8 R17, desc[UR40][R4.64] ;  /* 0x0000002804112981 */ /* 0x0000e4000c1e1100 */
[----:B0-----:R-:W-:Y:S02]  /*21aa0*/  @P2 IMAD.MOV.U32 R4, RZ, RZ, R8 ;  /* 0x000000ffff042224 */ /* 0x001fe400078e0008 */
[----:B------:R-:W-:-:S05]  /*21ab0*/  @P2 IMAD.MOV.U32 R5, RZ, RZ, R16 ;  /* 0x000000ffff052224 */ /* 0x000fca00078e0010 */
[----:B------:R0:W4:Y:S04]  /*21ac0*/  @P2 LDG.E.U8 R7, desc[UR40][R4.64] ;  /* 0x0000002804072981 */ /* 0x000128000c1e1100 */
[----:B------:R-:W-:Y:S04]  /*21ad0*/  STL [R1+0x164], R24 ;  /* 0x0001641801007387 */ /* 0x000fe80000100800 */
[----:B------:R-:W2:Y:S04]  /*21ae0*/  LDL R12, [R1+0x1278] ;  /* 0x00127800010c7983 */ /* 0x000ea80000100800 */
[----:B------:R-:W2:Y:S04]  /*21af0*/  LDL R9, [R1+0x127c] ;  /* 0x00127c0001097983 */ /* 0x000ea80000100800 */
[----:B------:R-:W-:Y:S04]  /*21b00*/  STL [R1+0x160], R23 ;  /* 0x0001601701007387 */ /* 0x000fe80000100800 */
[----:B------:R-:W-:Y:S01]  /*21b10*/  STL [R1+0x14c], R22 ;  /* 0x00014c1601007387 */ /* 0x000fe20000100800 */
[----:B0-----:R-:W-:Y:S01]  /*21b20*/  @P2 IMAD.MOV.U32 R5, RZ, RZ, R6 ;  /* 0x000000ffff052224 */ /* 0x001fe200078e0006 */
[----:B------:R-:W-:-:S02]  /*21b30*/  ISETP.GT.AND P1, PT, R2, 0x35, PT ;  /* 0x000000350200780c */ /* 0x000fc40003f24270 */
[----:B------:R-:W-:Y:S01]  /*21b40*/  PRMT R14, RZ, 0x7610, R14 ;  /* 0x00007610ff0e7816 */ /* 0x000fe2000000000e */
[----:B------:R-:W-:Y:S01]  /*21b50*/  @P2 IMAD.MOV.U32 R4, RZ, RZ, R0 ;  /* 0x000000ffff042224 */ /* 0x000fe200078e0000 */
[----:B------:R-:W-:-:S04]  /*21b60*/  PRMT R13, RZ, 0x7610, R13 ;  /* 0x00007610ff0d7816 */ /* 0x000fc8000000000d */
[----:B------:R2:W3:Y:S04]  /*21b70*/  @P2 LDG.E.U8 R14, desc[UR40][R4.64] ;  /* 0x00000028040e2981 */ /* 0x0004e8000c1e1100 */
[----:B----4-:R0:W-:Y:S04]  /*21b80*/  STL [R1+0x114], R7 ;  /* 0x0001140701007387 */ /* 0x0101e80000100800 */
[----:B------:R-:W4:Y:S04]  /*21b90*/  LDL R6, [R1+0x1274] ;  /* 0x0012740001067983 */ /* 0x000f280000100800 */
[----:B------:R-:W4:Y:S04]  /*21ba0*/  LDL R8, [R1+0x1268] ;  /* 0x0012680001087983 */ /* 0x000f280000100800 */
[----:B------:R-:W4:Y:S04]  /*21bb0*/  LDL R0, [R1+0x126c] ;  /* 0x00126c0001007983 */ /* 0x000f280000100800 */
[----:B0-----:R-:W4:Y:S01]  /*21bc0*/  LDL R7, [R1+0x1270] ;  /* 0x0012700001077983 */ /* 0x001f220000100800 */
[----:B--2---:R-:W-:-:S02]  /*21bd0*/  @P1 IMAD.MOV.U32 R4, RZ, RZ, R10 ;  /* 0x000000ffff041224 */ /* 0x004fc400078e000a */
[----:B------:R-:W-:-:S05]  /*21be0*/  @P1 IMAD.MOV.U32 R5, RZ, RZ, R11 ;  /* 0x000000ffff051224 */ /* 0x000fca00078e000b */
[----:B------:R0:W2:Y:S01]  /*21bf0*/  @P1 LDG.E.U8 R13, desc[UR40][R4.64] ;  /* 0x00000028040d1981 */ /* 0x0000a2000c1e1100 */
[----:B------:R-:W-:Y:S02]  /*21c00*/  PRMT R15, RZ, 0x7610, R15 ;  /* 0x00007610ff0f7816 */ /* 0x000fe4000000000f */
[----:B------:R-:W-:Y:S01]  /*21c10*/  PRMT R39, RZ, 0x7610, R39 ;  /* 0x00007610ff277816 */ /* 0x000fe20000000027 */
[----:B0-----:R-:W-:Y:S02]  /*21c20*/  @P1 IMAD.MOV.U32 R4, RZ, RZ, R9 ;  /* 0x000000ffff041224 */ /* 0x001fe400078e0009 */
[----:B------:R-:W-:-:S05]  /*21c30*/  @P1 IMAD.MOV.U32 R5, RZ, RZ, R12 ;  /* 0x000000ffff051224 */ /* 0x000fca00078e000c */
[----:B------:R4:W2:Y:S04]  /*21c40*/  @P1 LDG.E.U8 R15, desc[UR40][R4.64] ;  /* 0x00000028040f1981 */ /* 0x0008a8000c1e1100 */
[----:B------:R-:W-:Y:S04]  /*21c50*/  STL [R1+0x148], R21 ;  /* 0x0001481501007387 */ /* 0x000fe80000100800 */
[----:B------:R-:W2:Y:S04]  /*21c60*/  LDL R11, [R1+0x1200] ;  /* 0x00120000010b7983 */ /* 0x000ea80000100800 */
[----:B------:R-:W-:Y:S01]  /*21c70*/  STL [R1+0x144], R20 ;  /* 0x0001441401007387 */ /* 0x000fe20000100800 */
[----:B------:R-:W-:-:S03]  /*21c80*/  PRMT R60, RZ, 0x7610, R60 ;  /* 0x00007610ff3c7816 */ /* 0x000fc6000000003c */
[----:B------:R-:W2:Y:S04]  /*21c90*/  LDL R10, [R1+0x1204] ;  /* 0x00120400010a7983 */ /* 0x000ea80000100800 */
[----:B---3--:R0:W-:Y:S04]  /*21ca0*/  STL [R1+0x110], R14 ;  /* 0x0001100e01007387 */ /* 0x0081e80000100800 */
[----:B------:R-:W-:Y:S04]  /*21cb0*/  STL [R1+0x140], R19 ;  /* 0x0001401301007387 */ /* 0x000fe80000100800 */
[----:B0-----:R-:W3:Y:S01]  /*21cc0*/  LDL R14, [R1+0x11f8] ;  /* 0x0011f800010e7983 */ /* 0x001ee20000100800 */
[----:B----4-:R-:W-:-:S02]  /*21cd0*/  @P1 IMAD.MOV.U32 R4, RZ, RZ, R6 ;  /* 0x000000ffff041224 */ /* 0x010fc400078e0006 */
[----:B------:R-:W-:-:S05]  /*21ce0*/  @P1 IMAD.MOV.U32 R5, RZ, RZ, R7 ;  /* 0x000000ffff051224 */ /* 0x000fca00078e0007 */
[----:B------:R0:W4:Y:S04]  /*21cf0*/  @P1 LDG.E.U8 R39, desc[UR40][R4.64] ;  /* 0x0000002804271981 */ /* 0x000128000c1e1100 */
[----:B--2---:R1:W-:Y:S04]  /*21d00*/  STL [R1+0xfc], R13 ;  /* 0x0000fc0d01007387 */ /* 0x0043e80000100800 */
[----:B------:R-:W2:Y:S04]  /*21d10*/  LDL R12, [R1+0x11f0] ;  /* 0x0011f000010c7983 */ /* 0x000ea80000100800 */
[----:B------:R-:W2:Y:S01]  /*21d20*/  LDL R9, [R1+0x11f4] ;  /* 0x0011f40001097983 */ /* 0x000ea20000100800 */
[----:B0-----:R-:W-:-:S02]  /*21d30*/  @P1 IMAD.MOV.U32 R4, RZ, RZ, R0 ;  /* 0x000000ffff041224 */ /* 0x001fc400078e0000 */
[----:B------:R-:W-:Y:S01]  /*21d40*/  @P1 IMAD.MOV.U32 R5, RZ, RZ, R8 ;  /* 0x000000ffff051224 */ /* 0x000fe200078e0008 */
[----:B-1----:R-:W2:Y:S04]  /*21d50*/  LDL R13, [R1+0x11fc] ;  /* 0x0011fc00010d7983 */ /* 0x002ea80000100800 */
[----:B------:R0:W2:Y:S04]  /*21d60*/  @P1 LDG.E.U8 R60, desc[UR40][R4.64] ;  /* 0x00000028043c1981 */ /* 0x0000a8000c1e1100 */
[----:B------:R-:W-:Y:S04]  /*21d70*/  STL [R1+0x11c], R18 ;  /* 0x00011c1201007387 */ /* 0x000fe80000100800 */
[----:B------:R-:W2:Y:S04]  /*21d80*/  LDL R7, [R1+0x11e8] ;  /* 0x0011e80001077983 */ /* 0x000ea80000100800 */
[----:B------:R-:W2:Y:S04]  /*21d90*/  LDL R6, [R1+0x11ec] ;  /* 0x0011ec0001067983 */ /* 0x000ea80000100800 */
[----:B------:R-:W-:Y:S01]  /*21da0*/  STL [R1+0x118], R17 ;  /* 0x0001181101007387 */ /* 0x000fe20000100800 */
[----:B------:R-:W-:-:S02]  /*21db0*/  ISETP.GT.AND P2, PT, R2, 0x39, PT ;  /* 0x000000390200780c */ /* 0x000fc40003f44270 */
[----:B------:R-:W-:Y:S02]  /*21dc0*/  PRMT R55, RZ, 0x7610, R55 ;  /* 0x00007610ff377816 */ /* 0x000fe40000000037 */
[----:B------:R-:W-:-:S09]  /*21dd0*/  PRMT R54, RZ, 0x7610, R54 ;  /* 0x00007610ff367816 */ /* 0x000fd20000000036 */
[----:B0-----:R-:W-:Y:S02]  /*21de0*/  @P2 IMAD.MOV.U32 R4, RZ, RZ, R10 ;  /* 0x000000ffff042224 */ /* 0x001fe400078e000a */
[----:B------:R-:W-:-:S05]  /*21df0*/  @P2 IMAD.MOV.U32 R5, RZ, RZ, R11 ;  /* 0x000000ffff052224 */ /* 0x000fca00078e000b */
[----:B------:R3:W2:Y:S04]  /*21e00*/  @P2 LDG.E.U8 R55, desc[UR40][R4.64] ;  /* 0x0000002804372981 */ /* 0x0006a8000c1e1100 */
[----:B----4-:R-:W-:Y:S04]  /*21e10*/  STL [R1+0x353c], R39 ;  /* 0x00353c2701007387 */ /* 0x010fe80000100800 */
[----:B------:R-:W4:Y:S04]  /*21e20*/  LDL R8, [R1+0x1180] ;  /* 0x0011800001087983 */ /* 0x000f280000100800 */
[----:B------:R-:W4:Y:S01]  /*21e30*/  LDL R0, [R1+0x1184] ;  /* 0x0011840001007983 */ /* 0x000f220000100800 */
[----:B---3--:R-:W-:-:S02]  /*21e40*/  @P2 IMAD.MOV.U32 R5, RZ, RZ, R14 ;  /* 0x000000ffff052224 */ /* 0x008fc400078e000e */
[----:B--2---:R-:W-:Y:S01]  /*21e50*/  @P2 IMAD.MOV.U32 R4, RZ, RZ, R13 ;  /* 0x000000ffff042224 */ /* 0x004fe200078e000d */
[----:B------:R-:W-:Y:S04]  /*21e60*/  STL [R1+0x3540], R60 ;  /* 0x0035403c01007387 */ /* 0x000fe80000100800 */
[----:B------:R-:W2:Y:S04]  /*21e70*/  LDL R11, [R1+0x1178] ;  /* 0x00117800010b7983 */ /* 0x000ea80000100800 */
[----:B------:R-:W3:Y:S04]  /*21e80*/  LDL R10, [R1+0x117c] ;  /* 0x00117c00010a7983 */ /* 0x000ee80000100800 */
[----:B------:R0:W3:Y:S01]  /*21e90*/  @P2 LDG.E.U8 R54, desc[UR40][R4.64] ;  /* 0x0000002804362981 */ /* 0x0000e2000c1e1100 */
[----:B------:R-:W-:Y:S01]  /*21ea0*/  PRMT R53, RZ, 0x7610, R53 ;  /* 0x00007610ff357816 */ /* 0x000fe20000000035 */
[----:B0-----:R-:W-:-:S02]  /*21eb0*/  @P2 IMAD.MOV.U32 R4, RZ, RZ, R9 ;  /* 0x000000ffff042224 */ /* 0x001fc400078e0009 */
[----:B------:R-:W-:-:S05]  /*21ec0*/  @P2 IMAD.MOV.U32 R5, RZ, RZ, R12 ;  /* 0x000000ffff052224 */ /* 0x000fca00078e000c */
[----:B------:R0:W3:Y:S01]  /*21ed0*/  @P2 LDG.E.U8 R53, desc[UR40][R4.64] ;  /* 0x0000002804352981 */ /* 0x0000e2000c1e1100 */
[----:B------:R-:W-:Y:S02]  /*21ee0*/  ISETP.GT.AND P3, PT, R2, 0x3d, PT ;  /* 0x0000003d0200780c */ /* 0x000fe40003f64270 */
[----:B------:R-:W-:Y:S02]  /*21ef0*/  PRMT R52, RZ, 0x7610, R52 ;  /* 0x00007610ff347816 */ /* 0x000fe40000000034 */
[----:B------:R-:W-:Y:S01]  /*21f00*/  PRMT R46, RZ, 0x7610, R46 ;  /* 0x00007610ff2e7816 */ /* 0x000fe2000000002e */
[----:B0-----:R-:W-:Y:S02]  /*21f10*/  @P2 IMAD.MOV.U32 R4, RZ, RZ, R6 ;  /* 0x000000ffff042224 */ /* 0x001fe400078e0006 */
[----:B------:R-:W-:-:S05]  /*21f20*/  @P2 IMAD.MOV.U32 R5, RZ, RZ, R7 ;  /* 0x000000ffff052224 */ /* 0x000fca00078e0007 */
[----:B------:R4:W3:Y:S02]  /*21f30*/  @P2 LDG.E.U8 R52, desc[UR40][R4.64] ;  /* 0x0000002804342981 */ /* 0x0008e4000c1e1100 */
[----:B----4-:R-:W-:Y:S02]  /*21f40*/  @P3 IMAD.MOV.U32 R5, RZ, RZ, R8 ;  /* 0x000000ffff053224 */ /* 0x010fe400078e0008 */
[----:B------:R-:W-:-:S05]  /*21f50*/  @P3 IMAD.MOV.U32 R4, RZ, RZ, R0 ;  /* 0x000000ffff043224 */ /* 0x000fca00078e0000 */
[----:B------:R2:W4:Y:S04]  /*21f60*/  @P3 LDG.E.U8 R46, desc[UR40][R4.64] ;  /* 0x00000028042e3981 */ /* 0x000528000c1e1100 */
[----:B------:R-:W-:Y:S01]  /*21f70*/  STL [R1+0x3544], R55 ;  /* 0x0035443701007387 */ /* 0x000fe20000100800 */
[----:B------:R-:W-:-:S03]  /*21f80*/  PRMT R45, RZ, 0x7610, R45 ;  /* 0x00007610ff2d7816 */ /* 0x000fc6000000002d */
[----:B------:R-:W4:Y:S04]  /*21f90*/  LDL R14, [R1+0x1170] ;  /* 0x00117000010e7983 */ /* 0x000f280000100800 */
[----:B------:R-:W4:Y:S01]  /*21fa0*/  LDL R13, [R1+0x1174] ;  /* 0x00117400010d7983 */ /* 0x000f220000100800 */
[----:B--2---:R-:W-:Y:S02]  /*21fb0*/  @P3 IMAD.MOV.U32 R5, RZ, RZ, R11 ;  /* 0x000000ffff053224 */ /* 0x004fe400078e000b */
[----:B---3--:R-:W-:Y:S01]  /*21fc0*/  @P3 IMAD.MOV.U32 R4, RZ, RZ, R10 ;  /* 0x000000ffff043224 */ /* 0x008fe200078e000a */
[----:B------:R-:W-:Y:S04]  /*21fd0*/  STL [R1+0x3548], R54 ;  /* 0x0035483601007387 */ /* 0x000fe80000100800 */
[----:B------:R-:W2:Y:S04]  /*21fe0*/  LDL R12, [R1+0x1168] ;  /* 0x00116800010c7983 */ /* 0x000ea80000100800 */
[----:B------:R-:W3:Y:S04]  /*21ff0*/  LDL R9, [R1+0x116c] ;  /* 0x00116c0001097983 */ /* 0x000ee80000100800 */
[----:B------:R0:W2:Y:S04]  /*22000*/  @P3 LDG.E.U8 R45, desc[UR40][R4.64] ;  /* 0x00000028042d3981 */ /* 0x0000a8000c1e1100 */
[----:B------:R-:W-:Y:S04]  /*22010*/  STL [R1+0x354c], R53 ;  /* 0x00354c3501007387 */ /* 0x000fe80000100800 */
[----:B------:R1:W-:Y:S04]  /*22020*/  STL [R1+0xf8], R15 ;  /* 0x0000f80f01007387 */ /* 0x0003e80000100800 */
[----:B------:R-:W3:Y:S04]  /*22030*/  LDL R7, [R1+0x1360] ;  /* 0x0013600001077983 */ /* 0x000ee80000100800 */
[----:B------:R-:W3:Y:S04]  /*22040*/  LDL R6, [R1+0x1364] ;  /* 0x0013640001067983 */ /* 0x000ee80000100800 */
[----:B------:R-:W-:Y:S04]  /*22050*/  STL [R1+0x3560], R52 ;  /* 0x0035603401007387 */ /* 0x000fe80000100800 */
[----:B------:R-:W3:Y:S04]  /*22060*/  LDL R8, [R1+0x1358] ;  /* 0x0013580001087983 */ /* 0x000ee80000100800 */
[----:B------:R-:W3:Y:S01]  /*22070*/  LDL R0, [R1+0x135c] ;  /* 0x00135c0001007983 */ /* 0x000ee20000100800 */
[----:B------:R-:W-:-:S03]  /*22080*/  PRMT R44, RZ, 0x7610, R44 ;  /* 0x00007610ff2c7816 */ /* 0x000fc6000000002c */
[----:B----4-:R-:W-:Y:S04]  /*22090*/  STL [R1+0x3564], R46 ;  /* 0x0035642e01007387 */ /* 0x010fe80000100800 */
[----:B------:R-:W4:Y:S04]  /*220a0*/  LDL R16, [R1+0x1350] ;  /* 0x0013500001107983 */ /* 0x000f280000100800 */
[----:B-1----:R-:W4:Y:S04]  /*220b0*/  LDL R15, [R1+0x1354] ;  /* 0x00135400010f7983 */ /* 0x002f280000100800 */
[----:B------:R-:W4:Y:S04]  /*220c0*/  LDL R11, [R1+0x1348] ;  /* 0x00134800010b7983 */ /* 0x000f280000100800 */
[----:B------:R-:W4:Y:S01]  /*220d0*/  LDL R10, [R1+0x134c] ;  /* 0x00134c00010a7983 */ /* 0x000f220000100800 */
[----:B0-----:R-:W-:-:S02]  /*220e0*/  @P3 IMAD.MOV.U32 R4, RZ, RZ, R13 ;  /* 0x000000ffff043224 */ /* 0x001fc400078e000d */
[----:B------:R-:W-:Y:S01]  /*220f0*/  @P3 IMAD.MOV.U32 R5, RZ, RZ, R14 ;  /* 0x000000ffff053224 */ /* 0x000fe200078e000e */
[----:B------:R-:W-:Y:S02]  /*22100*/  PRMT R43, RZ, 0x7610, R43 ;  /* 0x00007610ff2b7816 */ /* 0x000fe4000000002b */
[----:B------:R-:W-:Y:S02]  /*22110*/  ISETP.GT.AND P1, PT, R2, 0x2e, PT ;  /* 0x0000002e0200780c */ /* 0x000fe40003f24270 */
[----:B------:R3:W4:Y:S04]  /*22120*/  @P3 LDG.E.U8 R44, desc[UR40][R4.64] ;  /* 0x00000028042c3981 */ /* 0x000728000c1e1100 */
[----:B--2---:R-:W-:Y:S04]  /*22130*/  STL [R1+0x3568], R45 ;  /* 0x0035682d01007387 */ /* 0x004fe80000100800 */
[----:B------:R-:W2:Y:S04]  /*22140*/  LDL R14, [R1+0x12e0] ;  /* 0x0012e000010e7983 */ /* 0x000ea80000100800 */
[----:B------:R-:W2:Y:S01]  /*22150*/  LDL R13, [R1+0x12e4] ;  /* 0x0012e400010d7983 */ /* 0x000ea20000100800 */
[----:B---3--:R-:W-:-:S02]  /*22160*/  @P3 IMAD.MOV.U32 R4, RZ, RZ, R9 ;  /* 0x000000ffff043224 */ /* 0x008fc400078e0009 */
[----:B------:R-:W-:-:S05]  /*22170*/  @P3 IMAD.MOV.U32 R5, RZ, RZ, R12 ;  /* 0x000000ffff053224 */ /* 0x000fca00078e000c */
[----:B------:R0:W3:Y:S01]  /*22180*/  @P3 LDG.E.U8 R43, desc[UR40][R4.64] ;  /* 0x00000028042b3981 */ /* 0x0000e2000c1e1100 */
[----:B------:R-:W-:Y:S01]  /*22190*/  PRMT R42, RZ, 0x7610, R42 ;  /* 0x00007610ff2a7816 */ /* 0x000fe2000000002a */
[----:B0-----:R-:W-:Y:S02]  /*221a0*/  @P1 IMAD.MOV.U32 R4, RZ, RZ, R6 ;  /* 0x000000ffff041224 */ /* 0x001fe400078e0006 */
[----:B------:R-:W-:-:S05]  /*221b0*/  @P1 IMAD.MOV.U32 R5, RZ, RZ, R7 ;  /* 0x000000ffff051224 */ /* 0x000fca00078e0007 */
[----:B------:R0:W2:Y:S01]  /*221c0*/  @P1 LDG.E.U8 R42, desc[UR40][R4.64] ;  /* 0x00000028042a1981 */ /* 0x0000a2000c1e1100 */
[----:B------:R-:W-:Y:S02]  /*221d0*/  PRMT R41, RZ, 0x7610, R41 ;  /* 0x00007610ff297816 */ /* 0x000fe40000000029 */
[----:B------:R-:W-:Y:S01]  /*221e0*/  PRMT R40, RZ, 0x7610, R40 ;  /* 0x00007610ff287816 */ /* 0x000fe20000000028 */
[----:B0-----:R-:W-:Y:S02]  /*221f0*/  @P1 IMAD.MOV.U32 R4, RZ, RZ, R0 ;  /* 0x000000ffff041224 */ /* 0x001fe400078e0000 */
[----:B------:R-:W-:-:S05]  /*22200*/  @P1 IMAD.MOV.U32 R5, RZ, RZ, R8 ;  /* 0x000000ffff051224 */ /* 0x000fca00078e0008 */
[----:B------:R4:W2:Y:S02]  /*22210*/  @P1 LDG.E.U8 R41, desc[UR40][R4.64] ;  /* 0x0000002804291981 */ /* 0x0008a4000c1e1100 */
[----:B----4-:R-:W-:Y:S02]  /*22220*/  @P1 IMAD.MOV.U32 R5, RZ, RZ, R16 ;  /* 0x000000ffff051224 */ /* 0x010fe400078e0010 */
[----:B------:R-:W-:-:S05]  /*22230*/  @P1 IMAD.MOV.U32 R4, RZ, RZ, R15 ;  /* 0x000000ffff041224 */ /* 0x000fca00078e000f */
[----:B------:R0:W4:Y:S01]  /*22240*/  @P1 LDG.E.U8 R40, desc[UR40][R4.64] ;  /* 0x0000002804281981 */ /* 0x000122000c1e1100 */
[----:B------:R-:W-:Y:S02]  /*22250*/  ISETP.GT.AND P2, PT, R2, 0x32, PT ;  /* 0x000000320200780c */ /* 0x000fe40003f44270 */
[----:B------:R-:W-:Y:S02]  /*22260*/  PRMT R38, RZ, 0x7610, R38 ;  /* 0x00007610ff267816 */ /* 0x000fe40000000026 */
[----:B------:R-:W-:Y:S01]  /*22270*/  PRMT R59, RZ, 0x7610, R59 ;  /* 0x00007610ff3b7816 */ /* 0x000fe2000000003b */
[----:B------:R-:W-:Y:S04]  /*22280*/  STL [R1+0x356c], R44 ;  /* 0x00356c2c01007387 */ /* 0x000fe80000100800 */
[----:B------:R-:W4:Y:S04]  /*22290*/  LDL R12, [R1+0x12d8] ;  /* 0x0012d800010c7983 */ /* 0x000f280000100800 */
[----:B------:R-:W4:Y:S01]  /*222a0*/  LDL R9, [R1+0x12dc] ;  /* 0x0012dc0001097983 */ /* 0x000f220000100800 */
[----:B0-----:R-:W-:-:S02]  /*222b0*/  @P1 IMAD.MOV.U32 R4, RZ, RZ, R10 ;  /* 0x000000ffff041224 */ /* 0x001fc400078e000a */
[----:B------:R-:W-:-:S05]  /*222c0*/  @P1 IMAD.MOV.U32 R5, RZ, RZ, R11 ;  /* 0x000000ffff051224 */ /* 0x000fca00078e000b */
[----:B------:R2:W4:Y:S04]  /*222d0*/  @P1 LDG.E.U8 R38, desc[UR40][R4.64] ;  /* 0x0000002804261981 */ /* 0x000528000c1e1100 */
[----:B---3--:R-:W-:Y:S04]  /*222e0*/  STL [R1+0x3570], R43 ;  /* 0x0035702b01007387 */ /* 0x008fe80000100800 */
[----:B------:R-:W3:Y:S04]  /*222f0*/  LDL R7, [R1+0x12d0] ;  /* 0x0012d00001077983 */ /* 0x000ee80000100800 */
[----:B------:R-:W3:Y:S01]  /*22300*/  LDL R6, [R1+0x12d4] ;  /* 0x0012d40001067983 */ /* 0x000ee20000100800 */
[----:B--2---:R-:W-:-:S02]  /*22310*/  @P2 IMAD.MOV.U32 R4, RZ, RZ, R13 ;  /* 0x000000ffff042224 */ /* 0x004fc400078e000d */
[----:B------:R-:W-:-:S05]  /*22320*/  @P2 IMAD.MOV.U32 R5, RZ, RZ, R14 ;  /* 0x000000ffff052224 */ /* 0x000fca00078e000e */
[----:B------:R0:W2:Y:S04]  /*22330*/  @P2 LDG.E.U8 R59, desc[UR40][R4.64] ;  /* 0x00000028043b2981 */ /* 0x0000a8000c1e1100 */
[----:B------:R-:W-:Y:S04]  /*22340*/  STL [R1+0x3510], R42 ;  /* 0x0035102a01007387 */ /* 0x000fe80000100800 */
[----:B------:R-:W2:Y:S04]  /*22350*/  LDL R8, [R1+0x12c8] ;  /* 0x0012c80001087983 */ /* 0x000ea80000100800 */
[----:B------:R-:W2:Y:S04]  /*22360*/  LDL R0, [R1+0x12cc] ;  /* 0x0012cc0001007983 */ /* 0x000ea80000100800 */
[----:B------:R-:W-:Y:S04]  /*22370*/  STL [R1+0x3514], R41 ;  /* 0x0035142901007387 */ /* 0x000fe80000100800 */
[----:B----4-:R-:W-:Y:S04]  /*22380*/  STL [R1+0x3518], R40 ;  /* 0x0035182801007387 */ /* 0x010fe80000100800 */
[----:B------:R-:W4:Y:S04]  /*22390*/  LDL R11, [R1+0x1260] ;  /* 0x00126000010b7983 */ /* 0x000f280000100800 */
[----:B------:R-:W4:Y:S01]  /*223a0*/  LDL R10, [R1+0x1264] ;  /* 0x00126400010a7983 */ /* 0x000f220000100800 */
[----:B------:R-:W-:Y:S01]  /*223b0*/  PRMT R58, RZ, 0x7610, R58 ;  /* 0x00007610ff3a7816 */ /* 0x000fe2000000003a */
[----:B0-----:R-:W-:-:S02]  /*223c0*/  @P2 IMAD.MOV.U32 R5, RZ, RZ, R12 ;  /* 0x000000ffff052224 */ /* 0x001fc400078e000c */
[----:B------:R-:W-:Y:S01]  /*223d0*/  @P2 IMAD.MOV.U32 R4, RZ, RZ, R9 ;  /* 0x000000ffff042224 */ /* 0x000fe200078e0009 */
[----:B------:R-:W-:-:S04]  /*223e0*/  PRMT R57, RZ, 0x7610, R57 ;  /* 0x00007610ff397816 */ /* 0x000fc80000000039 */
[----:B------:R3:W4:Y:S04]  /*223f0*/  @P2 LDG.E.U8 R58, desc[UR40][R4.64] ;  /* 0x00000028043a2981 */ /* 0x000728000c1e1100 */
[----:B------:R0:W-:Y:S04]  /*22400*/  STL [R1+0x351c], R38 ;  /* 0x00351c2601007387 */ /* 0x0001e80000100800 */
[----:B------:R-:W4:Y:S04]  /*22410*/  LDL R18, [R1+0x1258] ;  /* 0x0012580001127983 */ /* 0x000f280000100800 */
[----:B------:R-:W4:Y:S01]  /*22420*/  LDL R15, [R1+0x125c] ;  /* 0x00125c00010f7983 */ /* 0x000f220000100800 */
[----:B---3--:R-:W-:-:S02]  /*22430*/  @P2 IMAD.MOV.U32 R4, RZ, RZ, R6 ;  /* 0x000000ffff042224 */ /* 0x008fc400078e0006 */
[----:B------:R-:W-:-:S05]  /*22440*/  @P2 IMAD.MOV.U32 R5, RZ, RZ, R7 ;  /* 0x000000ffff052224 */ /* 0x000fca00078e0007 */
[----:B------:R1:W3:Y:S04]  /*22450*/  @P2 LDG.E.U8 R57, desc[UR40][R4.64] ;  /* 0x0000002804392981 */ /* 0x0002e8000c1e1100 */
[----:B--2---:R-:W-:Y:S04]  /*22460*/  STL [R1+0x3520], R59 ;  /* 0x0035203b01007387 */ /* 0x004fe80000100800 */
[----:B------:R-:W2:Y:S04]  /*22470*/  LDL R13, [R1+0x1250] ;  /* 0x00125000010d7983 */ /* 0x000ea80000100800 */
[----:B------:R-:W2:Y:S01]  /*22480*/  LDL R12, [R1+0x1254] ;  /* 0x00125400010c7983 */ /* 0x000ea20000100800 */
[----:B------:R-:W-:Y:S01]  /*22490*/  PRMT R56, RZ, 0x7610, R56 ;  /* 0x00007610ff387816 */ /* 0x000fe20000000038 */
[----:B-1----:R-:W-:-:S02]  /*224a0*/  @P2 IMAD.MOV.U32 R4, RZ, RZ, R0 ;  /* 0x000000ffff042224 */ /* 0x002fc400078e0000 */
[----:B------:R-:W-:-:S05]  /*224b0*/  @P2 IMAD.MOV.U32 R5, RZ, RZ, R8 ;  /* 0x000000ffff052224 */ /* 0x000fca00078e0008 */
[----:B------:R4:W2:Y:S01]  /*224c0*/  @P2 LDG.E.U8 R56, desc[UR40][R4.64] ;  /* 0x0000002804382981 */ /* 0x0008a2000c1e1100 */
[----:B------:R-:W-:Y:S02]  /*224d0*/  ISETP.GT.AND P1, PT, R2, 0x36, PT ;  /* 0x000000360200780c */ /* 0x000fe40003f24270 */
[----:B------:R-:W-:Y:S02]  /*224e0*/  PRMT R37, RZ, 0x7610, R37 ;  /* 0x00007610ff257816 */ /* 0x000fe40000000025 */
[----:B------:R-:W-:-:S09]  /*224f0*/  PRMT R36, RZ, 0x7610, R36 ;  /* 0x00007610ff247816 */ /* 0x000fd20000000024 */
[----:B----4-:R-:W-:Y:S02]  /*22500*/  @P1 IMAD.MOV.U32 R5, RZ, RZ, R11 ;  /* 0x000000ffff051224 */ /* 0x010fe400078e000b */
[----:B------:R-:W-:-:S05]  /*22510*/  @P1 IMAD.MOV.U32 R4, RZ, RZ, R10 ;  /* 0x000000ffff041224 */ /* 0x000fca00078e000a */
[----:B------:R1:W4:Y:S01]  /*22520*/  @P1 LDG.E.U8 R37, desc[UR40][R4.64] ;  /* 0x0000002804251981 */ /* 0x000322000c1e1100 */
[----:B------:R-:W-:Y:S01]  /*22530*/  PRMT R35, RZ, 0x7610, R35 ;  /* 0x00007610ff237816 */ /* 0x000fe20000000023 */
[----:B-1----:R-:W-:Y:S02]  /*22540*/  @P1 IMAD.MOV.U32 R5, RZ, RZ, R18 ;  /* 0x000000ffff051224 */ /* 0x002fe400078e0012 */
[----:B------:R-:W-:Y:S01]  /*22550*/  @P1 IMAD.MOV.U32 R4, RZ, RZ, R15 ;  /* 0x000000ffff041224 */ /* 0x000fe200078e000f */
[----:B------:R-:W-:Y:S04]  /*22560*/  STL [R1+0x3524], R58 ;  /* 0x0035243a01007387 */ /* 0x000fe80000100800 */
[----:B------:R-:W4:Y:S04]  /*22570*/  LDL R7, [R1+0x1248] ;  /* 0x0012480001077983 */ /* 0x000f280000100800 */
[----:B------:R-:W4:Y:S04]  /*22580*/  LDL R6, [R1+0x124c] ;  /* 0x00124c0001067983 */ /* 0x000f280000100800 */
[----:B------:R2:W4:Y:S04]  /*22590*/  @P1 LDG.E.U8 R36, desc[UR40][R4.64] ;  /* 0x0000002804241981 */ /* 0x000528000c1e1100 */
[----:B---3--:R-:W-:Y:S04]  /*225a0*/  STL [R1+0x3528], R57 ;  /* 0x0035283901007387 */ /* 0x008fe80000100800 */
[----:B------:R-:W3:Y:S04]  /*225b0*/  LDL R14, [R1+0x11e0] ;  /* 0x0011e000010e7983 */ /* 0x000ee80000100800 */
[----:B------:R-:W3:Y:S04]  /*225c0*/  LDL R0, [R1+0x11e4] ;  /* 0x0011e40001007983 */ /* 0x000ee80000100800 */
        /* <DEDUP_REMOVED lines=8> */
[----:B------:R-:W2:Y:S04]  /*22650*/  LDL R11, [R1+0x11c8] ;  /* 0x0011c800010b7983 */ /* 0x000ea80000100800 */
[----:B------:R-:W2:Y:S01]  /*22660*/  LDL R10, [R1+0x11cc] ;  /* 0x0011cc00010a7983 */ /* 0x000ea20000100800 */
[----:B------:R-:W-:-:S02]  /*22670*/  ISETP.GT.AND P2, PT, R2, 0x3a, PT ;  /* 0x0000003a0200780c */ /* 0x000fc40003f44270 */
[----:B------:R-:W-:Y:S01]  /*22680*/  PRMT R3, RZ, 0x7610, R3 ;  /* 0x00007610ff037816 */ /* 0x000fe20000000003 */
[----:B----4-:R-:W-:Y:S04]  /*22690*/  STL [R1+0x3530], R37 ;  /* 0x0035302501007387 */ /* 0x010fe80000100800 */
[----:B------:R-:W4:Y:S04]  /*226a0*/  LDL R19, [R1+0x1160] ;  /* 0x0011600001137983 */ /* 0x000f280000100800 */
[----:B------:R-:W4:Y:S01]  /*226b0*/  LDL R18, [R1+0x1164] ;  /* 0x0011640001127983 */ /* 0x000f220000100800 */
[----:B-1----:R-:W-:-:S03]  /*226c0*/  PRMT R5, RZ, 0x7610, R5 ;  /* 0x00007610ff057816 */ /* 0x002fc60000000005 */
[----:B------:R1:W4:Y:S04]  /*226d0*/  @P1 LDG.E.U8 R3, desc[UR40][R6.64] ;  /* 0x0000002806031981 */ /* 0x000328000c1e1100 */
[----:B------:R-:W-:Y:S04]  /*226e0*/  STL [R1+0x3534], R36 ;  /* 0x0035342401007387 */ /* 0x000fe80000100800 */
[----:B------:R-:W4:Y:S04]  /*226f0*/  LDL R13, [R1+0x1158] ;  /* 0x00115800010d7983 */ /* 0x000f280000100800 */
[----:B------:R-:W4:Y:S04]  /*22700*/  LDL R12, [R1+0x115c] ;  /* 0x00115c00010c7983 */ /* 0x000f280000100800 */
[----:B---3--:R3:W4:Y:S01]  /*22710*/  @P2 LDG.E.U8 R5, desc[UR40][R8.64] ;  /* 0x0000002808052981 */ /* 0x008722000c1e1100 */
[----:B-1----:R-:W-:-:S02]  /*22720*/  @P2 IMAD.MOV.U32 R7, RZ, RZ, R14 ;  /* 0x000000ffff072224 */ /* 0x002fc400078e000e */
[----:B------:R-:W-:Y:S01]  /*22730*/  @P2 IMAD.MOV.U32 R6, RZ, RZ, R0 ;  /* 0x000000ffff062224 */ /* 0x000fe200078e0000 */
[----:B--2---:R-:W-:Y:S04]  /*22740*/  STL [R1+0x3538], R35 ;  /* 0x0035382301007387 */ /* 0x004fe80000100800 */
[----:B------:R-:W2:Y:S04]  /*22750*/  LDL R15, [R1+0x1154] ;  /* 0x00115400010f7983 */ /* 0x000ea80000100800 */
[----:B------:R-:W2:Y:S04]  /*22760*/  LDL R14, [R1+0x1148] ;  /* 0x00114800010e7983 */ /* 0x000ea80000100800 */
[----:B------:R-:W2:Y:S04]  /*22770*/  LDL R0, [R1+0x114c] ;  /* 0x00114c0001007983 */ /* 0x000ea80000100800 */
[----:B------:R-:W2:Y:S04]  /*22780*/  LDL R23, [R1+0x13a8] ;  /* 0x0013a80001177983 */ /* 0x000ea80000100800 */
[----:B------:R-:W2:Y:S01]  /*22790*/  LDL R22, [R1+0x13ac] ;  /* 0x0013ac0001167983 */ /* 0x000ea20000100800 */
[----:B---3--:R-:W-:-:S02]  /*227a0*/  @P2 IMAD.MOV.U32 R8, RZ, RZ, R16 ;  /* 0x000000ffff082224 */ /* 0x008fc400078e0010 */
[----:B------:R-:W-:Y:S01]  /*227b0*/  @P2 IMAD.MOV.U32 R9, RZ, RZ, R17 ;  /* 0x000000ffff092224 */ /* 0x000fe200078e0011 */
[----:B------:R-:W3:Y:S04]  /*227c0*/  LDL R16, [R1+0x1344] ;  /* 0x0013440001107983 */ /* 0x000ee80000100800 */
[----:B------:R-:W3:Y:S04]  /*227d0*/  LDL R17, [R1+0x1340] ;  /* 0x0013400001117983 */ /* 0x000ee80000100800 */
[----:B------:R-:W3:Y:S04]  /*227e0*/  LDL R25, [R1+0x1338] ;  /* 0x0013380001197983 */ /* 0x000ee80000100800 */
[----:B------:R-:W3:Y:S01]  /*227f0*/  LDL R24, [R1+0x133c] ;  /* 0x00133c0001187983 */ /* 0x000ee20000100800 */
[----:B------:R-:W-:-:S02]  /*22800*/  PRMT R4, RZ, 0x7610, R4 ;  /* 0x00007610ff047816 */ /* 0x000fc40000000004 */
[----:B------:R-:W-:-:S04]  /*22810*/  ISETP.GT.AND P3, PT, R2, 0x3e, PT ;  /* 0x0000003e0200780c */ /* 0x000fc80003f64270 */
[----:B------:R1:W3:Y:S02]  /*22820*/  @P2 LDG.E.U8 R4, desc[UR40][R6.64] ;  /* 0x0000002806042981 */ /* 0x0002e4000c1e1100 */
[----:B-1----:R-:W-:-:S06]  /*22830*/  PRMT R7, RZ, 0x7610, R7 ;  /* 0x00007610ff077816 */ /* 0x002fcc0000000007 */
[----:B------:R4:W3:Y:S02]  /*22840*/  @P2 LDG.E.U8 R7, desc[UR40][R10.64] ;  /* 0x000000280a072981 */ /* 0x0008e4000c1e1100 */
[----:B----4-:R-:W-:Y:S02]  /*22850*/  @P3 IMAD.MOV.U32 R11, RZ, RZ, R19 ;  /* 0x000000ffff0b3224 */ /* 0x010fe400078e0013 */
[----:B------:R-:W-:Y:S01]  /*22860*/  @P3 IMAD.MOV.U32 R10, RZ, RZ, R18 ;  /* 0x000000ffff0a3224 */ /* 0x000fe200078e0012 */
[----:B------:R-:W4:Y:S04]  /*22870*/  LDL R19, [R1+0x1330] ;  /* 0x0013300001137983 */ /* 0x000f280000100800 */
[----:B------:R-:W4:Y:S04]  /*22880*/  LDL R18, [R1+0x1334] ;  /* 0x0013340001127983 */ /* 0x000f280000100800 */
[----:B------:R1:W-:Y:S04]  /*22890*/  STL [R1+0x22b4], R61 ;  /* 0x0022b43d01007387 */ /* 0x0003e80000100800 */
[----:B0-----:R-:W4:Y:S04]  /*228a0*/  LDL R38, [R1+0x1328] ;  /* 0x0013280001267983 */ /* 0x001f280000100800 */
[----:B------:R-:W4:Y:S01]  /*228b0*/  LDL R21, [R1+0x132c] ;  /* 0x00132c0001157983 */ /* 0x000f220000100800 */
[----:B------:R-:W-:-:S02]  /*228c0*/  PRMT R6, RZ, 0x7610, R6 ;  /* 0x00007610ff067816 */ /* 0x000fc40000000006 */
[----:B------:R-:W-:Y:S01]  /*228d0*/  ISETP.GT.AND P1, PT, R2, 0x2f, PT ;  /* 0x0000002f0200780c */ /* 0x000fe20003f24270 */
[----:B------:R-:W4:Y:S04]  /*228e0*/  LDL R20, [R1+0x12c0] ;  /* 0x0012c00001147983 */ /* 0x000f280000100800 */
[----:B------:R0:W4:Y:S02]  /*228f0*/  @P2 LDG.E.U8 R6, desc[UR40][R8.64] ;  /* 0x0000002808062981 */ /* 0x000124000c1e1100 */
[----:B0-----:R-:W-:Y:S02]  /*22900*/  PRMT R8, RZ, 0x7610, R8 ;  /* 0x00007610ff087816 */ /* 0x001fe40000000008 */
[----:B------:R-:W-:-:S04]  /*22910*/  PRMT R9, RZ, 0x7610, R9 ;  /* 0x00007610ff097816 */ /* 0x000fc80000000009 */
[----:B------:R0:W4:Y:S04]  /*22920*/  @P3 LDG.E.U8 R8, desc[UR40][R10.64] ;  /* 0x000000280a083981 */ /* 0x000128000c1e1100 */
[----:B------:R2:W4:Y:S01]  /*22930*/  @P3 LDG.E.U8 R9, desc[UR40][R12.64] ;  /* 0x000000280c093981 */ /* 0x000522000c1e1100 */
[----:B0-----:R-:W-:Y:S01]  /*22940*/  PRMT R10, RZ, 0x7610, R10 ;  /* 0x00007610ff0a7816 */ /* 0x001fe2000000000a */
[----:B--2---:R-:W-:Y:S01]  /*22950*/  @P3 IMAD.MOV.U32 R12, RZ, RZ, R15 ;  /* 0x000000ffff0c3224 */ /* 0x004fe200078e000f */
[----:B------:R-:W-:Y:S01]  /*22960*/  PRMT R11, RZ, 0x7610, R11 ;  /* 0x00007610ff0b7816 */ /* 0x000fe2000000000b */
[----:B------:R-:W-:Y:S02]  /*22970*/  @P3 IMAD.MOV.U32 R13, RZ, RZ, R61 ;  /* 0x000000ffff0d3224 */ /* 0x000fe400078e003d */
[----:B------:R-:W-:-:S02]  /*22980*/  @P3 IMAD.MOV.U32 R15, RZ, RZ, R14 ;  /* 0x000000ffff0f3224 */ /* 0x000fc400078e000e */
[----:B------:R-:W-:Y:S02]  /*22990*/  @P3 IMAD.MOV.U32 R14, RZ, RZ, R0 ;  /* 0x000000ffff0e3224 */ /* 0x000fe400078e0000 */
[----:B------:R-:W2:Y:S04]  /*229a0*/  LDL R0, [R1+0x12c4] ;  /* 0x0012c40001007983 */ /* 0x000ea80000100800 */
[----:B------:R0:W2:Y:S04]  /*229b0*/  @P3 LDG.E.U8 R10, desc[UR40][R12.64] ;  /* 0x000000280c0a3981 */ /* 0x0000a8000c1e1100 */
[----:B------:R0:W2:Y:S04]  /*229c0*/  @P3 LDG.E.U8 R11, desc[UR40][R14.64] ;  /* 0x000000280e0b3981 */ /* 0x0000a8000c1e1100 */
[----:B-1----:R-:W2:Y:S04]  /*229d0*/  LDL.LU R61, [R1+0x11a8] ;  /* 0x0011a800013d7983 */ /* 0x002ea80000300800 */
[----:B------:R-:W2:Y:S04]  /*229e0*/  LDL R37, [R1+0x12b8] ;  /* 0x0012b80001257983 */ /* 0x000ea80000100800 */
[----:B------:R-:W2:Y:S01]  /*229f0*/  LDL R36, [R1+0x12bc] ;  /* 0x0012bc0001247983 */ /* 0x000ea20000100800 */
[----:B0-----:R-:W-:Y:S01]  /*22a00*/  PRMT R12, RZ, 0x7610, R12 ;  /* 0x00007610ff0c7816 */ /* 0x001fe2000000000c */
[----:B------:R-:W-:-:S02]  /*22a10*/  @P0 IMAD.MOV.U32 R14, RZ, RZ, R22 ;  /* 0x000000ffff0e0224 */ /* 0x000fc400078e0016 */
[----:B------:R-:W-:Y:S01]  /*22a20*/  @P0 IMAD.MOV.U32 R15, RZ, RZ, R23 ;  /* 0x000000ffff0f0224 */ /* 0x000fe200078e0017 */
[----:B------:R-:W-:-:S04]  /*22a30*/  PRMT R13, RZ, 0x7610, R13 ;  /* 0x00007610ff0d7816 */ /* 0x000fc8000000000d */
[----:B------:R0:W2:Y:S04]  /*22a40*/  @P0 LDG.E.U8 R12, desc[UR40][R14.64] ;  /* 0x000000280e0c0981 */ /* 0x0000a8000c1e1100 */
[----:B---3--:R1:W3:Y:S01]  /*22a50*/  @P1 LDG.E.U8 R13, desc[UR40][R16.64] ;  /* 0x00000028100d1981 */ /* 0x0082e2000c1e1100 */
[----:B0-----:R-:W-:Y:S01]  /*22a60*/  PRMT R14, RZ, 0x7610, R14 ;  /* 0x00007610ff0e7816 */ /* 0x001fe2000000000e */
[----:B-1----:R-:W-:Y:S02]  /*22a70*/  @P1 IMAD.MOV.U32 R16, RZ, RZ, R24 ;  /* 0x000000ffff101224 */ /* 0x002fe400078e0018 */
[----:B------:R-:W-:-:S05]  /*22a80*/  @P1 IMAD.MOV.U32 R17, RZ, RZ, R25 ;  /* 0x000000ffff111224 */ /* 0x000fca00078e0019 */
[----:B------:R0:W3:Y:S01]  /*22a90*/  @P1 LDG.E.U8 R14, desc[UR40][R16.64] ;  /* 0x00000028100e1981 */ /* 0x0000e2000c1e1100 */
[----:B------:R-:W-:Y:S02]  /*22aa0*/  PRMT R15, RZ, 0x7610, R15 ;  /* 0x00007610ff0f7816 */ /* 0x000fe4000000000f */
[----:B0-----:R-:W-:-:S04]  /*22ab0*/  PRMT R16, RZ, 0x7610, R16 ;  /* 0x00007610ff107816 */ /* 0x001fc80000000010 */
[----:B----4-:R0:W4:Y:S02]  /*22ac0*/  @P1 LDG.E.U8 R15, desc[UR40][R18.64] ;  /* 0x00000028120f1981 */ /* 0x010124000c1e1100 */
[----:B0-----:R-:W-:Y:S02]  /*22ad0*/  @P1 IMAD.MOV.U32 R18, RZ, RZ, R21 ;  /* 0x000000ffff121224 */ /* 0x001fe400078e0015 */
[----:B------:R-:W-:-:S05]  /*22ae0*/  @P1 IMAD.MOV.U32 R19, RZ, RZ, R38 ;  /* 0x000000ffff131224 */ /* 0x000fca00078e0026 */
[----:B------:R-:W4:Y:S01]  /*22af0*/  @P1 LDG.E.U8 R16, desc[UR40][R18.64] ;  /* 0x0000002812101981 */ /* 0x000f22000c1e1100 */
[----:B------:R-:W-:-:S03]  /*22b00*/  ISETP.GT.AND P0, PT, R2, 0x33, PT ;  /* 0x000000330200780c */ /* 0x000fc60003f04270 */
[----:B--2---:R-:W-:Y:S04]  /*22b10*/  STL [R1+0x34dc], R12 ;  /* 0x0034dc0c01007387 */ /* 0x004fe80000100800 */
[----:B------:R-:W2:Y:S04]  /*22b20*/  LDL R23, [R1+0x12b0] ;  /* 0x0012b00001177983 */ /* 0x000ea80000100800 */
[----:B------:R-:W2:Y:S04]  /*22b30*/  LDL R22, [R1+0x12b4] ;  /* 0x0012b40001167983 */ /* 0x000ea80000100800 */
[----:B---3--:R-:W-:Y:S04]  /*22b40*/  STL [R1+0x34e0], R13 ;  /* 0x0034e00d01007387 */ /* 0x008fe80000100800 */
[----:B------:R-:W3:Y:S04]  /*22b50*/  LDL R35, [R1+0x12a8] ;  /* 0x0012a80001237983 */ /* 0x000ee80000100800 */
[----:B------:R-:W3:Y:S04]  /*22b60*/  LDL R25, [R1+0x12ac] ;  /* 0x0012ac0001197983 */ /* 0x000ee80000100800 */
[----:B------:R0:W-:Y:S04]  /*22b70*/  STL [R1+0x34e4], R14 ;  /* 0x0034e40e01007387 */ /* 0x0001e80000100800 */
[----:B------:R-:W3:Y:S04]  /*22b80*/  LDL R24, [R1+0x1240] ;  /* 0x0012400001187983 */ /* 0x000ee80000100800 */
[----:B0-----:R-:W3:Y:S01]  /*22b90*/  LDL R14, [R1+0x1244] ;  /* 0x00124400010e7983 */ /* 0x001ee20000100800 */
[----:B------:R-:W-:-:S02]  /*22ba0*/  @P0 IMAD.MOV.U32 R21, RZ, RZ, R20 ;  /* 0x000000ffff150224 */ /* 0x000fc400078e0014 */
[----:B------:R-:W-:Y:S01]  /*22bb0*/  @P0 IMAD.MOV.U32 R20, RZ, RZ, R0 ;  /* 0x000000ffff140224 */ /* 0x000fe200078e0000 */
[----:B----4-:R-:W-:Y:S04]  /*22bc0*/  STL [R1+0x34e8], R15 ;  /* 0x0034e80f01007387 */ /* 0x010fe80000100800 */
        /* <DEDUP_REMOVED lines=9> */
[----:B------:R-:W-:-:S03]  /*22c60*/  PRMT R17, RZ, 0x7610, R17 ;  /* 0x00007610ff117816 */ /* 0x000fc60000000011 */
[----:B------:R-:W4:Y:S04]  /*22c70*/  LDL R39, [R1+0x11b8] ;  /* 0x0011b80001277983 */ /* 0x000f280000100800 */
[----:B------:R-:W4:Y:S01]  /*22c80*/  LDL R38, [R1+0x11bc] ;  /* 0x0011bc0001267983 */ /* 0x000f220000100800 */
[----:B------:R-:W-:Y:S02]  /*22c90*/  PRMT R19, RZ, 0x7610, R19 ;  /* 0x00007610ff137816 */ /* 0x000fe40000000013 */
[----:B------:R-:W-:Y:S01]  /*22ca0*/  ISETP.GT.AND P1, PT, R2, 0x37, PT ;  /* 0x000000370200780c */ /* 0x000fe20003f24270 */
[----:B0-----:R-:W4:Y:S04]  /*22cb0*/  LDL R16, [R1+0x1140] ;  /* 0x0011400001107983 */ /* 0x001f280000100800 */
[----:B------:R0:W4:Y:S04]  /*22cc0*/  @P0 LDG.E.U8 R17, desc[UR40][R20.64] ;  /* 0x0000002814110981 */ /* 0x000128000c1e1100 */
[----:B------:R-:W4:Y:S01]  /*22cd0*/  LDL R15, [R1+0x1144] ;  /* 0x00114400010f7983 */ /* 0x000f220000100800 */
[----:B0-----:R-:W-:-:S02]  /*22ce0*/  @P0 IMAD.MOV.U32 R20, RZ, RZ, R36 ;  /* 0x000000ffff140224 */ /* 0x001fc400078e0024 */
[----:B------:R-:W-:Y:S01]  /*22cf0*/  @P0 IMAD.MOV.U32 R21, RZ, RZ, R37 ;  /* 0x000000ffff150224 */ /* 0x000fe200078e0025 */
[----:B------:R-:W4:Y:S04]  /*22d00*/  LDL R36, [R1+0x11b4] ;  /* 0x0011b40001247983 */ /* 0x000f280000100800 */
[----:B------:R-:W4:Y:S04]  /*22d10*/  LDL R37, [R1+0x11b0] ;  /* 0x0011b00001257983 */ /* 0x000f280000100800 */
[----:B--2---:R3:W2:Y:S02]  /*22d20*/  @P0 LDG.E.U8 R19, desc[UR40][R22.64] ;  /* 0x0000002816130981 */ /* 0x0046a4000c1e1100 */
[----:B---3--:R-:W-:-:S02]  /*22d30*/  @P0 IMAD.MOV.U32 R23, RZ, RZ, R35 ;  /* 0x000000ffff170224 */ /* 0x008fc400078e0023 */
[----:B------:R-:W3:Y:S01]  /*22d40*/  LDL R35, [R1+0x11ac] ;  /* 0x0011ac0001237983 */ /* 0x000ee20000100800 */
[----:B------:R-:W-:Y:S02]  /*22d50*/  @P0 IMAD.MOV.U32 R22, RZ, RZ, R25 ;  /* 0x000000ffff160224 */ /* 0x000fe400078e0019 */
[----:B------:R-:W-:Y:S02]  /*22d60*/  @P1 IMAD.MOV.U32 R25, RZ, RZ, R24 ;  /* 0x000000ffff191224 */ /* 0x000fe400078e0018 */
[----:B------:R-:W-:Y:S02]  /*22d70*/  @P1 IMAD.MOV.U32 R24, RZ, RZ, R14 ;  /* 0x000000ffff181224 */ /* 0x000fe400078e000e */
[----:B------:R-:W2:Y:S01]  /*22d80*/  LDL R14, [R1+0x1138] ;  /* 0x00113800010e7983 */ /* 0x000ea20000100800 */
[----:B------:R-:W-:-:S06]  /*22d90*/  PRMT R18, RZ, 0x7610, R18 ;  /* 0x00007610ff127816 */ /* 0x000fcc0000000012 */
[----:B------:R0:W2:Y:S02]  /*22da0*/  @P0 LDG.E.U8 R18, desc[UR40][R20.64] ;  /* 0x0000002814120981 */ /* 0x0000a4000c1e1100 */
[----:B0-----:R-:W-:Y:S02]  /*22db0*/  PRMT R20, RZ, 0x7610, R20 ;  /* 0x00007610ff147816 */ /* 0x001fe40000000014 */
[----:B------:R-:W-:-:S04]  /*22dc0*/  PRMT R21, RZ, 0x7610, R21 ;  /* 0x00007610ff157816 */ /* 0x000fc80000000015 */
[----:B------:R0:W2:Y:S04]  /*22dd0*/  @P0 LDG.E.U8 R20, desc[UR40][R22.64] ;  /* 0x0000002816140981 */ /* 0x0000a8000c1e1100 */
[----:B------:R4:W2:Y:S01]  /*22de0*/  @P1 LDG.E.U8 R21, desc[UR40][R24.64] ;  /* 0x0000002818151981 */ /* 0x0008a2000c1e1100 */
[----:B0-----:R-:W-:Y:S01]  /*22df0*/  PRMT R22, RZ, 0x7610, R22 ;  /* 0x00007610ff167816 */ /* 0x001fe20000000016 */
[----:B----4-:R-:W-:Y:S02]  /*22e00*/  @P1 IMAD.MOV.U32 R25, RZ, RZ, R13 ;  /* 0x000000ffff191224 */ /* 0x010fe400078e000d */
[----:B------:R-:W-:Y:S01]  /*22e10*/  @P1 IMAD.MOV.U32 R24, RZ, RZ, R0 ;  /* 0x000000ffff181224 */ /* 0x000fe200078e0000 */
[----:B------:R-:W4:Y:S01]  /*22e20*/  LDL R13, [R1+0x113c] ;  /* 0x00113c00010d7983 */ /* 0x000f220000100800 */
[----:B------:R-:W-:-:S02]  /*22e30*/  ISETP.GT.AND P0, PT, R2, 0x3b, PT ;  /* 0x0000003b0200780c */ /* 0x000fc40003f04270 */
[----:B------:R-:W-:Y:S02]  /*22e40*/  PRMT R23, RZ, 0x7610, R23 ;  /* 0x00007610ff177816 */ /* 0x000fe40000000017 */
[----:B------:R-:W-:Y:S01]  /*22e50*/  PRMT R26, RZ, 0x7610, R26 ;  /* 0x00007610ff1a7816 */ /* 0x000fe2000000001a */
[----:B------:R0:W4:Y:S01]  /*22e60*/  @P1 LDG.E.U8 R22, desc[UR40][R24.64] ;  /* 0x0000002818161981 */ /* 0x000122000c1e1100 */
[----:B------:R-:W-:Y:S02]  /*22e70*/  PRMT R27, RZ, 0x7610, R27 ;  /* 0x00007610ff1b7816 */ /* 0x000fe4000000001b */
[----:B------:R-:W-:Y:S02]  /*22e80*/  PRMT R28, RZ, 0x7610, R28 ;  /* 0x00007610ff1c7816 */ /* 0x000fe4000000001c */
[----:B------:R-:W-:Y:S02]  /*22e90*/  PRMT R29, RZ, 0x7610, R29 ;  /* 0x00007610ff1d7816 */ /* 0x000fe4000000001d */
[----:B------:R-:W-:Y:S01]  /*22ea0*/  PRMT R30, RZ, 0x7610, R30 ;  /* 0x00007610ff1e7816 */ /* 0x000fe2000000001e */
[----:B------:R-:W4:Y:S01]  /*22eb0*/  LDL R0, [R1+0x1134] ;  /* 0x0011340001007983 */ /* 0x000f220000100800 */
[----:B0-----:R-:W-:-:S03]  /*22ec0*/  @P1 IMAD.MOV.U32 R24, RZ, RZ, R12 ;  /* 0x000000ffff181224 */ /* 0x001fc600078e000c */
[----:B------:R-:W4:Y:S01]  /*22ed0*/  LDL R12, [R1+0x1130] ;  /* 0x00113000010c7983 */ /* 0x000f220000100800 */
[----:B------:R-:W-:-:S05]  /*22ee0*/  @P1 IMAD.MOV.U32 R25, RZ, RZ, R44 ;  /* 0x000000ffff191224 */ /* 0x000fca00078e002c */
[----:B------:R0:W4:Y:S02]  /*22ef0*/  @P1 LDG.E.U8 R23, desc[UR40][R24.64] ;  /* 0x0000002818171981 */ /* 0x000124000c1e1100 */
[----:B0-----:R-:W-:Y:S02]  /*22f00*/  @P1 IMAD.MOV.U32 R24, RZ, RZ, R42 ;  /* 0x000000ffff181224 */ /* 0x001fe400078e002a */
[----:B------:R-:W-:-:S05]  /*22f10*/  @P1 IMAD.MOV.U32 R25, RZ, RZ, R43 ;  /* 0x000000ffff191224 */ /* 0x000fca00078e002b */
[----:B------:R0:W4:Y:S02]  /*22f20*/  @P1 LDG.E.U8 R26, desc[UR40][R24.64] ;  /* 0x00000028181a1981 */ /* 0x000124000c1e1100 */
[----:B0-----:R-:W-:Y:S02]  /*22f30*/  @P0 IMAD.MOV.U32 R24, RZ, RZ, R40 ;  /* 0x000000ffff180224 */ /* 0x001fe400078e0028 */
[----:B------:R-:W-:-:S05]  /*22f40*/  @P0 IMAD.MOV.U32 R25, RZ, RZ, R41 ;  /* 0x000000ffff190224 */ /* 0x000fca00078e0029 */
[----:B------:R0:W4:Y:S01]  /*22f50*/  @P0 LDG.E.U8 R27, desc[UR40][R24.64] ;  /* 0x00000028181b0981 */ /* 0x000122000c1e1100 */
[----:B------:R-:W-:Y:S01]  /*22f60*/  ISETP.GT.AND P1, PT, R2, 0x3f, PT ;  /* 0x0000003f0200780c */ /* 0x000fe20003f24270 */
[----:B0-----:R-:W-:Y:S02]  /*22f70*/  @P0 IMAD.MOV.U32 R24, RZ, RZ, R38 ;  /* 0x000000ffff180224 */ /* 0x001fe400078e0026 */
[----:B------:R-:W-:-:S05]  /*22f80*/  @P0 IMAD.MOV.U32 R25, RZ, RZ, R39 ;  /* 0x000000ffff190224 */ /* 0x000fca00078e0027 */
[----:B------:R0:W4:Y:S02]  /*22f90*/  @P0 LDG.E.U8 R28, desc[UR40][R24.64] ;  /* 0x00000028181c0981 */ /* 0x000124000c1e1100 */
[----:B0-----:R-:W-:Y:S02]  /*22fa0*/  @P0 IMAD.MOV.U32 R24, RZ, RZ, R36 ;  /* 0x000000ffff180224 */ /* 0x001fe400078e0024 */
[----:B------:R-:W-:-:S05]  /*22fb0*/  @P0 IMAD.MOV.U32 R25, RZ, RZ, R37 ;  /* 0x000000ffff190224 */ /* 0x000fca00078e0025 */
[----:B------:R3:W4:Y:S01]  /*22fc0*/  @P0 LDG.E.U8 R29, desc[UR40][R24.64] ;  /* 0x00000028181d0981 */ /* 0x000722000c1e1100 */
[----:B------:R-:W-:Y:S01]  /*22fd0*/  PRMT R31, RZ, 0x7610, R31 ;  /* 0x00007610ff1f7816 */ /* 0x000fe2000000001f */
[----:B---3--:R-:W-:Y:S02]  /*22fe0*/  @P0 IMAD.MOV.U32 R24, RZ, RZ, R35 ;  /* 0x000000ffff180224 */ /* 0x008fe400078e0023 */
[----:B------:R-:W-:-:S05]  /*22ff0*/  @P0 IMAD.MOV.U32 R25, RZ, RZ, R61 ;  /* 0x000000ffff190224 */ /* 0x000fca00078e003d */
[----:B------:R0:W3:Y:S04]  /*23000*/  @P0 LDG.E.U8 R30, desc[UR40][R24.64] ;  /* 0x00000028181e0981 */ /* 0x0000e8000c1e1100 */
[----:B------:R-:W-:Y:S01]  /*23010*/  STL [R1+0x22b8], R61 ;  /* 0x0022b83d01007387 */ /* 0x000fe20000100800 */
[----:B0-----:R-:W-:Y:S02]  /*23020*/  @P1 IMAD.MOV.U32 R24, RZ, RZ, R15 ;  /* 0x000000ffff181224 */ /* 0x001fe400078e000f */
[----:B------:R-:W-:Y:S01]  /*23030*/  @P1 IMAD.MOV.U32 R25, RZ, RZ, R16 ;  /* 0x000000ffff191224 */ /* 0x000fe200078e0010 */
[----:B------:R-:W3:Y:S04]  /*23040*/  LDL R15, [R1+0x1128] ;  /* 0x00112800010f7983 */ /* 0x000ee80000100800 */
[----:B------:R2:W3:Y:S02]  /*23050*/  @P1 LDG.E.U8 R31, desc[UR40][R24.64] ;  /* 0x00000028181f1981 */ /* 0x0004e4000c1e1100 */
[----:B--2---:R-:W-:-:S02]  /*23060*/  @P1 IMAD.MOV.U32 R25, RZ, RZ, R14 ;  /* 0x000000ffff191224 */ /* 0x004fc400078e000e */
[----:B------:R-:W2:Y:S01]  /*23070*/  LDL R14, [R1+0x112c] ;  /* 0x00112c00010e7983 */ /* 0x000ea20000100800 */
[----:B------:R-:W-:Y:S01]  /*23080*/  PRMT R32, RZ, 0x7610, R32 ;  /* 0x00007610ff207816 */ /* 0x000fe20000000020 */
[----:B----4-:R-:W-:-:S05]  /*23090*/  @P1 IMAD.MOV.U32 R24, RZ, RZ, R13 ;  /* 0x000000ffff181224 */ /* 0x010fca00078e000d */
[----:B------:R0:W4:Y:S02]  /*230a0*/  @P1 LDG.E.U8 R32, desc[UR40][R24.64] ;  /* 0x0000002818201981 */ /* 0x000124000c1e1100 */
[----:B0-----:R-:W-:Y:S02]  /*230b0*/  @P1 IMAD.MOV.U32 R25, RZ, RZ, R12 ;  /* 0x000000ffff191224 */ /* 0x001fe400078e000c */
        /* <DEDUP_REMOVED lines=26> */
[----:B------:R-:W-:-:S02]  /*23260*/  @P1 IMAD.MOV.U32 R24, RZ, RZ, R0 ;  /* 0x000000ffff181224 */ /* 0x000fc400078e0000 */
[----:B------:R-:W0:Y:S01]  /*23270*/  S2R R0, SR_TID.X ;  /* 0x0000000000007919 */ /* 0x000e220000002100 */
[----:B------:R-:W-:Y:S01]  /*23280*/  PRMT R33, RZ, 0x7610, R33 ;  /* 0x00007610ff217816 */ /* 0x000fe20000000021 */
[----:B------:R-:W1:Y:S01]  /*23290*/  S2R R51, SR_TID.X ;  /* 0x0000000000337919 */ /* 0x000e620000002100 */
[----:B------:R-:W-:-:S04]  /*232a0*/  PRMT R34, RZ, 0x7610, R34 ;  /* 0x00007610ff227816 */ /* 0x000fc80000000022 */
[----:B------:R3:W4:Y:S01]  /*232b0*/  @P1 LDG.E.U8 R33, desc[UR40][R24.64] ;  /* 0x0000002818211981 */ /* 0x000722000c1e1100 */
[----:B0-----:R-:W-:-:S04]  /*232c0*/  LOP3.LUT R0, R0, 0x1f, RZ, 0xc0, !PT ;  /* 0x0000001f00007812 */ /* 0x001fc800078ec0ff */
[----:B------:R-:W-:Y:S02]  /*232d0*/  LOP3.LUT R13, R0, 0x20, RZ, 0xfc, !PT ;  /* 0x00000020000d7812 */ /* 0x000fe400078efcff */
[----:B-1----:R-:W-:Y:S01]  /*232e0*/  LOP3.LUT R0, R51, 0x1f, RZ, 0xc0, !PT ;  /* 0x0000001f33007812 */ /* 0x002fe200078ec0ff */
[----:B---3--:R-:W-:Y:S02]  /*232f0*/  @P1 IMAD.MOV.U32 R25, RZ, RZ, R15 ;  /* 0x000000ffff191224 */ /* 0x008fe400078e000f */
[----:B--2---:R-:W-:-:S05]  /*23300*/  @P1 IMAD.MOV.U32 R24, RZ, RZ, R14 ;  /* 0x000000ffff181224 */ /* 0x004fca00078e000e */
[----:B------:R-:W2:Y:S01]  /*23310*/  @P1 LDG.E.U8 R34, desc[UR40][R24.64] ;  /* 0x0000002818221981 */ /* 0x000ea2000c1e1100 */
[----:B------:R-:W-:Y:S06]  /*23320*/  BAR.SYNC.DEFER_BLOCKING 0x0 ;  /* 0x0000000000007b1d */ /* 0x000fec0000010000 */
[----:B----4-:R-:W-:Y:S04]  /*23330*/  STS.U8 [R0+UR4], R12 ;  /* 0x0000000c00007988 */ /* 0x010fe80008000004 */
[----:B------:R-:W-:Y:S04]  /*23340*/  STS.U8 [R0+UR4+0x20], R35 ;  /* 0x0000202300007988 */ /* 0x000fe80008000004 */
        /* <DEDUP_REMOVED lines=10> */
[----:B------:R0:W-:Y:S04]  /*233f0*/  STS.U8 [R0+UR4+0x660], R43 ;  /* 0x0006602b00007988 */ /* 0x0001e80008000004 */
[----:B------:R1:W-:Y:S04]  /*23400*/  STS.U8 [R0+UR4+0x640], R44 ;  /* 0x0006402c00007988 */ /* 0x0003e80008000004 */
[----:B------:R3:W-:Y:S04]  /*23410*/  STS.U8 [R0+UR4+0x620], R45 ;  /* 0x0006202d00007988 */ /* 0x0007e80008000004 */
[----:B------:R4:W-:Y:S04]  /*23420*/  STS.U8 [R0+UR4+0x600], R46 ;  /* 0x0006002e00007988 */ /* 0x0009e80008000004 */
[----:B------:R0:W-:Y:S04]  /*23430*/  STS.U8 [R0+UR4+0x800], R52 ;  /* 0x0008003400007988 */ /* 0x0001e80008000004 */
[----:B------:R-:W-:Y:S04]  /*23440*/  STS.U8 [R0+UR4+0x820], R53 ;  /* 0x0008203500007988 */ /* 0x000fe80008000004 */
[----:B------:R-:W-:Y:S04]  /*23450*/  STS.U8 [R0+UR4+0x840], R54 ;  /* 0x0008403600007988 */ /* 0x000fe80008000004 */
[----:B------:R-:W-:Y:S04]  /*23460*/  STS.U8 [R0+UR4+0x860], R55 ;  /* 0x0008603700007988 */ /* 0x000fe80008000004 */
[----:B------:R-:W-:Y:S04]  /*23470*/  STS.U8 [R0+UR4+0xa20], R60 ;  /* 0x000a203c00007988 */ /* 0x000fe80008000004 */
[----:B0-----:R-:W2:Y:S04]  /*23480*/  LDL.LU R43, [R1+0x360] ;  /* 0x00036000012b7983 */ /* 0x001ea80000300800 */
[----:B-1----:R-:W2:Y:S04]  /*23490*/  LDL.LU R44, [R1+0x35c] ;  /* 0x00035c00012c7983 */ /* 0x002ea80000300800 */
[----:B---3--:R-:W3:Y:S04]  /*234a0*/  LDL.LU R45, [R1+0x328] ;  /* 0x00032800012d7983 */ /* 0x008ee80000300800 */
[----:B------:R-:W-:Y:S04]  /*234b0*/  STS.U8 [R0+UR4+0xa00], R39 ;  /* 0x000a002700007988 */ /* 0x000fe80008000004 */
[----:B----4-:R-:W4:Y:S04]  /*234c0*/  LDL.LU R46, [R1+0x324] ;  /* 0x00032400012e7983 */ /* 0x010f280000300800 */
[----:B------:R0:W-:Y:S04]  /*234d0*/  STS.U8 [R0+UR4+0xa60], R47 ;  /* 0x000a602f00007988 */ /* 0x0001e80008000004 */
[----:B------:R-:W4:Y:S04]  /*234e0*/  LDL.LU R52, [R1+0x320] ;  /* 0x0003200001347983 */ /* 0x000f280000300800 */
[----:B------:R1:W-:Y:S04]  /*234f0*/  STS.U8 [R0+UR4+0xa40], R48 ;  /* 0x000a403000007988 */ /* 0x0003e80008000004 */
[----:B------:R1:W-:Y:S04]  /*23500*/  STS.U8 [R0+UR4+0xc40], R49 ;  /* 0x000c403100007988 */ /* 0x0003e80008000004 */
[----:B------:R1:W-:Y:S04]  /*23510*/  STS.U8 [R0+UR4+0xc60], R50 ;  /* 0x000c603200007988 */ /* 0x0003e80008000004 */
[----:B0-----:R-:W4:Y:S04]  /*23520*/  LDL.LU R47, [R1+0x31c] ;  /* 0x00031c00012f7983 */ /* 0x001f280000300800 */
[----:B-1----:R-:W4:Y:S04]  /*23530*/  LDL.LU R48, [R1+0x2e8] ;  /* 0x0002e80001307983 */ /* 0x002f280000300800 */
[----:B------:R-:W4:Y:S04]  /*23540*/  LDL.LU R49, [R1+0x2e4] ;  /* 0x0002e40001317983 */ /* 0x000f280000300800 */
[----:B------:R-:W4:Y:S01]  /*23550*/  LDL.LU R50, [R1+0x2e0] ;  /* 0x0002e00001327983 */ /* 0x000f220000300800 */
[----:B------:R-:W-:-:S02]  /*23560*/  ISETP.GE.AND P1, PT, R13, R2, PT ;  /* 0x000000020d00720c */ /* 0x000fc40003f26270 */
[----:B------:R-:W-:Y:S02]  /*23570*/  ISETP.GE.AND P0, PT, R0, R2, PT ;  /* 0x000000020000720c */ /* 0x000fe40003f06270 */
        /* <DEDUP_REMOVED lines=22> */
[----:B--2---:R0:W-:Y:S04]  /*236e0*/  STS.U8 [R0+UR4+0xc00], R43 ;  /* 0x000c002b00007988 */ /* 0x0041e80008000004 */
[----:B------:R1:W-:Y:S04]  /*236f0*/  STS.U8 [R0+UR4+0xc20], R44 ;  /* 0x000c202c00007988 */ /* 0x0003e80008000004 */
[----:B---3--:R2:W-:Y:S04]  /*23700*/  STS.U8 [R0+UR4+0xe60], R45 ;  /* 0x000e602d00007988 */ /* 0x0085e80008000004 */
[----:B----4-:R3:W-:Y:S04]  /*23710*/  STS.U8 [R0+UR4+0xe40], R46 ;  /* 0x000e402e00007988 */ /* 0x0107e80008000004 */
[----:B------:R4:W-:Y:S04]  /*23720*/  STS.U8 [R0+UR4+0xe20], R52 ;  /* 0x000e203400007988 */ /* 0x0009e80008000004 */
[----:B0-----:R-:W4:Y:S04]  /*23730*/  LDL.LU R43, [R1+0x3570] ;  /* 0x00357000012b7983 */ /* 0x001f280000300800 */
[----:B-1----:R-:W4:Y:S04]  /*23740*/  LDL.LU R44, [R1+0x356c] ;  /* 0x00356c00012c7983 */ /* 0x002f280000300800 */
[----:B--2---:R-:W2:Y:S04]  /*23750*/  LDL.LU R45, [R1+0x3568] ;  /* 0x00356800012d7983 */ /* 0x004ea80000300800 */
[----:B---3--:R-:W3:Y:S04]  /*23760*/  LDL.LU R46, [R1+0x3564] ;  /* 0x00356400012e7983 */ /* 0x008ee80000300800 */
[----:B----4-:R-:W4:Y:S04]  /*23770*/  LDL.LU R52, [R1+0x3560] ;  /* 0x0035600001347983 */ /* 0x010f280000300800 */
[----:B------:R0:W-:Y:S04]  /*23780*/  STS.U8 [R0+UR4+0xe00], R47 ;  /* 0x000e002f00007988 */ /* 0x0001e80008000004 */
[----:B------:R1:W-:Y:S04]  /*23790*/  STS.U8 [R0+UR4+0x1000], R48 ;  /* 0x0010003000007988 */ /* 0x0003e80008000004 */
[----:B------:R1:W-:Y:S04]  /*237a0*/  STS.U8 [R0+UR4+0x1020], R49 ;  /* 0x0010203100007988 */ /* 0x0003e80008000004 */
[----:B------:R1:W-:Y:S04]  /*237b0*/  STS.U8 [R0+UR4+0x1040], R50 ;  /* 0x0010403200007988 */ /* 0x0003e80008000004 */
[----:B0-----:R-:W2:Y:S04]  /*237c0*/  LDL.LU R47, [R1+0x355c] ;  /* 0x00355c00012f7983 */ /* 0x001ea80000300800 */
[----:B-1----:R-:W2:Y:S04]  /*237d0*/  LDL.LU R48, [R1+0x3558] ;  /* 0x0035580001307983 */ /* 0x002ea80000300800 */
[----:B------:R-:W2:Y:S04]  /*237e0*/  LDL.LU R49, [R1+0x3554] ;  /* 0x0035540001317983 */ /* 0x000ea80000300800 */
[----:B------:R-:W2:Y:S04]  /*237f0*/  LDL.LU R50, [R1+0x3550] ;  /* 0x0035500001327983 */ /* 0x000ea80000300800 */
        /* <DEDUP_REMOVED lines=9> */
[----:B0-----:R-:W3:Y:S04]  /*23890*/  LDL.LU R16, [R1+0x168] ;  /* 0x0001680001107983 */ /* 0x001ee80000300800 */
[----:B------:R-:W-:Y:S04]  /*238a0*/  STS.U8 [R0+UR4+0x1660], R56 ;  /* 0x0016603800007988 */ /* 0x000fe80008000004 */
[----:B-1----:R-:W4:Y:S04]  /*238b0*/  LDL.LU R15, [R1+0x164] ;  /* 0x00016400010f7983 */ /* 0x002f280000300800 */
[----:B------:R-:W-:Y:S04]  /*238c0*/  STS.U8 [R0+UR4+0x1640], R57 ;  /* 0x0016403900007988 */ /* 0x000fe80008000004 */
[----:B------:R-:W4:Y:S04]  /*238d0*/  LDL.LU R14, [R1+0x160] ;  /* 0x00016000010e7983 */ /* 0x000f280000300800 */
[----:B------:R-:W-:Y:S04]  /*238e0*/  STS.U8 [R0+UR4+0x1620], R58 ;  /* 0x0016203a00007988 */ /* 0x000fe80008000004 */
[----:B------:R-:W4:Y:S04]  /*238f0*/  LDL.LU R13, [R1+0x4d8] ;  /* 0x0004d800010d7983 */ /* 0x000f280000300800 */
[----:B------:R0:W-:Y:S04]  /*23900*/  STS.U8 [R0+UR4+0x1600], R59 ;  /* 0x0016003b00007988 */ /* 0x0001e80008000004 */
[----:B------:R-:W4:Y:S04]  /*23910*/  LDL.LU R12, [R1+0x4d4] ;  /* 0x0004d400010c7983 */ /* 0x000f280000300800 */
[----:B------:R1:W-:Y:S04]  /*23920*/  STS.U8 [R0+UR4+0x1800], R38 ;  /* 0x0018002600007988 */ /* 0x0003e80008000004 */
[----:B------:R0:W-:Y:S04]  /*23930*/  STS.U8 [R0+UR4+0x1820], R40 ;  /* 0x0018202800007988 */ /* 0x0001e80008000004 */
[----:B------:R1:W-:Y:S04]  /*23940*/  STS.U8 [R0+UR4+0x1840], R41 ;  /* 0x0018402900007988 */ /* 0x0003e80008000004 */
[----:B------:R1:W-:Y:S04]  /*23950*/  STS.U8 [R0+UR4+0x1860], R42 ;  /* 0x0018602a00007988 */ /* 0x0003e80008000004 */
[----:B0-----:R-:W4:Y:S04]  /*23960*/  LDL.LU R59, [R1+0x4d0] ;  /* 0x0004d000013b7983 */ /* 0x001f280000300800 */
[----:B-1----:R-:W4:Y:S04]  /*23970*/  LDL.LU R38, [R1+0x4cc] ;  /* 0x0004cc0001267983 */ /* 0x002f280000300800 */
        /* <DEDUP_REMOVED lines=18> */
[----:B------:R-:W4:Y:S01]  /*23aa0*/  LDL.LU R39, [R1+0x3d4] ;  /* 0x0003d40001277983 */ /* 0x000f220000300800 */
[----:B------:R-:W-:-:S04]  /*23ab0*/  LOP3.LUT R51, R51, 0x1f, RZ, 0xc0, !PT ;  /* 0x0000001f33337812 */ /* 0x000fc800078ec0ff */
[----:B------:R-:W-:Y:S01]  /*23ac0*/  LOP3.LUT R2, R51, 0x8, RZ, 0x3c, !PT ;  /* 0x0000000833027812 */ /* 0x000fe200078e3cff */
[----:B--2---:R0:W-:Y:S04]  /*23ad0*/  STS.U8 [R0+UR4+0x1c60], R50 ;  /* 0x001c603200007988 */ /* 0x0041e80008000004 */
[----:B------:R-:W-:Y:S04]  /*23ae0*/  STS.U8 [R0+UR4+0x1c00], R49 ;  /* 0x001c003100007988 */ /* 0x000fe80008000004 */
[----:B------:R-:W-:Y:S04]  /*23af0*/  STS.U8 [R0+UR4+0x1c20], R48 ;  /* 0x001c203000007988 */ /* 0x000fe80008000004 */
[----:B------:R1:W-:Y:S04]  /*23b00*/  STS.U8 [R0+UR4+0x1e60], R47 ;  /* 0x001e602f00007988 */ /* 0x0003e80008000004 */
[----:B0-----:R-:W2:Y:S04]  /*23b10*/  LDL.LU R50, [R1+0x3d0] ;  /* 0x0003d00001327983 */ /* 0x001ea80000300800 */
[----:B-1----:R-:W2:Y:S04]  /*23b20*/  LDL.LU R47, [R1+0x3cc] ;  /* 0x0003cc00012f7983 */ /* 0x002ea80000300800 */
[----:B------:R-:W2:Y:S04]  /*23b30*/  LDL.LU R48, [R1+0x398] ;  /* 0x0003980001307983 */ /* 0x000ea80000300800 */
[----:B------:R-:W2:Y:S04]  /*23b40*/  LDL.LU R49, [R1+0x394] ;  /* 0x0003940001317983 */ /* 0x000ea80000300800 */
[----:B------:R-:W2:Y:S04]  /*23b50*/  LDL.LU R51, [R1+0x390] ;  /* 0x0003900001337983 */ /* 0x000ea80000300800 */
[----:B---3--:R-:W-:Y:S04]  /*23b60*/  STS.U8 [R0+UR4+0x1e40], R16 ;  /* 0x001e401000007988 */ /* 0x008fe80008000004 */
[----:B----4-:R-:W-:Y:S04]  /*23b70*/  STS.U8 [R0+UR4+0x1e20], R15 ;  /* 0x001e200f00007988 */ /* 0x010fe80008000004 */
        /* <DEDUP_REMOVED lines=11> */
[----:B0-----:R-:W2:Y:S04]  /*23c30*/  LDL.LU R59, [R1+0x38c] ;  /* 0x00038c00013b7983 */ /* 0x001ea80000300800 */
[----:B-1----:R-:W2:Y:S04]  /*23c40*/  LDL.LU R38, [R1+0x358] ;  /* 0x0003580001267983 */ /* 0x002ea80000300800 */
[----:B------:R-:W-:Y:S04]  /*23c50*/  STS.U8 [R2+UR4+0x480], R56 ;  /* 0x0004803802007988 */ /* 0x000fe80008000004 */
[----:B---3--:R-:W3:Y:S04]  /*23c60*/  LDL.LU R40, [R1+0x354] ;  /* 0x0003540001287983 */ /* 0x008ee80000300800 */
[----:B------:R-:W-:Y:S04]  /*23c70*/  STS.U8 [R2+UR4+0x4a0], R57 ;  /* 0x0004a03902007988 */ /* 0x000fe80008000004 */
[----:B----4-:R-:W4:Y:S04]  /*23c80*/  LDL.LU R41, [R1+0x350] ;  /* 0x0003500001297983 */ /* 0x010f280000300800 */
[----:B------:R-:W-:Y:S04]  /*23c90*/  STS.U8 [R2+UR4+0x6e0], R58 ;  /* 0x0006e03a02007988 */ /* 0x000fe80008000004 */
[----:B------:R-:W4:Y:S04]  /*23ca0*/  LDL.LU R42, [R1+0x34c] ;  /* 0x00034c00012a7983 */ /* 0x000f280000300800 */
[----:B------:R0:W-:Y:S04]  /*23cb0*/  STS.U8 [R2+UR4+0x6c0], R53 ;  /* 0x0006c03502007988 */ /* 0x0001e80008000004 */
        /* <DEDUP_REMOVED lines=9> */
[----:B--2---:R0:W-:Y:S04]  /*23d50*/  STS.U8 [R2+UR4+0x8c0], R50 ;  /* 0x0008c03202007988 */ /* 0x0041e80008000004 */
[----:B------:R1:W-:Y:S04]  /*23d60*/  STS.U8 [R2+UR4+0x8e0], R47 ;  /* 0x0008e02f02007988 */ /* 0x0003e80008000004 */
[----:B------:R2:W-:Y:S04]  /*23d70*/  STS.U8 [R2+UR4+0xaa0], R48 ;  /* 0x000aa03002007988 */ /* 0x0005e80008000004 */
[----:B------:R1:W-:Y:S04]  /*23d80*/  STS.U8 [R2+UR4+0xa80], R49 ;  /* 0x000a803102007988 */ /* 0x0003e80008000004 */
[----:B------:R2:W-:Y:S04]  /*23d90*/  STS.U8 [R2+UR4+0xae0], R51 ;  /* 0x000ae03302007988 */ /* 0x0005e80008000004 */
[----:B0-----:R-:W4:Y:S04]  /*23da0*/  LDL.LU R50, [R1+0x2d4] ;  /* 0x0002d40001327983 */ /* 0x001f280000300800 */
[----:B-1----:R-:W4:Y:S04]  /*23db0*/  LDL.LU R47, [R1+0x2d0] ;  /* 0x0002d000012f7983 */ /* 0x002f280000300800 */
[----:B--2---:R-:W2:Y:S04]  /*23dc0*/  LDL.LU R48, [R1+0x2cc] ;  /* 0x0002cc0001307983 */ /* 0x004ea80000300800 */
[----:B------:R-:W2:Y:S04]  /*23dd0*/  LDL.LU R49, [R1+0x298] ;  /* 0x0002980001317983 */ /* 0x000ea80000300800 */
        /* <DEDUP_REMOVED lines=12> */
[----:B------:R0:W-:Y:S04]  /*23ea0*/  STS.U8 [R2+UR4+0xac0], R59 ;  /* 0x000ac03b02007988 */ /* 0x0001e80008000004 */
[----:B------:R1:W-:Y:S04]  /*23eb0*/  STS.U8 [R2+UR4+0xcc0], R38 ;  /* 0x000cc02602007988 */ /* 0x0003e80008000004 */
[----:B---3--:R3:W-:Y:S04]  /*23ec0*/  STS.U8 [R2+UR4+0xce0], R40 ;  /* 0x000ce02802007988 */ /* 0x0087e80008000004 */
[----:B----4-:R4:W-:Y:S04]  /*23ed0*/  STS.U8 [R2+UR4+0xc80], R41 ;  /* 0x000c802902007988 */ /* 0x0109e80008000004 */
[----:B------:R3:W-:Y:S04]  /*23ee0*/  STS.U8 [R2+UR4+0xca0], R42 ;  /* 0x000ca02a02007988 */ /* 0x0007e80008000004 */
[----:B0-----:R-:W2:Y:S04]  /*23ef0*/  LDL.LU R59, [R1+0x118] ;  /* 0x00011800013b7983 */ /* 0x001ea80000300800 */
[----:B-1----:R-:W2:Y:S04]  /*23f00*/  LDL.LU R38, [R1+0x114] ;  /* 0x0001140001267983 */ /* 0x002ea80000300800 */
[----:B---3--:R-:W3:Y:S04]  /*23f10*/  LDL.LU R40, [R1+0x110] ;  /* 0x0001100001287983 */ /* 0x008ee80000300800 */
[----:B----4-:R-:W4:Y:S04]  /*23f20*/  LDL.LU R41, [R1+0xfc] ;  /* 0x0000fc0001297983 */ /* 0x010f280000300800 */
        /* <DEDUP_REMOVED lines=11> */
[----:B------:R0:W-:Y:S04]  /*23fe0*/  STS.U8 [R2+UR4+0x10a0], R50 ;  /* 0x0010a03202007988 */ /* 0x0001e80008000004 */
[----:B------:R1:W-:Y:S04]  /*23ff0*/  STS.U8 [R2+UR4+0x10c0], R47 ;  /* 0x0010c02f02007988 */ /* 0x0003e80008000004 */
[----:B--2---:R2:W-:Y:S04]  /*24000*/  STS.U8 [R2+UR4+0x10e0], R48 ;  /* 0x0010e03002007988 */ /* 0x0045e80008000004 */
[----:B------:R1:W-:Y:S04]  /*24010*/  STS.U8 [R2+UR4+0x12a0], R49 ;  /* 0x0012a03102007988 */ /* 0x0003e80008000004 */
[----:B------:R2:W-:Y:S04]  /*24020*/  STS.U8 [R2+UR4+0x1280], R51 ;  /* 0x0012803302007988 */ /* 0x0005e80008000004 */
[----:B0-----:R-:W4:Y:S04]  /*24030*/  LDL.LU R50, [R1+0x4c8] ;  /* 0x0004c80001327983 */ /* 0x001f280000300800 */
[----:B-1----:R-:W4:Y:S04]  /*24040*/  LDL.LU R47, [R1+0x4c4] ;  /* 0x0004c400012f7983 */ /* 0x002f280000300800 */
[----:B--2---:R-:W2:Y:S04]  /*24050*/  LDL.LU R48, [R1+0x4c0] ;  /* 0x0004c00001307983 */ /* 0x004ea80000300800 */
[----:B------:R-:W2:Y:S04]  /*24060*/  LDL.LU R49, [R1+0x4bc] ;  /* 0x0004bc0001317983 */ /* 0x000ea80000300800 */
[----:B------:R-:W2:Y:S04]  /*24070*/  LDL.LU R51, [R1+0x488] ;  /* 0x0004880001337983 */ /* 0x000ea80000300800 */
        /* <DEDUP_REMOVED lines=10> */
[----:B------:R0:W-:Y:S04]  /*24120*/  STS.U8 [R2+UR4+0x1880], R58 ;  /* 0x0018803a02007988 */ /* 0x0001e80008000004 */
[----:B------:R0:W-:Y:S04]  /*24130*/  STS.U8 [R2+UR4+0x18a0], R59 ;  /* 0x0018a03b02007988 */ /* 0x0001e80008000004 */
[----:B------:R1:W-:Y:S04]  /*24140*/  STS.U8 [R2+UR4+0x18c0], R38 ;  /* 0x0018c02602007988 */ /* 0x0003e80008000004 */
[----:B---3--:R3:W-:Y:S04]  /*24150*/  STS.U8 [R2+UR4+0x18e0], R40 ;  /* 0x0018e02802007988 */ /* 0x0087e80008000004 */
[----:B0-----:R-:W2:Y:S04]  /*24160*/  LDL.LU R35, [R1+0x484] ;  /* 0x0004840001237983 */ /* 0x001ea80000300800 */
[----:B----4-:R0:W-:Y:S04]  /*24170*/  STS.U8 [R2+UR4+0x1aa0], R41 ;  /* 0x001aa02902007988 */ /* 0x0101e80008000004 */
[----:B------:R4:W-:Y:S04]  /*24180*/  STS.U8 [R2+UR4+0x1a80], R42 ;  /* 0x001a802a02007988 */ /* 0x0009e80008000004 */
[----:B-1----:R-:W2:Y:S04]  /*24190*/  LDL.LU R36, [R1+0x480] ;  /* 0x0004800001247983 */ /* 0x002ea80000300800 */
[----:B------:R-:W2:Y:S04]  /*241a0*/  LDL.LU R37, [R1+0x47c] ;  /* 0x00047c0001257983 */ /* 0x000ea80000300800 */
[----:B------:R-:W2:Y:S04]  /*241b0*/  LDL.LU R56, [R1+0x448] ;  /* 0x0004480001387983 */ /* 0x000ea80000300800 */
[----:B------:R-:W2:Y:S04]  /*241c0*/  LDL.LU R57, [R1+0x444] ;  /* 0x0004440001397983 */ /* 0x000ea80000300800 */
[----:B------:R-:W2:Y:S04]  /*241d0*/  LDL.LU R58, [R1+0x440] ;  /* 0x00044000013a7983 */ /* 0x000ea80000300800 */
[----:B------:R-:W2:Y:S04]  /*241e0*/  LDL.LU R59, [R1+0x43c] ;  /* 0x00043c00013b7983 */ /* 0x000ea80000300800 */
[----:B------:R-:W2:Y:S04]  /*241f0*/  LDL.LU R38, [R1+0x408] ;  /* 0x0004080001267983 */ /* 0x000ea80000300800 */
[----:B---3--:R-:W3:Y:S04]  /*24200*/  LDL.LU R40, [R1+0x404] ;  /* 0x0004040001287983 */ /* 0x008ee80000300800 */
[----:B0-----:R-:W3:Y:S04]  /*24210*/  LDL.LU R41, [R1+0x400] ;  /* 0x0004000001297983 */ /* 0x001ee80000300800 */
[----:B----4-:R-:W4:Y:S04]  /*24220*/  LDL.LU R42, [R1+0x3fc] ;  /* 0x0003fc00012a7983 */ /* 0x010f280000300800 */
[----:B------:R0:W-:Y:S02]  /*24230*/  STS.U8 [R2+UR4+0x1ae0], R39 ;  /* 0x001ae02702007988 */ /* 0x0001e40008000004 */
[----:B0-----:R-:W0:Y:S02]  /*24240*/  S2R R39, SR_TID.X ;  /* 0x0000000000277919 */ /* 0x001e240000002100 */
        /* <DEDUP_REMOVED lines=9> */
[----:B-1----:R-:W4:Y:S04]  /*242e0*/  LDL.LU R43, [R1+0x3c8] ;  /* 0x0003c800012b7983 */ /* 0x002f280000300800 */
[----:B------:R-:W4:Y:S04]  /*242f0*/  LDL.LU R44, [R1+0x3c4] ;  /* 0x0003c400012c7983 */ /* 0x000f280000300800 */
[----:B------:R-:W4:Y:S04]  /*24300*/  LDL.LU R45, [R1+0x3c0] ;  /* 0x0003c000012d7983 */ /* 0x000f280000300800 */
[----:B------:R-:W4:Y:S01]  /*24310*/  LDL.LU R46, [R1+0x3bc] ;  /* 0x0003bc00012e7983 */ /* 0x000f220000300800 */
[----:B0-----:R-:W-:-:S04]  /*24320*/  LOP3.LUT R39, R39, 0x1f, RZ, 0xc0, !PT ;  /* 0x0000001f27277812 */ /* 0x001fc800078ec0ff */
[----:B------:R-:W-:-:S05]  /*24330*/  LOP3.LUT R39, R39, 0x10, RZ, 0x3c, !PT ;  /* 0x0000001027277812 */ /* 0x000fca00078e3cff */
        /* <DEDUP_REMOVED lines=19> */
[----:B------:R-:W2:Y:S04]  /*24470*/  LDL.LU R55, [R1+0x2c0] ;  /* 0x0002c00001377983 */ /* 0x000ea80000300800 */
[----:B------:R1:W-:Y:S04]  /*24480*/  STS.U8 [R39+UR4+0x300], R35 ;  /* 0x0003002327007988 */ /* 0x0003e80008000004 */
        /* <DEDUP_REMOVED lines=8> */
[----:B------:R-:W2:Y:S04]  /*24510*/  LDL.LU R56, [R1+0x352c] ;  /* 0x00352c0001387983 */ /* 0x000ea80000300800 */
[----:B---3--:R-:W3:Y:S04]  /*24520*/  LDL.LU R57, [R1+0x3528] ;  /* 0x0035280001397983 */ /* 0x008ee80000300800 */
[----:B------:R0:W-:Y:S04]  /*24530*/  STS.U8 [R39+UR4+0x500], R58 ;  /* 0x0005003a27007988 */ /* 0x0001e80008000004 */
[----:B------:R1:W-:Y:S04]  /*24540*/  STS.U8 [R39+UR4+0x520], R59 ;  /* 0x0005203b27007988 */ /* 0x0003e80008000004 */
[----:B------:R0:W-:Y:S04]  /*24550*/  STS.U8 [R39+UR4+0x760], R38 ;  /* 0x0007602627007988 */ /* 0x0001e80008000004 */
[----:B------:R0:W-:Y:S04]  /*24560*/  STS.U8 [R39+UR4+0x740], R40 ;  /* 0x0007402827007988 */ /* 0x0001e80008000004 */
[----:B------:R1:W-:Y:S04]  /*24570*/  STS.U8 [R39+UR4+0x720], R41 ;  /* 0x0007202927007988 */ /* 0x0003e80008000004 */
[----:B----4-:R4:W-:Y:S04]  /*24580*/  STS.U8 [R39+UR4+0x700], R42 ;  /* 0x0007002a27007988 */ /* 0x0109e80008000004 */
[----:B0-----:R-:W3:Y:S04]  /*24590*/  LDL.LU R58, [R1+0x3524] ;  /* 0x00352400013a7983 */ /* 0x001ee80000300800 */
[----:B-1----:R-:W3:Y:S04]  /*245a0*/  LDL.LU R59, [R1+0x3520] ;  /* 0x00352000013b7983 */ /* 0x002ee80000300800 */
[----:B------:R-:W3:Y:S04]  /*245b0*/  LDL.LU R38, [R1+0x351c] ;  /* 0x00351c0001267983 */ /* 0x000ee80000300800 */
[----:B------:R-:W3:Y:S04]  /*245c0*/  LDL.LU R40, [R1+0x3518] ;  /* 0x0035180001287983 */ /* 0x000ee80000300800 */
[----:B------:R-:W3:Y:S04]  /*245d0*/  LDL.LU R41, [R1+0x3514] ;  /* 0x0035140001297983 */ /* 0x000ee80000300800 */
[----:B----4-:R-:W4:Y:S04]  /*245e0*/  LDL.LU R42, [R1+0x3510] ;  /* 0x00351000012a7983 */ /* 0x010f280000300800 */
        /* <DEDUP_REMOVED lines=8> */
[----:B------:R0:W-:Y:S04]  /*24670*/  STS.U8 [R39+UR4+0xb20], R47 ;  /* 0x000b202f27007988 */ /* 0x0001e80008000004 */
[----:B------:R1:W-:Y:S04]  /*24680*/  STS.U8 [R39+UR4+0xb00], R48 ;  /* 0x000b003027007988 */ /* 0x0003e80008000004 */
[----:B--2---:R2:W-:Y:S04]  /*24690*/  STS.U8 [R39+UR4+0xb60], R49 ;  /* 0x000b603127007988 */ /* 0x0045e80008000004 */
[----:B------:R2:W-:Y:S04]  /*246a0*/  STS.U8 [R39+UR4+0xb40], R51 ;  /* 0x000b403327007988 */ /* 0x0005e80008000004 */
[----:B0-----:R-:W4:Y:S04]  /*246b0*/  LDL.LU R47, [R1+0x34fc] ;  /* 0x0034fc00012f7983 */ /* 0x001f280000300800 */
[----:B-1----:R-:W4:Y:S04]  /*246c0*/  LDL.LU R48, [R1+0x34f8] ;  /* 0x0034f80001307983 */ /* 0x002f280000300800 */
[----:B--2---:R-:W2:Y:S04]  /*246d0*/  LDL.LU R49, [R1+0x34f4] ;  /* 0x0034f40001317983 */ /* 0x004ea80000300800 */
[----:B------:R-:W2:Y:S04]  /*246e0*/  LDL.LU R51, [R1+0x34f0] ;  /* 0x0034f00001337983 */ /* 0x000ea80000300800 */
[----:B------:R0:W-:Y:S04]  /*246f0*/  STS.U8 [R39+UR4+0xd60], R16 ;  /* 0x000d601027007988 */ /* 0x0001e80008000004 */
[----:B------:R1:W-:Y:S04]  /*24700*/  STS.U8 [R39+UR4+0xd00], R15 ;  /* 0x000d000f27007988 */ /* 0x0003e80008000004 */
[----:B------:R0:W-:Y:S04]  /*24710*/  STS.U8 [R39+UR4+0xd20], R14 ;  /* 0x000d200e27007988 */ /* 0x0001e80008000004 */
[----:B------:R0:W-:Y:S04]  /*24720*/  STS.U8 [R39+UR4+0xf60], R13 ;  /* 0x000f600d27007988 */ /* 0x0001e80008000004 */
[----:B------:R1:W-:Y:S04]  /*24730*/  STS.U8 [R39+UR4+0xf40], R12 ;  /* 0x000f400c27007988 */ /* 0x0003e80008000004 */
[----:B------:R-:W-:Y:S04]  /*24740*/  STS.U8 [R39+UR4+0xf20], R60 ;  /* 0x000f203c27007988 */ /* 0x000fe80008000004 */
[----:B0-----:R-:W2:Y:S04]  /*24750*/  LDL.LU R16, [R1+0x4b8] ;  /* 0x0004b80001107983 */ /* 0x001ea80000300800 */
[----:B-1----:R-:W2:Y:S04]  /*24760*/  LDL.LU R15, [R1+0x4b4] ;  /* 0x0004b400010f7983 */ /* 0x002ea80000300800 */
[----:B------:R-:W2:Y:S04]  /*24770*/  LDL.LU R14, [R1+0x4b0] ;  /* 0x0004b000010e7983 */ /* 0x000ea80000300800 */
[----:B------:R-:W2:Y:S04]  /*24780*/  LDL.LU R13, [R1+0x4ac] ;  /* 0x0004ac00010d7983 */ /* 0x000ea80000300800 */
[----:B------:R-:W2:Y:S04]  /*24790*/  LDL.LU R12, [R1+0x478] ;  /* 0x00047800010c7983 */ /* 0x000ea80000300800 */
[----:B------:R-:W-:Y:S04]  /*247a0*/  STS.U8 [R39+UR4+0xf00], R52 ;  /* 0x000f003427007988 */ /* 0x000fe80008000004 */
[----:B------:R-:W-:Y:S04]  /*247b0*/  STS.U8 [R39+UR4+0x1100], R53 ;  /* 0x0011003527007988 */ /* 0x000fe80008000004 */
[----:B------:R-:W-:Y:S04]  /*247c0*/  STS.U8 [R39+UR4+0x1120], R54 ;  /* 0x0011203627007988 */ /* 0x000fe80008000004 */
[----:B------:R-:W-:Y:S04]  /*247d0*/  STS.U8 [R39+UR4+0x1140], R55 ;  /* 0x0011403727007988 */ /* 0x000fe80008000004 */
[----:B------:R-:W-:Y:S04]  /*247e0*/  STS.U8 [R39+UR4+0x1160], R50 ;  /* 0x0011603227007988 */ /* 0x000fe80008000004 */
[----:B---3--:R0:W-:Y:S04]  /*247f0*/  STS.U8 [R39+UR4+0x1700], R38 ;  /* 0x0017002627007988 */ /* 0x0081e80008000004 */
[----:B0-----:R-:W3:Y:S04]  /*24800*/  LDL.LU R38, [R1+0x474] ;  /* 0x0004740001267983 */ /* 0x001ee80000300800 */
[----:B------:R-:W3:Y:S04]  /*24810*/  LDL.LU R60, [R1+0x470] ;  /* 0x00047000013c7983 */ /* 0x000ee80000300800 */
[----:B------:R-:W3:Y:S04]  /*24820*/  LDL.LU R52, [R1+0x46c] ;  /* 0x00046c0001347983 */ /* 0x000ee80000300800 */
[----:B------:R-:W3:Y:S04]  /*24830*/  LDL.LU R53, [R1+0x438] ;  /* 0x0004380001357983 */ /* 0x000ee80000300800 */
[----:B------:R-:W3:Y:S04]  /*24840*/  LDL.LU R54, [R1+0x434] ;  /* 0x0004340001367983 */ /* 0x000ee80000300800 */
[----:B------:R-:W3:Y:S04]  /*24850*/  LDL.LU R55, [R1+0x430] ;  /* 0x0004300001377983 */ /* 0x000ee80000300800 */
[----:B------:R-:W3:Y:S04]  /*24860*/  LDL.LU R50, [R1+0x42c] ;  /* 0x00042c0001327983 */ /* 0x000ee80000300800 */
[----:B------:R-:W-:Y:S04]  /*24870*/  STS.U8 [R39+UR4+0x1720], R40 ;  /* 0x0017202827007988 */ /* 0x000fe80008000004 */
[----:B------:R-:W-:Y:S04]  /*24880*/  STS.U8 [R39+UR4+0x1740], R41 ;  /* 0x0017402927007988 */ /* 0x000fe80008000004 */
[----:B----4-:R-:W-:Y:S04]  /*24890*/  STS.U8 [R39+UR4+0x1760], R42 ;  /* 0x0017602a27007988 */ /* 0x010fe80008000004 */
[----:B------:R-:W-:Y:S04]  /*248a0*/  STS.U8 [R39+UR4+0x1500], R44 ;  /* 0x0015002c27007988 */ /* 0x000fe80008000004 */
[----:B------:R-:W-:Y:S04]  /*248b0*/  STS.U8 [R39+UR4+0x1540], R46 ;  /* 0x0015402e27007988 */ /* 0x000fe80008000004 */
[----:B------:R-:W-:Y:S04]  /*248c0*/  STS.U8 [R39+UR4+0x1560], R45 ;  /* 0x0015602d27007988 */ /* 0x000fe80008000004 */
[----:B------:R-:W-:Y:S04]  /*248d0*/  STS.U8 [R39+UR4+0x1520], R43 ;  /* 0x0015202b27007988 */ /* 0x000fe80008000004 */
[----:B------:R-:W-:Y:S04]  /*248e0*/  STS.U8 [R39+UR4+0x1340], R47 ;  /* 0x0013402f27007988 */ /* 0x000fe80008000004 */
        /* <DEDUP_REMOVED lines=13> */
[----:B------:R-:W2:Y:S01]  /*249c0*/  LDL.LU R43, [R1+0x370] ;  /* 0x00037000012b7983 */ /* 0x000ea20000300800 */
[----:B------:R-:W-:-:S03]  /*249d0*/  LOP3.LUT R0, R0, 0x18, RZ, 0x3c, !PT ;  /* 0x0000001800007812 */ /* 0x000fc600078e3cff */
[----:B------:R0:W-:Y:S04]  /*249e0*/  STS.U8 [R39+UR4+0xd40], R2 ;  /* 0x000d400227007988 */ /* 0x0001e80008000004 */
[----:B------:R-:W-:Y:S04]  /*249f0*/  STS.U8 [R39+UR4+0x1900], R59 ;  /* 0x0019003b27007988 */ /* 0x000fe80008000004 */
[----:B------:R-:W-:Y:S04]  /*24a00*/  STS.U8 [R39+UR4+0x1920], R58 ;  /* 0x0019203a27007988 */ /* 0x000fe80008000004 */
[----:B------:R-:W-:Y:S04]  /*24a10*/  STS.U8 [R39+UR4+0x1940], R57 ;  /* 0x0019403927007988 */ /* 0x000fe80008000004 */
[----:B------:R-:W-:Y:S04]  /*24a20*/  STS.U8 [R39+UR4+0x1960], R56 ;  /* 0x0019603827007988 */ /* 0x000fe80008000004 */
[----:B------:R-:W-:Y:S04]  /*24a30*/  STS.U8 [R39+UR4+0x1b20], R37 ;  /* 0x001b202527007988 */ /* 0x000fe80008000004 */
[----:B------:R-:W-:Y:S04]  /*24a40*/  STS.U8 [R39+UR4+0x1b00], R36 ;  /* 0x001b002427007988 */ /* 0x000fe80008000004 */
[----:B------:R-:W-:Y:S04]  /*24a50*/  STS.U8 [R39+UR4+0x1b60], R35 ;  /* 0x001b602327007988 */ /* 0x000fe80008000004 */
[----:B0-----:R-:W2:Y:S04]  /*24a60*/  LDL.LU R2, [R1+0x338] ;  /* 0x0003380001027983 */ /* 0x001ea80000300800 */
        /* <DEDUP_REMOVED lines=11> */
[----:B------:R1:W-:Y:S04]  /*24b20*/  STS.U8 [R0+UR4+0x1a0], R15 ;  /* 0x0001a00f00007988 */ /* 0x0003e80008000004 */
[----:B------:R0:W-:Y:S04]  /*24b30*/  STS.U8 [R0+UR4+0x1c0], R14 ;  /* 0x0001c00e00007988 */ /* 0x0001e80008000004 */
[----:B------:R0:W-:Y:S04]  /*24b40*/  STS.U8 [R0+UR4+0x1e0], R13 ;  /* 0x0001e00d00007988 */ /* 0x0001e80008000004 */
[----:B------:R0:W-:Y:S04]  /*24b50*/  STS.U8 [R0+UR4+0x3a0], R12 ;  /* 0x0003a00c00007988 */ /* 0x0001e80008000004 */
[----:B---3--:R3:W-:Y:S04]  /*24b60*/  STS.U8 [R0+UR4+0x380], R38 ;  /* 0x0003802600007988 */ /* 0x0087e80008000004 */
        /* <DEDUP_REMOVED lines=11> */
[----:B------:R1:W-:Y:S04]  /*24c20*/  STS.U8 [R0+UR4+0x5a0], R50 ;  /* 0x0005a03200007988 */ /* 0x0003e80008000004 */
[----:B0-----:R-:W3:Y:S04]  /*24c30*/  LDL.LU R60, [R1+0x34d4] ;  /* 0x0034d400013c7983 */ /* 0x001ee80000300800 */
[----:B-1----:R-:W3:Y:S04]  /*24c40*/  LDL.LU R52, [R1+0x34d0] ;  /* 0x0034d00001347983 */ /* 0x002ee80000300800 */
[----:B------:R-:W3:Y:S04]  /*24c50*/  LDL.LU R53, [R1+0x34cc] ;  /* 0x0034cc0001357983 */ /* 0x000ee80000300800 */
[----:B------:R-:W3:Y:S04]  /*24c60*/  LDL.LU R54, [R1+0x34c8] ;  /* 0x0034c80001367983 */ /* 0x000ee80000300800 */
[----:B------:R-:W3:Y:S04]  /*24c70*/  LDL.LU R55, [R1+0x34c4] ;  /* 0x0034c40001377983 */ /* 0x000ee80000300800 */
[----:B------:R-:W3:Y:S04]  /*24c80*/  LDL.LU R50, [R1+0x34c0] ;  /* 0x0034c00001327983 */ /* 0x000ee80000300800 */
[----:B----4-:R0:W-:Y:S04]  /*24c90*/  STS.U8 [R0+UR4+0x7e0], R51 ;  /* 0x0007e03300007988 */ /* 0x0101e80008000004 */
[----:B------:R1:W-:Y:S04]  /*24ca0*/  STS.U8 [R0+UR4+0x7c0], R49 ;  /* 0x0007c03100007988 */ /* 0x0003e80008000004 */
[----:B--2---:R2:W-:Y:S04]  /*24cb0*/  STS.U8 [R0+UR4+0x7a0], R48 ;  /* 0x0007a03000007988 */ /* 0x0045e80008000004 */
[----:B------:R4:W-:Y:S04]  /*24cc0*/  STS.U8 [R0+UR4+0x780], R47 ;  /* 0x0007802f00007988 */ /* 0x0009e80008000004 */
[----:B------:R1:W-:Y:S04]  /*24cd0*/  STS.U8 [R0+UR4+0x980], R46 ;  /* 0x0009802e00007988 */ /* 0x0003e80008000004 */
[----:B------:R2:W-:Y:S04]  /*24ce0*/  STS.U8 [R0+UR4+0x9a0], R45 ;  /* 0x0009a02d00007988 */ /* 0x0005e80008000004 */
[----:B0-----:R-:W3:Y:S04]  /*24cf0*/  LDL.LU R51, [R1+0x34bc] ;  /* 0x0034bc0001337983 */ /* 0x001ee80000300800 */
[----:B-1----:R-:W3:Y:S04]  /*24d00*/  LDL.LU R49, [R1+0x34b8] ;  /* 0x0034b80001317983 */ /* 0x002ee80000300800 */
[----:B--2---:R-:W2:Y:S04]  /*24d10*/  LDL.LU R48, [R1+0x34b4] ;  /* 0x0034b40001307983 */ /* 0x004ea80000300800 */
[----:B----4-:R-:W4:Y:S04]  /*24d20*/  LDL.LU R47, [R1+0x34b0] ;  /* 0x0034b000012f7983 */ /* 0x010f280000300800 */
[----:B------:R-:W2:Y:S04]  /*24d30*/  LDL.LU R46, [R1+0x34ac] ;  /* 0x0034ac00012e7983 */ /* 0x000ea80000300800 */
        /* <DEDUP_REMOVED lines=11> */
[----:B------:R-:W-:Y:S04]  /*24df0*/  STS.U8 [R0+UR4+0xbc0], R3 ;  /* 0x000bc00300007988 */ /* 0x000fe80008000004 */
[----:B------:R-:W-:Y:S04]  /*24e00*/  STS.U8 [R0+UR4+0xdc0], R2 ;  /* 0x000dc00200007988 */ /* 0x000fe80008000004 */
[----:B--2---:R0:W-:Y:S04]  /*24e10*/  STS.U8 [R0+UR4+0xde0], R43 ;  /* 0x000de02b00007988 */ /* 0x0041e80008000004 */
[----:B------:R1:W-:Y:S04]  /*24e20*/  STS.U8 [R0+UR4+0xd80], R42 ;  /* 0x000d802a00007988 */ /* 0x0003e80008000004 */
[----:B------:R2:W-:Y:S04]  /*24e30*/  STS.U8 [R0+UR4+0xda0], R41 ;  /* 0x000da02900007988 */ /* 0x0005e80008000004 */
[----:B------:R0:W-:Y:S04]  /*24e40*/  STS.U8 [R0+UR4+0xfe0], R40 ;  /* 0x000fe02800007988 */ /* 0x0001e80008000004 */
[----:B------:R1:W-:Y:S04]  /*24e50*/  STS.U8 [R0+UR4+0xfc0], R44 ;  /* 0x000fc02c00007988 */ /* 0x0003e80008000004 */
[----:B------:R2:W-:Y:S04]  /*24e60*/  STS.U8 [R0+UR4+0xfa0], R45 ;  /* 0x000fa02d00007988 */ /* 0x0005e80008000004 */
[----:B0-----:R-:W3:Y:S04]  /*24e70*/  LDL.LU R43, [R1+0x3490] ;  /* 0x00349000012b7983 */ /* 0x001ee80000300800 */
[----:B-1----:R-:W3:Y:S04]  /*24e80*/  LDL.LU R42, [R1+0x348c] ;  /* 0x00348c00012a7983 */ /* 0x002ee80000300800 */
[----:B--2---:R-:W2:Y:S04]  /*24e90*/  LDL.LU R41, [R1+0x3488] ;  /* 0x0034880001297983 */ /* 0x004ea80000300800 */
[----:B------:R-:W2:Y:S04]  /*24ea0*/  LDL.LU R40, [R1+0x3484] ;  /* 0x0034840001287983 */ /* 0x000ea80000300800 */
[----:B------:R-:W2:Y:S04]  /*24eb0*/  LDL.LU R44, [R1+0x3480] ;  /* 0x00348000012c7983 */ /* 0x000ea80000300800 */
[----:B------:R-:W2:Y:S04]  /*24ec0*/  LDL.LU R45, [R1+0x347c] ;  /* 0x00347c00012d7983 */ /* 0x000ea80000300800 */
[----:B------:R0:W-:Y:S04]  /*24ed0*/  STS.U8 [R0+UR4+0xf80], R46 ;  /* 0x000f802e00007988 */ /* 0x0001e80008000004 */
[----:B----4-:R1:W-:Y:S04]  /*24ee0*/  STS.U8 [R0+UR4+0x1180], R47 ;  /* 0x0011802f00007988 */ /* 0x0103e80008000004 */
[----:B------:R4:W-:Y:S04]  /*24ef0*/  STS.U8 [R0+UR4+0x11a0], R48 ;  /* 0x0011a03000007988 */ /* 0x0009e80008000004 */
[----:B---3--:R3:W-:Y:S04]  /*24f00*/  STS.U8 [R0+UR4+0x11c0], R49 ;  /* 0x0011c03100007988 */ /* 0x0087e80008000004 */
[----:B------:R1:W-:Y:S04]  /*24f10*/  STS.U8 [R0+UR4+0x11e0], R51 ;  /* 0x0011e03300007988 */ /* 0x0003e80008000004 */
[----:B------:R3:W-:Y:S04]  /*24f20*/  STS.U8 [R0+UR4+0x13a0], R50 ;  /* 0x0013a03200007988 */ /* 0x0007e80008000004 */
[----:B0-----:R-:W2:Y:S04]  /*24f30*/  LDL.LU R46, [R1+0x3478] ;  /* 0x00347800012e7983 */ /* 0x001ea80000300800 */
[----:B-1----:R-:W2:Y:S04]  /*24f40*/  LDL.LU R47, [R1+0x3474] ;  /* 0x00347400012f7983 */ /* 0x002ea80000300800 */
[----:B----4-:R-:W4:Y:S04]  /*24f50*/  LDL.LU R48, [R1+0x3470] ;  /* 0x0034700001307983 */ /* 0x010f280000300800 */
[----:B---3--:R-:W3:Y:S04]  /*24f60*/  LDL.LU R49, [R1+0x346c] ;  /* 0x00346c0001317983 */ /* 0x008ee80000300800 */
[----:B------:R-:W2:Y:S04]  /*24f70*/  LDL.LU R51, [R1+0x3468] ;  /* 0x0034680001337983 */ /* 0x000ea80000300800 */
[----:B------:R-:W2:Y:S04]  /*24f80*/  LDL.LU R50, [R1+0x3464] ;  /* 0x0034640001327983 */ /* 0x000ea80000300800 */
[----:B------:R0:W-:Y:S04]  /*24f90*/  STS.U8 [R0+UR4+0x1380], R55 ;  /* 0x0013803700007988 */ /* 0x0001e80008000004 */
[----:B------:R1:W-:Y:S04]  /*24fa0*/  STS.U8 [R0+UR4+0x13e0], R54 ;  /* 0x0013e03600007988 */ /* 0x0003e80008000004 */
[----:B------:R1:W-:Y:S04]  /*24fb0*/  STS.U8 [R0+UR4+0x13c0], R53 ;  /* 0x0013c03500007988 */ /* 0x0003e80008000004 */
[----:B------:R1:W-:Y:S04]  /*24fc0*/  STS.U8 [R0+UR4+0x15c0], R52 ;  /* 0x0015c03400007988 */ /* 0x0003e80008000004 */
[----:B0-----:R-:W2:Y:S04]  /*24fd0*/  LDL.LU R55, [R1+0x3460] ;  /* 0x0034600001377983 */ /* 0x001ea80000300800 */
[----:B-1----:R-:W2:Y:S04]  /*24fe0*/  LDL.LU R54, [R1+0x345c] ;  /* 0x00345c0001367983 */ /* 0x002ea80000300800 */
[----:B------:R-:W2:Y:S04]  /*24ff0*/  LDL.LU R53, [R1+0x3458] ;  /* 0x0034580001357983 */ /* 0x000ea80000300800 */
[----:B------:R-:W3:Y:S04]  /*25000*/  LDL.LU R52, [R1+0x3454] ;  /* 0x0034540001347983 */ /* 0x000ee80000300800 */
[----:B------:R-:W3:Y:S04]  /*25010*/  LDL R3, [R1+0x20d4] ;  /* 0x0020d40001037983 */ /* 0x000ee80000100800 */
[----:B------:R-:W3:Y:S04]  /*25020*/  LDL R2, [R1+0x20f8] ;  /* 0x0020f80001027983 */ /* 0x000ee80000100800 */
[----:B------:R0:W-:Y:S04]  /*25030*/  STS.U8 [R0+UR4+0x15e0], R60 ;  /* 0x0015e03c00007988 */ /* 0x0001e80008000004 */
        /* <DEDUP_REMOVED lines=21> */
[----:B------:R1:W-:Y:S01]  /*25190*/  STS.U8 [R0+UR4+0x1f80], R34 ;  /* 0x001f802200007988 */ /* 0x0003e20008000004 */
[----:B------:R-:W-:Y:S06]  /*251a0*/  BAR.SYNC.DEFER_BLOCKING 0x0 ;  /* 0x0000000000007b1d */ /* 0x000fec0000010000 */
[----:B0-----:R-:W4:Y:S04]  /*251b0*/  LDL R60, [R1+0x20c4] ;  /* 0x0020c400013c7983 */ /* 0x001f280000100800 */
[----:B-1----:R-:W4:Y:S04]  /*251c0*/  LDL R38, [R1+0x20f0] ;  /* 0x0020f00001267983 */ /* 0x002f280000100800 */
[----:B------:R-:W4:Y:S01]  /*251d0*/  LDL.LU R0, [R1+0x3450] ;  /* 0x0034500001007983 */ /* 0x000f220000300800 */
[----:B--2---:R-:W-:-:S06]  /*251e0*/  PRMT R53, RZ, 0x7610, R53 ;  /* 0x00007610ff357816 */ /* 0x004fcc0000000035 */
[----:B---3--:R4:W2:Y:S01]  /*251f0*/  @!P1 LDG.E.U8 R53, desc[UR40][R2.64] ;  /* 0x0000002802359981 */ /* 0x0088a2000c1e1100 */
[----:B------:R-:W-:Y:S01]  /*25200*/  PRMT R52, RZ, 0x7610, R52 ;  /* 0x00007610ff347816 */ /* 0x000fe20000000034 */
[----:B----4-:R-:W-:Y:S02]  /*25210*/  @!P0 IMAD.MOV.U32 R3, RZ, RZ, R60 ;  /* 0x000000ffff038224 */ /* 0x010fe400078e003c */
[----:B------:R-:W-:-:S05]  /*25220*/  @!P0 IMAD.MOV.U32 R2, RZ, RZ, R38 ;  /* 0x000000ffff028224 */ /* 0x000fca00078e0026 */
[----:B------:R0:W3:Y:S04]  /*25230*/  @!P0 LDG.E.U8 R52, desc[UR40][R2.64] ;  /* 0x0000002802348981 */ /* 0x0000e8000c1e1100 */
[----:B--2---:R-:W-:Y:S04]  /*25240*/  STL [R1+0x30f8], R53 ;  /* 0x0030f83501007387 */ /* 0x004fe80000100800 */
[----:B------:R-:W2:Y:S04]  /*25250*/  LDL.LU R38, [R1+0x1eb8] ;  /* 0x001eb80001267983 */ /* 0x000ea80000300800 */
[----:B------:R-:W4:Y:S04]  /*25260*/  LDL.LU R60, [R1+0x20c8] ;  /* 0x0020c800013c7983 */ /* 0x000f280000300800 */
[----:B------:R-:W0:Y:S04]  /*25270*/  LDL R2, [R1+0x20e0] ;  /* 0x0020e00001027983 */ /* 0x000e280000100800 */
[----:B------:R-:W0:Y:S01]  /*25280*/  LDL R3, [R1+0x20fc] ;  /* 0x0020fc0001037983 */ /* 0x000e220000100800 */
[----:B------:R-:W-:-:S02]  /*25290*/  PRMT R54, RZ, 0x7610, R54 ;  /* 0x00007610ff367816 */ /* 0x000fc40000000036 */
[----:B0-----:R-:W-:-:S04]  /*252a0*/  @!P0 LOP3.LUT R3, R3, R2, RZ, 0x3c, !PT ;  /* 0x0000000203038212 */ /* 0x001fc800078e3cff */
[----:B------:R-:W-:-:S04]  /*252b0*/  @!P0 LOP3.LUT R2, R3, R2, RZ, 0x3c, !PT ;  /* 0x0000000203028212 */ /* 0x000fc800078e3cff */
[----:B------:R-:W-:-:S05]  /*252c0*/  @!P0 LOP3.LUT R3, R3, R2, RZ, 0x3c, !PT ;  /* 0x0000000203038212 */ /* 0x000fca00078e3cff */
[----:B------:R-:W2:Y:S04]  /*252d0*/  @!P0 LDG.E.U8 R54, desc[UR40][R2.64] ;  /* 0x0000002802368981 */ /* 0x000ea8000c1e1100 */
[----:B---3--:R-:W-:Y:S04]  /*252e0*/  STL [R1+0x30fc], R52 ;  /* 0x0030fc3401007387 */ /* 0x008fe80000100800 */
[----:B--2---:R0:W-:Y:S04]  /*252f0*/  STL [R1+0x4f4], R54 ;  /* 0x0004f43601007387 */ /* 0x0041e80000100800 */
[----:B0-----:R-:W2:Y:S04]  /*25300*/  LDL.LU R54, [R1+0x344c] ;  /* 0x00344c0001367983 */ /* 0x001ea80000300800 */
[----:B------:R-:W3:Y:S04]  /*25310*/  LDL R2, [R1+0x20ec] ;  /* 0x0020ec0001027983 */ /* 0x000ee80000100800 */
[----:B------:R-:W3:Y:S01]  /*25320*/  LDL R3, [R1+0x2100] ;  /* 0x0021000001037983 */ /* 0x000ee20000100800 */
[----:B------:R-:W-:-:S02]  /*25330*/  PRMT R0, RZ, 0x7610, R0 ;  /* 0x00007610ff007816 */ /* 0x000fc40000000000 */
[----:B---3--:R-:W-:-:S04]  /*25340*/  @!P1 LOP3.LUT R3, R3, R2, RZ, 0x3c, !PT ;  /* 0x0000000203039212 */ /* 0x008fc800078e3cff */
[----:B------:R-:W-:-:S04]  /*25350*/  @!P1 LOP3.LUT R2, R3, R2, RZ, 0x3c, !PT ;  /* 0x0000000203029212 */ /* 0x000fc800078e3cff */
[----:B------:R-:W-:-:S05]  /*25360*/  @!P1 LOP3.LUT R3, R3, R2, RZ, 0x3c, !PT ;  /* 0x0000000203039212 */ /* 0x000fca00078e3cff */
[----:B------:R-:W3:Y:S04]  /*25370*/  @!P1 LDG.E.U8 R0, desc[UR40][R2.64] ;  /* 0x0000002802009981 */ /* 0x000ee8000c1e1100 */
[----:B---3--:R0:W-:Y:S04]  /*25380*/  STL [R1+0x4f0], R0 ;  /* 0x0004f00001007387 */ /* 0x0081e80000100800 */
[----:B0-----:R-:W3:Y:S04]  /*25390*/  LDL.LU R0, [R1+0x3448] ;  /* 0x0034480001007983 */ /* 0x001ee80000300800 */
[----:B------:R-:W3:Y:S04]  /*253a0*/  LDL R2, [R1+0x1124] ;  /* 0x0011240001027983 */ /* 0x000ee80000100800 */
[----:B------:R-:W3:Y:S01]  /*253b0*/  LDL R3, [R1+0x1920] ;  /* 0x0019200001037983 */ /* 0x000ee20000100800 */
[----:B--2---:R-:W-:-:S02]  /*253c0*/  PRMT R54, RZ, 0x7610, R54 ;  /* 0x00007610ff367816 */ /* 0x004fc40000000036 */
[----:B---3--:R-:W-:-:S04]  /*253d0*/  @!P0 LOP3.LUT R3, R3, R2, RZ, 0x3c, !PT ;  /* 0x0000000203038212 */ /* 0x008fc800078e3cff */
[----:B------:R-:W-:-:S04]  /*253e0*/  @!P0 LOP3.LUT R2, R3, R2, RZ, 0x3c, !PT ;  /* 0x0000000203028212 */ /* 0x000fc800078e3cff */
[----:B------:R-:W-:-:S05]  /*253f0*/  @!P0 LOP3.LUT R3, R3, R2, RZ, 0x3c, !PT ;  /* 0x0000000203038212 */ /* 0x000fca00078e3cff */
[----:B------:R-:W2:Y:S04]  /*25400*/  @!P0 LDG.E.U8 R54, desc[UR40][R2.64] ;  /* 0x0000002802368981 */ /* 0x000ea8000c1e1100 */
        /* <DEDUP_REMOVED lines=17> */
[----:B------:R-:W2:Y:S01]  /*25520*/  @!P0 LDG.E.U8 R54, desc[UR40][R2.64] ;  /* 0x0000002802368981 */ /* 0x000ea2000c1e1100 */
[----:B------:R-:W-:-:S03]  /*25530*/  PRMT R0, RZ, 0x7610, R0 ;  /* 0x00007610ff007816 */ /* 0x000fc60000000000 */
[----:B--2---:R0:W-:Y:S04]  /*25540*/  STL [R1+0x4e4], R54 ;  /* 0x0004e43601007387 */ /* 0x0041e80000100800 */
[----:B0-----:R-:W2:Y:S04]  /*25550*/  LDL.LU R54, [R1+0x343c] ;  /* 0x00343c0001367983 */ /* 0x001ea80000300800 */
[----:B------:R-:W3:Y:S01]  /*25560*/  LDL R3, [R1+0x1918] ;  /* 0x0019180001037983 */ /* 0x000ee20000100800 */
[----:B------:R-:W-:-:S05]  /*25570*/  @!P1 IMAD.MOV.U32 R2, RZ, RZ, R38 ;  /* 0x000000ffff029224 */ /* 0x000fca00078e0026 */
[----:B---3--:R-:W3:Y:S04]  /*25580*/  @!P1 LDG.E.U8 R0, desc[UR40][R2.64] ;  /* 0x0000002802009981 */ /* 0x008ee8000c1e1100 */
[----:B------:R-:W-:Y:S04]  /*25590*/  STL [R1+0x22bc], R38 ;  /* 0x0022bc2601007387 */ /* 0x000fe80000100800 */
        /* <DEDUP_REMOVED lines=1574> */
[----:B------:R0:W2:Y:S04]  /*2b800*/  @!P0 LDG.E.U8 R54, desc[UR40][R2.64] ;  /* 0x0000002802368981 */ /* 0x0000a8000c1e1100 */
[----:B------:R-:W0:Y:S04]  /*2b810*/  LDL R2, [R1+0x1948] ;  /* 0x0019480001027983 */ /* 0x000e280000100800 */
[----:B------:R-:W0:Y:S01]  /*2b820*/  LDL R3, [R1+0x194c] ;  /* 0x00194c0001037983 */ /* 0x000e220000100800 */
[----:B------:R-:W-:Y:S02]  /*2b830*/  PRMT R0, RZ, 0x7610, R0 ;  /* 0x00007610ff007816 */ /* 0x000fe40000000000 */
[----:B0-----:R-:W-:-:S04]  /*2b840*/  @!P1 LOP3.LUT R3, R3, R2, RZ, 0x3c, !PT ;  /* 0x0000000203039212 */ /* 0x001fc800078e3cff */
[----:B------:R-:W-:-:S04]  /*2b850*/  @!P1 LOP3.LUT R2, R3, R2, RZ, 0x3c, !PT ;  /* 0x0000000203029212 */ /* 0x000fc800078e3cff */
[----:B------:R-:W-:-:S05]  /*2b860*/  @!P1 LOP3.LUT R3, R3, R2, RZ, 0x3c, !PT ;  /* 0x0000000203039212 */ /* 0x000fca00078e3cff */
[----:B------:R-:W3:Y:S04]  /*2b870*/  @!P1 LDG.E.U8 R0, desc[UR40][R2.64] ;  /* 0x0000002802009981 */ /* 0x000ee8000c1e1100 */
[----:B--2---:R0:W-:Y:S04]  /*2b880*/  STL [R1+0x1cc], R54 ;  /* 0x0001cc3601007387 */ /* 0x0041e80000100800 */
[----:B0-----:R-:W2:Y:S04]  /*2b890*/  LDL R54, [R1+0x1eec] ;  /* 0x001eec0001367983 */ /* 0x001ea80000100800 */
[----:B---3--:R0:W-:Y:S04]  /*2b8a0*/  STL [R1+0x1c8], R0 ;  /* 0x0001c80001007387 */ /* 0x0081e80000100800 */
[----:B0-----:R-:W3:Y:S04]  /*2b8b0*/  LDL.LU R0, [R1+0x317c] ;  /* 0x00317c0001007983 */ /* 0x001ee80000300800 */
[----:B------:R-:W2:Y:S04]  /*2b8c0*/  LDL R2, [R1+0x1944] ;  /* 0x0019440001027983 */ /* 0x000ea80000100800 */
[----:B------:R-:W2:Y:S01]  /*2b8d0*/  LDL R3, [R1+0x1ecc] ;  /* 0x001ecc0001037983 */ /* 0x000ea20000100800 */
[----:B------:R-:W-:-:S02]  /*2b8e0*/  PRMT R55, RZ, 0x7610, R55 ;  /* 0x00007610ff377816 */ /* 0x000fc40000000037 */
[----:B--2---:R-:W-:-:S04]  /*2b8f0*/  @!P0 LOP3.LUT R3, R3, R2, RZ, 0x3c, !PT ;  /* 0x0000000203038212 */ /* 0x004fc800078e3cff */
[----:B------:R-:W-:-:S04]  /*2b900*/  @!P0 LOP3.LUT R2, R3, R2, RZ, 0x3c, !PT ;  /* 0x0000000203028212 */ /* 0x000fc800078e3cff */
[----:B------:R-:W-:-:S05]  /*2b910*/  @!P0 LOP3.LUT R3, R3, R2, RZ, 0x3c, !PT ;  /* 0x0000000203038212 */ /* 0x000fca00078e3cff */
[----:B------:R-:W2:Y:S04]  /*2b920*/  @!P0 LDG.E.U8 R55, desc[UR40][R2.64] ;  /* 0x0000002802378981 */ /* 0x000ea8000c1e1100 */
[----:B--2---:R0:W-:Y:S04]  /*2b930*/  STL [R1+0x1c4], R55 ;  /* 0x0001c43701007387 */ /* 0x0041e80000100800 */
[----:B0-----:R-:W2:Y:S04]  /*2b940*/  LDL.LU R55, [R1+0x3178] ;  /* 0x0031780001377983 */ /* 0x001ea80000300800 */
[----:B------:R-:W2:Y:S04]  /*2b950*/  LDL R2, [R1+0x1940] ;  /* 0x0019400001027983 */ /* 0x000ea80000100800 */
[----:B------:R-:W2:Y:S01]  /*2b960*/  LDL R3, [R1+0x1ec8] ;  /* 0x001ec80001037983 */ /* 0x000ea20000100800 */
[----:B---3--:R-:W-:-:S02]  /*2b970*/  PRMT R0, RZ, 0x7610, R0 ;  /* 0x00007610ff007816 */ /* 0x008fc40000000000 */
[----:B--2---:R-:W-:-:S04]  /*2b980*/  @!P1 LOP3.LUT R3, R3, R2, RZ, 0x3c, !PT ;  /* 0x0000000203039212 */ /* 0x004fc800078e3cff */
        /* <DEDUP_REMOVED lines=25> */
[----:B------:R-:W-:-:S03]  /*2bb20*/  @!P0 IMAD.MOV.U32 R2, RZ, RZ, R54 ;  /* 0x000000ffff028224 */ /* 0x000fc600078e0036 */
[----:B------:R-:W2:Y:S04]  /*2bb30*/  LDL R54, [R1+0x1f08] ;  /* 0x001f080001367983 */ /* 0x000ea80000100800 */
[----:B---3--:R-:W3:Y:S04]  /*2bb40*/  @!P0 LDG.E.U8 R55, desc[UR40][R2.64] ;  /* 0x0000002802378981 */ /* 0x008ee8000c1e1100 */
        /* <DEDUP_REMOVED lines=17> */
[----:B------:R0:W3:Y:S04]  /*2bc60*/  @!P0 LDG.E.U8 R61, desc[UR40][R2.64] ;  /* 0x00000028023d8981 */ /* 0x0000e8000c1e1100 */
[----:B------:R-:W0:Y:S04]  /*2bc70*/  LDL R2, [R1+0x1ec4] ;  /* 0x001ec40001027983 */ /* 0x000e280000100800 */
[----:B------:R-:W0:Y:S01]  /*2bc80*/  LDL R3, [R1+0x1ef8] ;  /* 0x001ef80001037983 */ /* 0x000e220000100800 */
[----:B------:R-:W-:Y:S02]  /*2bc90*/  PRMT R55, RZ, 0x7610, R55 ;  /* 0x00007610ff377816 */ /* 0x000fe40000000037 */
[----:B0-----:R-:W-:-:S04]  /*2bca0*/  @!P1 LOP3.LUT R3, R3, R2, RZ, 0x3c, !PT ;  /* 0x0000000203039212 */ /* 0x001fc800078e3cff */
[----:B------:R-:W-:-:S04]  /*2bcb0*/  @!P1 LOP3.LUT R2, R3, R2, RZ, 0x3c, !PT ;  /* 0x0000000203029212 */ /* 0x000fc800078e3cff */
[----:B------:R-:W-:Y:S01]  /*2bcc0*/  @!P1 LOP3.LUT R3, R3, R2, RZ, 0x3c, !PT ;  /* 0x0000000203039212 */ /* 0x000fe200078e3cff */
[----:B---3--:R0:W-:Y:S04]  /*2bcd0*/  STL [R1+0x16c], R61 ;  /* 0x00016c3d01007387 */ /* 0x0081e80000100800 */
[----:B------:R1:W3:Y:S01]  /*2bce0*/  @!P1 LDG.E.U8 R55, desc[UR40][R2.64] ;  /* 0x0000002802379981 */ /* 0x0002e2000c1e1100 */
[----:B------:R-:W-:-:S03]  /*2bcf0*/  PRMT R51, RZ, 0x7610, R51 ;  /* 0x00007610ff337816 */ /* 0x000fc60000000033 */
[----:B0-----:R-:W2:Y:S04]  /*2bd00*/  LDL R61, [R1+0x1f18] ;  /* 0x001f1800013d7983 */ /* 0x001ea80000100800 */
[----:B------:R-:W1:Y:S04]  /*2bd10*/  LDL R2, [R1+0x1ec0] ;  /* 0x001ec00001027983 */ /* 0x000e680000100800 */
[----:B------:R-:W1:Y:S02]  /*2bd20*/  LDL R3, [R1+0x1f0c] ;  /* 0x001f0c0001037983 */ /* 0x000e640000100800 */
[----:B-1----:R-:W-:-:S04]  /*2bd30*/  @!P0 LOP3.LUT R3, R3, R2, RZ, 0x3c, !PT ;  /* 0x0000000203038212 */ /* 0x002fc800078e3cff */
[----:B------:R-:W-:-:S04]  /*2bd40*/  @!P0 LOP3.LUT R2, R3, R2, RZ, 0x3c, !PT ;  /* 0x0000000203028212 */ /* 0x000fc800078e3cff */
[----:B------:R-:W-:-:S05]  /*2bd50*/  @!P0 LOP3.LUT R3, R3, R2, RZ, 0x3c, !PT ;  /* 0x0000000203038212 */ /* 0x000fca00078e3cff */
[----:B------:R-:W2:Y:S04]  /*2bd60*/  @!P0 LDG.E.U8 R51, desc[UR40][R2.64] ;  /* 0x0000002802338981 */ /* 0x000ea8000c1e1100 */
[----:B---3--:R0:W-:Y:S04]  /*2bd70*/  STL [R1+0x168], R55 ;  /* 0x0001683701007387 */ /* 0x0081e80000100800 */
[----:B0-----:R-:W3:Y:S04]  /*2bd80*/  LDL R55, [R1+0x1f2c] ;  /* 0x001f2c0001377983 */ /* 0x001ee80000100800 */
[----:B--2---:R0:W-:Y:S04]  /*2bd90*/  STL [R1+0x164], R51 ;  /* 0x0001643301007387 */ /* 0x0041e80000100800 */
[----:B0-----:R-:W2:Y:S04]  /*2bda0*/  LDL.LU R51, [R1+0x3160] ;  /* 0x0031600001337983 */ /* 0x001ea80000300800 */
[----:B------:R-:W2:Y:S01]  /*2bdb0*/  LDL R3, [R1+0x1ed4] ;  /* 0x001ed40001037983 */ /* 0x000ea20000100800 */
[----:B------:R-:W-:Y:S01]  /*2bdc0*/  PRMT R0, RZ, 0x7610, R0 ;  /* 0x00007610ff007816 */ /* 0x000fe20000000000 */
[----:B------:R-:W-:-:S02]  /*2bdd0*/  @!P1 IMAD.MOV.U32 R2, RZ, RZ, R54 ;  /* 0x000000ffff029224 */ /* 0x000fc400078e0036 */
[----:B------:R-:W3:Y:S04]  /*2bde0*/  LDL R54, [R1+0x1f28] ;  /* 0x001f280001367983 */ /* 0x000ee80000100800 */
[----:B--2---:R-:W2:Y:S04]  /*2bdf0*/  @!P1 LDG.E.U8 R0, desc[UR40][R2.64] ;  /* 0x0000002802009981 */ /* 0x004ea8000c1e1100 */
[----:B--2---:R0:W-:Y:S04]  /*2be00*/  STL [R1+0x160], R0 ;  /* 0x0001600001007387 */ /* 0x0041e80000100800 */
[----:B0-----:R-:W2:Y:S04]  /*2be10*/  LDL.LU R0, [R1+0x315c] ;  /* 0x00315c0001007983 */ /* 0x001ea80000300800 */
[----:B------:R-:W2:Y:S04]  /*2be20*/  LDL R2, [R1+0x1ed0] ;  /* 0x001ed00001027983 */ /* 0x000ea80000100800 */
[----:B------:R-:W2:Y:S01]  /*2be30*/  LDL R3, [R1+0x1f1c] ;  /* 0x001f1c0001037983 */ /* 0x000ea20000100800 */
[----:B------:R-:W-:-:S02]  /*2be40*/  PRMT R51, RZ, 0x7610, R51 ;  /* 0x00007610ff337816 */ /* 0x000fc40000000033 */
[----:B--2---:R-:W-:-:S04]  /*2be50*/  @!P0 LOP3.LUT R3, R3, R2, RZ, 0x3c, !PT ;  /* 0x0000000203038212 */ /* 0x004fc800078e3cff */
[----:B------:R-:W-:-:S04]  /*2be60*/  @!P0 LOP3.LUT R2, R3, R2, RZ, 0x3c, !PT ;  /* 0x0000000203028212 */ /* 0x000fc800078e3cff */
[----:B------:R-:W-:-:S05]  /*2be70*/  @!P0 LOP3.LUT R3, R3, R2, RZ, 0x3c, !PT ;  /* 0x0000000203038212 */ /* 0x000fca00078e3cff */
[----:B------:R0:W2:Y:S04]  /*2be80*/  @!P0 LDG.E.U8 R51, desc[UR40][R2.64] ;  /* 0x0000002802338981 */ /* 0x0000a8000c1e1100 */
[----:B------:R-:W3:Y:S01]  /*2be90*/  LDL R3, [R1+0x1ee4] ;  /* 0x001ee40001037983 */ /* 0x000ee20000100800 */
[----:B------:R-:W-:Y:S01]  /*2bea0*/  PRMT R50, RZ, 0x7610, R50 ;  /* 0x00007610ff327816 */ /* 0x000fe20000000032 */
[----:B0-----:R-:W-:Y:S02]  /*2beb0*/  @!P1 IMAD.MOV.U32 R2, RZ, RZ, R61 ;  /* 0x000000ffff029224 */ /* 0x001fe400078e003d */
[----:B--2---:R0:W-:Y:S01]  /*2bec0*/  STL [R1+0x14c], R51 ;  /* 0x00014c3301007387 */ /* 0x0041e20000100800 */
[----:B------:R-:W-:-:S03]  /*2bed0*/  PRMT R49, RZ, 0x7610, R49 ;  /* 0x00007610ff317816 */ /* 0x000fc60000000031 */
[----:B------:R-:W2:Y:S04]  /*2bee0*/  LDL R61, [R1+0x1f04] ;  /* 0x001f0400013d7983 */ /* 0x000ea80000100800 */
[----:B---3--:R1:W3:Y:S04]  /*2bef0*/  @!P1 LDG.E.U8 R50, desc[UR40][R2.64] ;  /* 0x0000002802329981 */ /* 0x0082e8000c1e1100 */
[----:B0-----:R-:W2:Y:S04]  /*2bf00*/  LDL R51, [R1+0x1f3c] ;  /* 0x001f3c0001337983 */ /* 0x001ea80000100800 */
[----:B------:R-:W2:Y:S01]  /*2bf10*/  LDL R3, [R1+0x1ee0] ;  /* 0x001ee00001037983 */ /* 0x000ea20000100800 */
[----:B-1----:R-:W-:-:S03]  /*2bf20*/  @!P0 IMAD.MOV.U32 R2, RZ, RZ, R55 ;  /* 0x000000ffff028224 */ /* 0x002fc600078e0037 */
[----:B---3--:R0:W-:Y:S01]  /*2bf30*/  STL [R1+0x148], R50 ;  /* 0x0001483201007387 */ /* 0x0081e20000100800 */
[----:B------:R-:W-:-:S03]  /*2bf40*/  PRMT R38, RZ, 0x7610, R38 ;  /* 0x00007610ff267816 */ /* 0x000fc60000000026 */
[----:B------:R-:W3:Y:S04]  /*2bf50*/  LDL R55, [R1+0x1f00] ;  /* 0x001f000001377983 */ /* 0x000ee80000100800 */
[----:B--2---:R1:W2:Y:S04]  /*2bf60*/  @!P0 LDG.E.U8 R49, desc[UR40][R2.64] ;  /* 0x0000002802318981 */ /* 0x0042a8000c1e1100 */
[----:B0-----:R-:W3:Y:S04]  /*2bf70*/  LDL R50, [R1+0x1f38] ;  /* 0x001f380001327983 */ /* 0x001ee80000100800 */
[----:B------:R-:W3:Y:S01]  /*2bf80*/  LDL R3, [R1+0x1ef4] ;  /* 0x001ef40001037983 */ /* 0x000ee20000100800 */
[----:B-1----:R-:W-:-:S03]  /*2bf90*/  @!P1 IMAD.MOV.U32 R2, RZ, RZ, R54 ;  /* 0x000000ffff029224 */ /* 0x002fc600078e0036 */
[----:B--2---:R0:W-:Y:S01]  /*2bfa0*/  STL [R1+0x144], R49 ;  /* 0x0001443101007387 */ /* 0x0041e20000100800 */
[----:B------:R-:W-:Y:S02]  /*2bfb0*/  PRMT R22, RZ, 0x7610, R22 ;  /* 0x00007610ff167816 */ /* 0x000fe40000000016 */
[----:B------:R-:W-:Y:S02]  /*2bfc0*/  PRMT R6, RZ, 0x7610, R6 ;  /* 0x00007610ff067816 */ /* 0x000fe40000000006 */
[----:B------:R-:W-:Y:S01]  /*2bfd0*/  PRMT R5, RZ, 0x7610, R5 ;  /* 0x00007610ff057816 */ /* 0x000fe20000000005 */
[----:B------:R-:W2:Y:S04]  /*2bfe0*/  LDL R54, [R1+0x1f14] ;  /* 0x001f140001367983 */ /* 0x000ea80000100800 */
[----:B---3--:R1:W3:Y:S04]  /*2bff0*/  @!P1 LDG.E.U8 R38, desc[UR40][R2.64] ;  /* 0x0000002802269981 */ /* 0x0082e8000c1e1100 */
[----:B0-----:R-:W2:Y:S04]  /*2c000*/  LDL R49, [R1+0x1f4c] ;  /* 0x001f4c0001317983 */ /* 0x001ea80000100800 */
[----:B------:R-:W2:Y:S01]  /*2c010*/  LDL R3, [R1+0x1ef0] ;  /* 0x001ef00001037983 */ /* 0x000ea20000100800 */
[----:B-1----:R-:W-:-:S05]  /*2c020*/  @!P0 IMAD.MOV.U32 R2, RZ, RZ, R51 ;  /* 0x000000ffff028224 */ /* 0x002fca00078e0033 */
[----:B--2---:R0:W2:Y:S02]  /*2c030*/  @!P0 LDG.E.U8 R22, desc[UR40][R2.64] ;  /* 0x0000002802168981 */ /* 0x0040a4000c1e1100 */
[----:B0-----:R-:W-:Y:S02]  /*2c040*/  @!P1 IMAD.MOV.U32 R2, RZ, RZ, R50 ;  /* 0x000000ffff029224 */ /* 0x001fe400078e0032 */
[----:B------:R-:W-:-:S05]  /*2c050*/  @!P1 IMAD.MOV.U32 R3, RZ, RZ, R61 ;  /* 0x000000ffff039224 */ /* 0x000fca00078e003d */
[----:B------:R0:W4:Y:S02]  /*2c060*/  @!P1 LDG.E.U8 R6, desc[UR40][R2.64] ;  /* 0x0000002802069981 */ /* 0x000124000c1e1100 */
[----:B0-----:R-:W-:Y:S02]  /*2c070*/  @!P0 IMAD.MOV.U32 R2, RZ, RZ, R49 ;  /* 0x000000ffff028224 */ /* 0x001fe400078e0031 */
[----:B------:R-:W-:Y:S01]  /*2c080*/  @!P0 IMAD.MOV.U32 R3, RZ, RZ, R55 ;  /* 0x000000ffff038224 */ /* 0x000fe200078e0037 */
[----:B---3--:R0:W-:Y:S04]  /*2c090*/  STL [R1+0x140], R38 ;  /* 0x0001402601007387 */ /* 0x0081e80000100800 */
[----:B------:R-:W3:Y:S01]  /*2c0a0*/  LDL R51, [R1+0x1f10] ;  /* 0x001f100001337983 */ /* 0x000ee20000100800 */
[----:B------:R-:W-:-:S02]  /*2c0b0*/  PRMT R10, RZ, 0x7610, R10 ;  /* 0x00007610ff0a7816 */ /* 0x000fc4000000000a */
[----:B------:R-:W-:Y:S01]  /*2c0c0*/  PRMT R11, RZ, 0x7610, R11 ;  /* 0x00007610ff0b7816 */ /* 0x000fe2000000000b */
[----:B------:R-:W3:Y:S01]  /*2c0d0*/  @!P0 LDG.E.U8 R5, desc[UR40][R2.64] ;  /* 0x0000002802058981 */ /* 0x000ee2000c1e1100 */
[----:B------:R-:W-:Y:S02]  /*2c0e0*/  PRMT R4, RZ, 0x7610, R4 ;  /* 0x00007610ff047816 */ /* 0x000fe40000000004 */
[----:B------:R-:W-:Y:S02]  /*2c0f0*/  PRMT R23, RZ, 0x7610, R23 ;  /* 0x00007610ff177816 */ /* 0x000fe40000000017 */
[----:B------:R-:W-:Y:S02]  /*2c100*/  PRMT R48, RZ, 0x7610, R48 ;  /* 0x00007610ff307816 */ /* 0x000fe40000000030 */
[----:B------:R-:W-:Y:S02]  /*2c110*/  PRMT R47, RZ, 0x7610, R47 ;  /* 0x00007610ff2f7816 */ /* 0x000fe4000000002f */
[----:B------:R-:W-:Y:S01]  /*2c120*/  PRMT R46, RZ, 0x7610, R46 ;  /* 0x00007610ff2e7816 */ /* 0x000fe2000000002e */
[----:B0-----:R-:W3:Y:S01]  /*2c130*/  LDL R38, [R1+0x1f48] ;  /* 0x001f480001267983 */ /* 0x001ee20000100800 */
[----:B------:R-:W-:-:S02]  /*2c140*/  PRMT R45, RZ, 0x7610, R45 ;  /* 0x00007610ff2d7816 */ /* 0x000fc4000000002d */
[----:B------:R-:W-:Y:S02]  /*2c150*/  PRMT R44, RZ, 0x7610, R44 ;  /* 0x00007610ff2c7816 */ /* 0x000fe4000000002c */
[----:B------:R-:W-:Y:S02]  /*2c160*/  PRMT R43, RZ, 0x7610, R43 ;  /* 0x00007610ff2b7816 */ /* 0x000fe4000000002b */
[----:B------:R-:W-:Y:S02]  /*2c170*/  PRMT R42, RZ, 0x7610, R42 ;  /* 0x00007610ff2a7816 */ /* 0x000fe4000000002a */
[----:B------:R-:W-:Y:S02]  /*2c180*/  PRMT R41, RZ, 0x7610, R41 ;  /* 0x00007610ff297816 */ /* 0x000fe40000000029 */
[----:B------:R-:W-:Y:S02]  /*2c190*/  PRMT R40, RZ, 0x7610, R40 ;  /* 0x00007610ff287816 */ /* 0x000fe40000000028 */
        /* <DEDUP_REMOVED lines=33> */
[----:B------:R-:W-:Y:S01]  /*2c3b0*/  PRMT R33, RZ, 0x7610, R33 ;  /* 0x00007610ff217816 */ /* 0x000fe20000000021 */
[----:B------:R-:W-:Y:S04]  /*2c3c0*/  LDS.U8 R55, [R0+UR4+0x80] ;  /* 0x0000800400377984 */ /* 0x000fe80008000000 */
[----:B--2---:R0:W-:Y:S04]  /*2c3d0*/  STL [R1+0x11c], R22 ;  /* 0x00011c1601007387 */ /* 0x0041e80000100800 */
[----:B------:R-:W2:Y:S04]  /*2c3e0*/  LDL R50, [R1+0x1f24] ;  /* 0x001f240001327983 */ /* 0x000ea80000100800 */
[----:B0-----:R-:W2:Y:S04]  /*2c3f0*/  LDL R22, [R1+0x1f5c] ;  /* 0x001f5c0001167983 */ /* 0x001ea80000100800 */
[----:B----4-:R0:W-:Y:S04]  /*2c400*/  STL [R1+0x118], R6 ;  /* 0x0001180601007387 */ /* 0x0101e80000100800 */
[----:B------:R-:W4:Y:S04]  /*2c410*/  LDL R49, [R1+0x1f20] ;  /* 0x001f200001317983 */ /* 0x000f280000100800 */
[----:B0-----:R-:W4:Y:S04]  /*2c420*/  LDL R6, [R1+0x1f58] ;  /* 0x001f580001067983 */ /* 0x001f280000100800 */
[----:B---3--:R0:W-:Y:S01]  /*2c430*/  STL [R1+0x114], R5 ;  /* 0x0001140501007387 */ /* 0x0081e20000100800 */
[----:B------:R-:W-:-:S03]  /*2c440*/  @!P1 IMAD.MOV.U32 R3, RZ, RZ, R54 ;  /* 0x000000ffff039224 */ /* 0x000fc600078e0036 */
[----:B------:R-:W-:Y:S04]  /*2c450*/  LDS.U8 R54, [R0+UR4+0x8] ;  /* 0x0000080400367984 */ /* 0x000fe80008000000 */
[----:B0-----:R-:W3:Y:S01]  /*2c460*/  LDL R5, [R1+0x1f6c] ;  /* 0x001f6c0001057983 */ /* 0x001ee20000100800 */
[----:B------:R-:W-:-:S03]  /*2c470*/  @!P1 IMAD.MOV.U32 R2, RZ, RZ, R38 ;  /* 0x000000ffff029224 */ /* 0x000fc600078e0026 */
[----:B------:R-:W3:Y:S04]  /*2c480*/  LDL R38, [R1+0x1f34] ;  /* 0x001f340001267983 */ /* 0x000ee80000100800 */
[----:B------:R0:W3:Y:S02]  /*2c490*/  @!P1 LDG.E.U8 R10, desc[UR40][R2.64] ;  /* 0x00000028020a9981 */ /* 0x0000e4000c1e1100 */
[----:B0-----:R-:W-:Y:S02]  /*2c4a0*/  @!P0 IMAD.MOV.U32 R3, RZ, RZ, R51 ;  /* 0x000000ffff038224 */ /* 0x001fe400078e0033 */
[----:B--2---:R-:W-:-:S05]  /*2c4b0*/  @!P0 IMAD.MOV.U32 R2, RZ, RZ, R22 ;  /* 0x000000ffff028224 */ /* 0x004fca00078e0016 */
[----:B------:R0:W2:Y:S02]  /*2c4c0*/  @!P0 LDG.E.U8 R11, desc[UR40][R2.64] ;  /* 0x00000028020b8981 */ /* 0x0000a4000c1e1100 */
[----:B0-----:R-:W-:Y:S02]  /*2c4d0*/  @!P1 IMAD.MOV.U32 R3, RZ, RZ, R50 ;  /* 0x000000ffff039224 */ /* 0x001fe400078e0032 */
[----:B----4-:R-:W-:-:S05]  /*2c4e0*/  @!P1 IMAD.MOV.U32 R2, RZ, RZ, R6 ;  /* 0x000000ffff029224 */ /* 0x010fca00078e0006 */
[----:B------:R0:W4:Y:S02]  /*2c4f0*/  @!P1 LDG.E.U8 R4, desc[UR40][R2.64] ;  /* 0x0000002802049981 */ /* 0x000124000c1e1100 */
[----:B0-----:R-:W-:Y:S02]  /*2c500*/  @!P0 IMAD.MOV.U32 R3, RZ, RZ, R49 ;  /* 0x000000ffff038224 */ /* 0x001fe400078e0031 */
[----:B---3--:R-:W-:-:S05]  /*2c510*/  @!P0 IMAD.MOV.U32 R2, RZ, RZ, R5 ;  /* 0x000000ffff028224 */ /* 0x008fca00078e0005 */
[----:B------:R-:W3:Y:S04]  /*2c520*/  @!P0 LDG.E.U8 R23, desc[UR40][R2.64] ;  /* 0x0000002802178981 */ /* 0x000ee8000c1e1100 */
[----:B------:R0:W-:Y:S04]  /*2c530*/  STL [R1+0x110], R10 ;  /* 0x0001100a01007387 */ /* 0x0001e80000100800 */
[----:B------:R-:W3:Y:S04]  /*2c540*/  LDL R22, [R1+0x1f30] ;  /* 0x001f300001167983 */ /* 0x000ee80000100800 */
[----:B0-----:R-:W3:Y:S04]  /*2c550*/  LDL R10, [R1+0x1f68] ;  /* 0x001f6800010a7983 */ /* 0x001ee80000100800 */
        /* <DEDUP_REMOVED lines=8> */
[----:B------:R-:W3:Y:S04]  /*2c5e0*/  LDL R38, [R1+0x1f54] ;  /* 0x001f540001267983 */ /* 0x000ee80000100800 */
[----:B0-----:R-:W3:Y:S01]  /*2c5f0*/  LDL R23, [R1+0x1f40] ;  /* 0x001f400001177983 */ /* 0x001ee20000100800 */
[----:B------:R-:W-:-:S03]  /*2c600*/  @!P1 IMAD.MOV.U32 R2, RZ, RZ, R10 ;  /* 0x000000ffff029224 */ /* 0x000fc600078e000a */
[----:B------:R-:W3:Y:S04]  /*2c610*/  LDL R10, [R1+0x1f88] ;  /* 0x001f8800010a7983 */ /* 0x000ee80000100800 */
[----:B------:R0:W3:Y:S02]  /*2c620*/  @!P1 LDG.E.U8 R48, desc[UR40][R2.64] ;  /* 0x0000002802309981 */ /* 0x0000e4000c1e1100 */
[----:B0-----:R-:W-:Y:S02]  /*2c630*/  @!P0 IMAD.MOV.U32 R3, RZ, RZ, R22 ;  /* 0x000000ffff038224 */ /* 0x001fe400078e0016 */
[----:B------:R-:W3:Y:S01]  /*2c640*/  LDL R22, [R1+0x1f50] ;  /* 0x001f500001167983 */ /* 0x000ee20000100800 */
[----:B--2---:R-:W-:-:S03]  /*2c650*/  @!P0 IMAD.MOV.U32 R2, RZ, RZ, R11 ;  /* 0x000000ffff028224 */ /* 0x004fc600078e000b */
[----:B------:R-:W2:Y:S04]  /*2c660*/  LDL R11, [R1+0x1f9c] ;  /* 0x001f9c00010b7983 */ /* 0x000ea80000100800 */
[----:B------:R0:W2:Y:S02]  /*2c670*/  @!P0 LDG.E.U8 R47, desc[UR40][R2.64] ;  /* 0x00000028022f8981 */ /* 0x0000a4000c1e1100 */
[----:B0-----:R-:W-:Y:S02]  /*2c680*/  @!P1 IMAD.MOV.U32 R3, RZ, RZ, R6 ;  /* 0x000000ffff039224 */ /* 0x001fe400078e0006 */
[----:B------:R-:W2:Y:S01]  /*2c690*/  LDL R6, [R1+0x1f64] ;  /* 0x001f640001067983 */ /* 0x000ea20000100800 */
[----:B----4-:R-:W-:-:S03]  /*2c6a0*/  @!P1 IMAD.MOV.U32 R2, RZ, RZ, R4 ;  /* 0x000000ffff029224 */ /* 0x010fc600078e0004 */
[----:B------:R-:W4:Y:S04]  /*2c6b0*/  LDL R4, [R1+0x1f98] ;  /* 0x001f980001047983 */ /* 0x000f280000100800 */
[----:B------:R0:W4:Y:S02]  /*2c6c0*/  @!P1 LDG.E.U8 R46, desc[UR40][R2.64] ;  /* 0x00000028022e9981 */ /* 0x000124000c1e1100 */
[----:B0-----:R-:W-:Y:S02]  /*2c6d0*/  @!P0 IMAD.MOV.U32 R2, RZ, RZ, R5 ;  /* 0x000000ffff028224 */ /* 0x001fe400078e0005 */
[----:B---3--:R-:W-:Y:S01]  /*2c6e0*/  @!P0 IMAD.MOV.U32 R3, RZ, RZ, R23 ;  /* 0x000000ffff038224 */ /* 0x008fe200078e0017 */
[----:B------:R-:W3:Y:S04]  /*2c6f0*/  LDL R5, [R1+0x1fac] ;  /* 0x001fac0001057983 */ /* 0x000ee80000100800 */
[----:B------:R-:W3:Y:S04]  /*2c700*/  LDL R23, [R1+0x1f60] ;  /* 0x001f600001177983 */ /* 0x000ee80000100800 */
[----:B------:R0:W3:Y:S02]  /*2c710*/  @!P0 LDG.E.U8 R45, desc[UR40][R2.64] ;  /* 0x00000028022d8981 */ /* 0x0000e4000c1e1100 */
[----:B0-----:R-:W-:-:S02]  /*2c720*/  @!P1 IMAD.MOV.U32 R2, RZ, RZ, R10 ;  /* 0x000000ffff029224 */ /* 0x001fc400078e000a */
[----:B------:R-:W-:Y:S01]  /*2c730*/  @!P1 IMAD.MOV.U32 R3, RZ, RZ, R38 ;  /* 0x000000ffff039224 */ /* 0x000fe200078e0026 */
[----:B------:R-:W3:Y:S04]  /*2c740*/  LDL R10, [R1+0x1fa8] ;  /* 0x001fa800010a7983 */ /* 0x000ee80000100800 */
[----:B------:R-:W3:Y:S04]  /*2c750*/  LDL R38, [R1+0x1f74] ;  /* 0x001f740001267983 */ /* 0x000ee80000100800 */
[----:B------:R0:W3:Y:S02]  /*2c760*/  @!P1 LDG.E.U8 R44, desc[UR40][R2.64] ;  /* 0x00000028022c9981 */ /* 0x0000e4000c1e1100 */
[----:B0-----:R-:W-:-:S02]  /*2c770*/  @!P0 IMAD.MOV.U32 R3, RZ, RZ, R22 ;  /* 0x000000ffff038224 */ /* 0x001fc400078e0016 */
[----:B------:R-:W3:Y:S01]  /*2c780*/  LDL R22, [R1+0x1f70] ;  /* 0x001f700001167983 */ /* 0x000ee20000100800 */
[----:B--2---:R-:W-:-:S03]  /*2c790*/  @!P0 IMAD.MOV.U32 R2, RZ, RZ, R11 ;  /* 0x000000ffff028224 */ /* 0x004fc600078e000b */
[----:B------:R-:W2:Y:S04]  /*2c7a0*/  LDL R11, [R1+0x1fb0] ;  /* 0x001fb000010b7983 */ /* 0x000ea80000100800 */
[----:B------:R0:W2:Y:S02]  /*2c7b0*/  @!P0 LDG.E.U8 R43, desc[UR40][R2.64] ;  /* 0x00000028022b8981 */ /* 0x0000a4000c1e1100 */
[----:B0-----:R-:W-:Y:S02]  /*2c7c0*/  @!P1 IMAD.MOV.U32 R3, RZ, RZ, R6 ;  /* 0x000000ffff039224 */ /* 0x001fe400078e0006 */
[----:B----4-:R-:W-:Y:S01]  /*2c7d0*/  @!P1 IMAD.MOV.U32 R2, RZ, RZ, R4 ;  /* 0x000000ffff029224 */ /* 0x010fe200078e0004 */
[----:B------:R-:W4:Y:S04]  /*2c7e0*/  LDL R6, [R1+0x1f84] ;  /* 0x001f840001067983 */ /* 0x000f280000100800 */
[----:B------:R-:W4:Y:S04]  /*2c7f0*/  LDL R4, [R1+0x1fbc] ;  /* 0x001fbc0001047983 */ /* 0x000f280000100800 */
[----:B------:R3:W4:Y:S04]  /*2c800*/  @!P1 LDG.E.U8 R42, desc[UR40][R2.64] ;  /* 0x00000028022a9981 */ /* 0x000728000c1e1100 */
[----:B------:R-:W-:Y:S01]  /*2c810*/  STL [R1+0xf0], R48 ;  /* 0x0000f03001007387 */ /* 0x000fe20000100800 */
[----:B---3--:R-:W-:-:S02]  /*2c820*/  @!P0 IMAD.MOV.U32 R2, RZ, RZ, R5 ;  /* 0x000000ffff028224 */ /* 0x008fc400078e0005 */
[----:B------:R-:W-:Y:S01]  /*2c830*/  @!P0 IMAD.MOV.U32 R3, RZ, RZ, R23 ;  /* 0x000000ffff038224 */ /* 0x000fe200078e0017 */
[----:B------:R-:W3:Y:S04]  /*2c840*/  LDL R5, [R1+0x1fc0] ;  /* 0x001fc00001057983 */ /* 0x000ee80000100800 */
[----:B------:R-:W3:Y:S04]  /*2c850*/  LDL R23, [R1+0x1f80] ;  /* 0x001f800001177983 */ /* 0x000ee80000100800 */
[----:B------:R0:W3:Y:S04]  /*2c860*/  @!P0 LDG.E.U8 R41, desc[UR40][R2.64] ;  /* 0x0000002802298981 */ /* 0x0000e8000c1e1100 */
[----:B------:R-:W-:Y:S01]  /*2c870*/  STL [R1+0x5c], R47 ;  /* 0x00005c2f01007387 */ /* 0x000fe20000100800 */
[----:B0-----:R-:W-:-:S02]  /*2c880*/  @!P1 IMAD.MOV.U32 R2, RZ, RZ, R10 ;  /* 0x000000ffff029224 */ /* 0x001fc400078e000a */
[----:B------:R-:W-:Y:S01]  /*2c890*/  @!P1 IMAD.MOV.U32 R3, RZ, RZ, R38 ;  /* 0x000000ffff039224 */ /* 0x000fe200078e0026 */
[----:B------:R-:W3:Y:S04]  /*2c8a0*/  LDL R10, [R1+0x1fcc] ;  /* 0x001fcc00010a7983 */ /* 0x000ee80000100800 */
[----:B------:R-:W3:Y:S04]  /*2c8b0*/  LDL R38, [R1+0x1f94] ;  /* 0x001f940001267983 */ /* 0x000ee80000100800 */
[----:B------:R0:W3:Y:S04]  /*2c8c0*/  @!P1 LDG.E.U8 R40, desc[UR40][R2.64] ;  /* 0x0000002802289981 */ /* 0x0000e8000c1e1100 */
[----:B------:R-:W-:Y:S01]  /*2c8d0*/  STL [R1+0x58], R46 ;  /* 0x0000582e01007387 */ /* 0x000fe20000100800 */
[----:B0-----:R-:W-:-:S03]  /*2c8e0*/  @!P0 IMAD.MOV.U32 R3, RZ, RZ, R22 ;  /* 0x000000ffff038224 */ /* 0x001fc600078e0016 */
[----:B------:R-:W3:Y:S01]  /*2c8f0*/  LDL R22, [R1+0x1f90] ;  /* 0x001f900001167983 */ /* 0x000ee20000100800 */
[----:B--2---:R-:W-:-:S03]  /*2c900*/  @!P0 IMAD.MOV.U32 R2, RZ, RZ, R11 ;  /* 0x000000ffff028224 */ /* 0x004fc600078e000b */
[----:B------:R-:W2:Y:S04]  /*2c910*/  LDL R11, [R1+0x1fd0] ;  /* 0x001fd000010b7983 */ /* 0x000ea80000100800 */
[----:B------:R4:W2:Y:S02]  /*2c920*/  @!P0 LDG.E.U8 R7, desc[UR40][R2.64] ;  /* 0x0000002802078981 */ /* 0x0008a4000c1e1100 */
[----:B----4-:R-:W-:Y:S02]  /*2c930*/  @!P1 IMAD.MOV.U32 R3, RZ, RZ, R6 ;  /* 0x000000ffff039224 */ /* 0x010fe400078e0006 */
[----:B------:R-:W-:-:S05]  /*2c940*/  @!P1 IMAD.MOV.U32 R2, RZ, RZ, R4 ;  /* 0x000000ffff029224 */ /* 0x000fca00078e0004 */
[----:B------:R3:W4:Y:S02]  /*2c950*/  @!P1 LDG.E.U8 R39, desc[UR40][R2.64] ;  /* 0x0000002802279981 */ /* 0x000724000c1e1100 */
[----:B---3--:R-:W-:Y:S02]  /*2c960*/  @!P0 IMAD.MOV.U32 R2, RZ, RZ, R5 ;  /* 0x000000ffff028224 */ /* 0x008fe400078e0005 */
[----:B------:R-:W-:-:S05]  /*2c970*/  @!P0 IMAD.MOV.U32 R3, RZ, RZ, R23 ;  /* 0x000000ffff038224 */ /* 0x000fca00078e0017 */
[----:B------:R0:W3:Y:S02]  /*2c980*/  @!P0 LDG.E.U8 R52, desc[UR40][R2.64] ;  /* 0x0000002802348981 */ /* 0x0000e4000c1e1100 */
[----:B0-----:R-:W-:Y:S02]  /*2c990*/  @!P1 IMAD.MOV.U32 R2, RZ, RZ, R10 ;  /* 0x000000ffff029224 */ /* 0x001fe400078e000a */
[----:B------:R-:W-:-:S05]  /*2c9a0*/  @!P1 IMAD.MOV.U32 R3, RZ, RZ, R38 ;  /* 0x000000ffff039224 */ /* 0x000fca00078e0026 */
[----:B------:R0:W4:Y:S04]  /*2c9b0*/  @!P1 LDG.E.U8 R53, desc[UR40][R2.64] ;  /* 0x0000002802359981 */ /* 0x000128000c1e1100 */
[----:B------:R-:W-:Y:S01]  /*2c9c0*/  STL [R1+0x54], R45 ;  /* 0x0000542d01007387 */ /* 0x000fe20000100800 */
[----:B0-----:R-:W-:Y:S02]  /*2c9d0*/  @!P0 IMAD.MOV.U32 R3, RZ, RZ, R22 ;  /* 0x000000ffff038224 */ /* 0x001fe400078e0016 */
[----:B--2---:R-:W-:Y:S01]  /*2c9e0*/  @!P0 IMAD.MOV.U32 R2, RZ, RZ, R11 ;  /* 0x000000ffff028224 */ /* 0x004fe200078e000b */
[----:B------:R0:W-:Y:S04]  /*2c9f0*/  STL [R1+0x1c], R7 ;  /* 0x00001c0701007387 */ /* 0x0001e80000100800 */
[----:B------:R-:W2:Y:S04]  /*2ca00*/  LDL R6, [R1+0x1fdc] ;  /* 0x001fdc0001067983 */ /* 0x000ea80000100800 */
[----:B------:R-:W2:Y:S04]  /*2ca10*/  LDL R4, [R1+0x1fe0] ;  /* 0x001fe00001047983 */ /* 0x000ea80000100800 */
[----:B------:R2:W2:Y:S04]  /*2ca20*/  @!P0 LDG.E.U8 R59, desc[UR40][R2.64] ;  /* 0x00000028023b8981 */ /* 0x0004a8000c1e1100 */
[----:B0-----:R-:W2:Y:S04]  /*2ca30*/  LDL R7, [R1+0x1fa4] ;  /* 0x001fa40001077983 */ /* 0x001ea80000100800 */
[----:B------:R-:W-:Y:S04]  /*2ca40*/  STL [R1+0x50], R44 ;  /* 0x0000502c01007387 */ /* 0x000fe80000100800 */
[----:B------:R-:W2:Y:S04]  /*2ca50*/  LDL R5, [R1+0x1fa0] ;  /* 0x001fa00001057983 */ /* 0x000ea80000100800 */
[----:B------:R-:W2:Y:S04]  /*2ca60*/  LDL R23, [R1+0x1fec] ;  /* 0x001fec0001177983 */ /* 0x000ea80000100800 */
[----:B------:R-:W-:Y:S04]  /*2ca70*/  STL [R1+0x3c], R43 ;  /* 0x00003c2b01007387 */ /* 0x000fe80000100800 */
[----:B------:R-:W-:Y:S04]  /*2ca80*/  LDS.U8 R43, [R0+UR4+0x800] ;  /* 0x00080004002b7984 */ /* 0x000fe80008000000 */
[----:B---3--:R-:W-:Y:S04]  /*2ca90*/  STL [R1+0x3100], R52 ;  /* 0x0031003401007387 */ /* 0x008fe80000100800 */
[----:B----4-:R0:W-:Y:S04]  /*2caa0*/  STL [R1+0x18], R39 ;  /* 0x0000182701007387 */ /* 0x0101e80000100800 */
[----:B------:R-:W-:Y:S04]  /*2cab0*/  STL [R1+0x38], R42 ;  /* 0x0000382a01007387 */ /* 0x000fe80000100800 */
[----:B------:R-:W3:Y:S04]  /*2cac0*/  LDL R10, [R1+0x1ff0] ;  /* 0x001ff000010a7983 */ /* 0x000ee80000100800 */
[----:B------:R-:W-:Y:S04]  /*2cad0*/  LDS.U8 R42, [R0+UR4+0x888] ;  /* 0x00088804002a7984 */ /* 0x000fe80008000000 */
[----:B0-----:R-:W4:Y:S04]  /*2cae0*/  LDL R39, [R1+0x1fb8] ;  /* 0x001fb80001277983 */ /* 0x001f280000100800 */
[----:B------:R-:W-:Y:S04]  /*2caf0*/  STL [R1+0x3104], R53 ;  /* 0x0031043501007387 */ /* 0x000fe80000100800 */
[----:B------:R0:W-:Y:S04]  /*2cb00*/  STL [R1+0x34], R41 ;  /* 0x0000342901007387 */ /* 0x0001e80000100800 */
[----:B------:R-:W3:Y:S04]  /*2cb10*/  LDL R11, [R1+0x1fb4] ;  /* 0x001fb400010b7983 */ /* 0x000ee80000100800 */
[----:B------:R-:W3:Y:S04]  /*2cb20*/  LDL R38, [R1+0x1ffc] ;  /* 0x001ffc0001267983 */ /* 0x000ee80000100800 */
[----:B0-----:R-:W3:Y:S04]  /*2cb30*/  LDL R41, [R1+0x1fc8] ;  /* 0x001fc80001297983 */ /* 0x001ee80000100800 */
[----:B------:R0:W-:Y:S01]  /*2cb40*/  STL [R1+0x30], R40 ;  /* 0x0000302801007387 */ /* 0x0001e20000100800 */
[----:B--2---:R-:W-:-:S03]  /*2cb50*/  @!P1 IMAD.MOV.U32 R2, RZ, RZ, R6 ;  /* 0x000000ffff029224 */ /* 0x004fc600078e0006 */
[----:B------:R-:W-:Y:S04]  /*2cb60*/  STL [R1+0x310c], R59 ;  /* 0x00310c3b01007387 */ /* 0x000fe80000100800 */
[----:B------:R-:W2:Y:S01]  /*2cb70*/  LDL R6, [R1+0x2000] ;  /* 0x0020000001067983 */ /* 0x000ea20000100800 */
[----:B------:R-:W-:-:S03]  /*2cb80*/  @!P1 IMAD.MOV.U32 R3, RZ, RZ, R7 ;  /* 0x000000ffff039224 */ /* 0x000fc600078e0007 */
[----:B------:R-:W2:Y:S04]  /*2cb90*/  LDL R7, [R1+0x1fc4] ;  /* 0x001fc40001077983 */ /* 0x000ea80000100800 */
[----:B------:R1:W2:Y:S02]  /*2cba0*/  @!P1 LDG.E.U8 R58, desc[UR40][R2.64] ;  /* 0x00000028023a9981 */ /* 0x0002a4000c1e1100 */
[----:B-1----:R-:W-:Y:S02]  /*2cbb0*/  @!P0 IMAD.MOV.U32 R2, RZ, RZ, R4 ;  /* 0x000000ffff028224 */ /* 0x002fe400078e0004 */
[----:B------:R-:W-:-:S05]  /*2cbc0*/  @!P0 IMAD.MOV.U32 R3, RZ, RZ, R5 ;  /* 0x000000ffff038224 */ /* 0x000fca00078e0005 */
[----:B------:R1:W2:Y:S02]  /*2cbd0*/  @!P0 LDG.E.U8 R57, desc[UR40][R2.64] ;  /* 0x0000002802398981 */ /* 0x0002a4000c1e1100 */
[----:B-1----:R-:W-:Y:S02]  /*2cbe0*/  @!P1 IMAD.MOV.U32 R2, RZ, RZ, R23 ;  /* 0x000000ffff029224 */ /* 0x002fe400078e0017 */
[----:B----4-:R-:W-:-:S05]  /*2cbf0*/  @!P1 IMAD.MOV.U32 R3, RZ, RZ, R39 ;  /* 0x000000ffff039224 */ /* 0x010fca00078e0027 */
[----:B------:R3:W4:Y:S02]  /*2cc00*/  @!P1 LDG.E.U8 R56, desc[UR40][R2.64] ;  /* 0x0000002802389981 */ /* 0x000724000c1e1100 */
[----:B---3--:R-:W-:Y:S02]  /*2cc10*/  @!P0 IMAD.MOV.U32 R2, RZ, RZ, R10 ;  /* 0x000000ffff028224 */ /* 0x008fe400078e000a */
[----:B------:R-:W-:-:S05]  /*2cc20*/  @!P0 IMAD.MOV.U32 R3, RZ, RZ, R11 ;  /* 0x000000ffff038224 */ /* 0x000fca00078e000b */
[----:B------:R1:W3:Y:S02]  /*2cc30*/  @!P0 LDG.E.U8 R37, desc[UR40][R2.64] ;  /* 0x0000002802258981 */ /* 0x0002e4000c1e1100 */
[----:B-1----:R-:W-:Y:S02]  /*2cc40*/  @!P1 IMAD.MOV.U32 R2, RZ, RZ, R38 ;  /* 0x000000ffff029224 */ /* 0x002fe400078e0026 */
[----:B------:R-:W-:Y:S02]  /*2cc50*/  @!P1 IMAD.MOV.U32 R3, RZ, RZ, R41 ;  /* 0x000000ffff039224 */ /* 0x000fe400078e0029 */
[----:B------:R-:W-:Y:S04]  /*2cc60*/  LDS.U8 R41, [R0+UR4+0x808] ;  /* 0x0008080400297984 */ /* 0x000fe80008000000 */
[----:B------:R2:W3:Y:S02]  /*2cc70*/  @!P1 LDG.E.U8 R36, desc[UR40][R2.64] ;  /* 0x0000002802249981 */ /* 0x0004e4000c1e1100 */
[----:B--2---:R-:W-:-:S02]  /*2cc80*/  @!P0 IMAD.MOV.U32 R2, RZ, RZ, R6 ;  /* 0x000000ffff028224 */ /* 0x004fc400078e0006 */
[----:B------:R-:W-:Y:S01]  /*2cc90*/  @!P0 IMAD.MOV.U32 R3, RZ, RZ, R7 ;  /* 0x000000ffff038224 */ /* 0x000fe200078e0007 */
[----:B------:R-:W-:Y:S04]  /*2cca0*/  STL [R1+0x3110], R58 ;  /* 0x0031103a01007387 */ /* 0x000fe80000100800 */
[----:B------:R-:W2:Y:S04]  /*2ccb0*/  LDL R5, [R1+0x1fd8] ;  /* 0x001fd80001057983 */ /* 0x000ea80000100800 */
[----:B------:R-:W2:Y:S04]  /*2ccc0*/  LDL R4, [R1+0x200c] ;  /* 0x00200c0001047983 */ /* 0x000ea80000100800 */
[----:B------:R-:W2:Y:S04]  /*2ccd0*/  LDL R22, [R1+0x2010] ;  /* 0x0020100001167983 */ /* 0x000ea80000100800 */
[----:B------:R2:W2:Y:S04]  /*2cce0*/  @!P0 LDG.E.U8 R35, desc[UR40][R2.64] ;  /* 0x0000002802238981 */ /* 0x0004a8000c1e1100 */
[----:B------:R-:W-:Y:S04]  /*2ccf0*/  STL [R1+0x3114], R57 ;  /* 0x0031143901007387 */ /* 0x000fe80000100800 */
[----:B------:R-:W2:Y:S04]  /*2cd00*/  LDL R23, [R1+0x1fd4] ;  /* 0x001fd40001177983 */ /* 0x000ea80000100800 */
[----:B0-----:R-:W2:Y:S04]  /*2cd10*/  LDL R40, [R1+0x1fe8] ;  /* 0x001fe80001287983 */ /* 0x001ea80000100800 */
[----:B------:R-:W2:Y:S04]  /*2cd20*/  LDL R39, [R1+0x201c] ;  /* 0x00201c0001277983 */ /* 0x000ea80000100800 */
[----:B----4-:R-:W-:Y:S04]  /*2cd30*/  STL [R1+0x3118], R56 ;  /* 0x0031183801007387 */ /* 0x010fe80000100800 */
[----:B------:R-:W4:Y:S04]  /*2cd40*/  LDL R11, [R1+0x1fe4] ;  /* 0x001fe400010b7983 */ /* 0x000f280000100800 */
[----:B------:R-:W4:Y:S04]  /*2cd50*/  LDL R10, [R1+0x2020] ;  /* 0x00202000010a7983 */ /* 0x000f280000100800 */
[----:B---3--:R0:W-:Y:S04]  /*2cd60*/  STL [R1+0x3108], R37 ;  /* 0x0031082501007387 */ /* 0x0081e80000100800 */
[----:B------:R-:W3:Y:S04]  /*2cd70*/  LDL R38, [R1+0x1ff8] ;  /* 0x001ff80001267983 */ /* 0x000ee80000100800 */
[----:B0-----:R-:W3:Y:S04]  /*2cd80*/  LDL R37, [R1+0x202c] ;  /* 0x00202c0001257983 */ /* 0x001ee80000100800 */
[----:B------:R-:W-:Y:S04]  /*2cd90*/  STL [R1+0x311c], R36 ;  /* 0x00311c2401007387 */ /* 0x000fe80000100800 */
[----:B------:R-:W3:Y:S04]  /*2cda0*/  LDL R7, [R1+0x1ff4] ;  /* 0x001ff40001077983 */ /* 0x000ee80000100800 */
[----:B------:R-:W3:Y:S01]  /*2cdb0*/  LDL R6, [R1+0x2030] ;  /* 0x0020300001067983 */ /* 0x000ee20000100800 */
[----:B--2---:R-:W-:-:S02]  /*2cdc0*/  @!P1 IMAD.MOV.U32 R3, RZ, RZ, R5 ;  /* 0x000000ffff039224 */ /* 0x004fc400078e0005 */
[----:B------:R-:W-:Y:S01]  /*2cdd0*/  @!P1 IMAD.MOV.U32 R2, RZ, RZ, R4 ;  /* 0x000000ffff029224 */ /* 0x000fe200078e0004 */
[----:B------:R0:W-:Y:S04]  /*2cde0*/  STL [R1+0x3120], R35 ;  /* 0x0031202301007387 */ /* 0x0001e80000100800 */
[----:B------:R1:W2:Y:S04]  /*2cdf0*/  @!P1 LDG.E.U8 R34, desc[UR40][R2.64] ;  /* 0x0000002802229981 */ /* 0x0002a8000c1e1100 */
[----:B------:R-:W2:Y:S04]  /*2ce00*/  LDL R5, [R1+0x2008] ;  /* 0x0020080001057983 */ /* 0x000ea80000100800 */
[----:B------:R-:W2:Y:S01]  /*2ce10*/  LDL R4, [R1+0x203c] ;  /* 0x00203c0001047983 */ /* 0x000ea20000100800 */
[----:B-1----:R-:W-:-:S02]  /*2ce20*/  @!P0 IMAD.MOV.U32 R2, RZ, RZ, R22 ;  /* 0x000000ffff028224 */ /* 0x002fc400078e0016 */
[----:B------:R-:W-:-:S05]  /*2ce30*/  @!P0 IMAD.MOV.U32 R3, RZ, RZ, R23 ;  /* 0x000000ffff038224 */ /* 0x000fca00078e0017 */
[----:B------:R1:W2:Y:S02]  /*2ce40*/  @!P0 LDG.E.U8 R20, desc[UR40][R2.64] ;  /* 0x0000002802148981 */ /* 0x0002a4000c1e1100 */
[----:B-1----:R-:W-:Y:S02]  /*2ce50*/  @!P1 IMAD.MOV.U32 R2, RZ, RZ, R39 ;  /* 0x000000ffff029224 */ /* 0x002fe400078e0027 */
[----:B------:R-:W-:-:S05]  /*2ce60*/  @!P1 IMAD.MOV.U32 R3, RZ, RZ, R40 ;  /* 0x000000ffff039224 */ /* 0x000fca00078e0028 */
[----:B------:R4:W2:Y:S02]  /*2ce70*/  @!P1 LDG.E.U8 R18, desc[UR40][R2.64] ;  /* 0x0000002802129981 */ /* 0x0008a4000c1e1100 */
[----:B----4-:R-:W-:Y:S02]  /*2ce80*/  @!P0 IMAD.MOV.U32 R2, RZ, RZ, R10 ;  /* 0x000000ffff028224 */ /* 0x010fe400078e000a */
[----:B------:R-:W-:-:S05]  /*2ce90*/  @!P0 IMAD.MOV.U32 R3, RZ, RZ, R11 ;  /* 0x000000ffff038224 */ /* 0x000fca00078e000b */
[----:B------:R3:W4:Y:S02]  /*2cea0*/  @!P0 LDG.E.U8 R13, desc[UR40][R2.64] ;  /* 0x00000028020d8981 */ /* 0x000724000c1e1100 */
[----:B---3--:R-:W-:Y:S02]  /*2ceb0*/  @!P1 IMAD.MOV.U32 R2, RZ, RZ, R37 ;  /* 0x000000ffff029224 */ /* 0x008fe400078e0025 */
[----:B------:R-:W-:-:S05]  /*2cec0*/  @!P1 IMAD.MOV.U32 R3, RZ, RZ, R38 ;  /* 0x000000ffff039224 */ /* 0x000fca00078e0026 */
[----:B------:R1:W3:Y:S02]  /*2ced0*/  @!P1 LDG.E.U8 R15, desc[UR40][R2.64] ;  /* 0x00000028020f9981 */ /* 0x0002e4000c1e1100 */
[----:B-1----:R-:W-:Y:S02]  /*2cee0*/  @!P0 IMAD.MOV.U32 R2, RZ, RZ, R6 ;  /* 0x000000ffff028224 */ /* 0x002fe400078e0006 */
[----:B------:R-:W-:-:S05]  /*2cef0*/  @!P0 IMAD.MOV.U32 R3, RZ, RZ, R7 ;  /* 0x000000ffff038224 */ /* 0x000fca00078e0007 */
[----:B------:R1:W3:Y:S04]  /*2cf00*/  @!P0 LDG.E.U8 R12, desc[UR40][R2.64] ;  /* 0x00000028020c8981 */ /* 0x0002e8000c1e1100 */
[----:B--2---:R-:W-:Y:S04]  /*2cf10*/  STL [R1+0x3124], R34 ;  /* 0x0031242201007387 */ /* 0x004fe80000100800 */
[----:B------:R-:W2:Y:S04]  /*2cf20*/  LDL R23, [R1+0x2004] ;  /* 0x0020040001177983 */ /* 0x000ea80000100800 */
[----:B------:R-:W2:Y:S04]  /*2cf30*/  LDL R22, [R1+0x2040] ;  /* 0x0020400001167983 */ /* 0x000ea80000100800 */
[----:B------:R2:W2:Y:S04]  /*2cf40*/  @!P1 LDG.E.U8 R24, desc[UR40][R4.64] ;  /* 0x0000002804189981 */ /* 0x0004a8000c1e1100 */
[----:B------:R1:W-:Y:S04]  /*2cf50*/  STL [R1+0x3128], R20 ;  /* 0x0031281401007387 */ /* 0x0003e80000100800 */
[----:B0-----:R-:W2:Y:S04]  /*2cf60*/  LDL R35, [R1+0x2018] ;  /* 0x0020180001237983 */ /* 0x001ea80000100800 */
[----:B-1----:R-:W2:Y:S04]  /*2cf70*/  LDL R20, [R1+0x204c] ;  /* 0x00204c0001147983 */ /* 0x002ea80000100800 */
[----:B------:R-:W-:Y:S04]  /*2cf80*/  STL [R1+0x312c], R18 ;  /* 0x00312c1201007387 */ /* 0x000fe80000100800 */
[----:B------:R-:W2:Y:S04]  /*2cf90*/  LDL R11, [R1+0x2014] ;  /* 0x00201400010b7983 */ /* 0x000ea80000100800 */
[----:B------:R-:W2:Y:S01]  /*2cfa0*/  LDL R10, [R1+0x2050] ;  /* 0x00205000010a7983 */ /* 0x000ea20000100800 */
[----:B------:R-:W-:-:S03]  /*2cfb0*/  PRMT R3, RZ, 0x7610, R3 ;  /* 0x00007610ff037816 */ /* 0x000fc60000000003 */
[----:B----4-:R0:W-:Y:S04]  /*2cfc0*/  STL [R1+0x3130], R13 ;  /* 0x0031300d01007387 */ /* 0x0101e80000100800 */
[----:B---3--:R1:W-:Y:S04]  /*2cfd0*/  STL [R1+0x3134], R15 ;  /* 0x0031340f01007387 */ /* 0x0083e80000100800 */
[----:B------:R-:W3:Y:S04]  /*2cfe0*/  LDL R7, [R1+0x2028] ;  /* 0x0020280001077983 */ /* 0x000ee80000100800 */
[----:B------:R-:W3:Y:S04]  /*2cff0*/  LDL R6, [R1+0x205c] ;  /* 0x00205c0001067983 */ /* 0x000ee80000100800 */
[----:B0-----:R-:W4:Y:S04]  /*2d000*/  LDL R13, [R1+0x2060] ;  /* 0x00206000010d7983 */ /* 0x001f280000100800 */
[----:B-1----:R-:W4:Y:S04]  /*2d010*/  LDL R15, [R1+0x2024] ;  /* 0x00202400010f7983 */ /* 0x002f280000100800 */
[----:B------:R0:W-:Y:S04]  /*2d020*/  STL [R1+0x3138], R12 ;  /* 0x0031380c01007387 */ /* 0x0001e80000100800 */
[----:B------:R-:W4:Y:S04]  /*2d030*/  LDL R34, [R1+0x2038] ;  /* 0x0020380001227983 */ /* 0x000f280000100800 */
[----:B0-----:R-:W4:Y:S01]  /*2d040*/  LDL R12, [R1+0x206c] ;  /* 0x00206c00010c7983 */ /* 0x001f220000100800 */
[----:B--2---:R-:W-:-:S02]  /*2d050*/  @!P0 IMAD.MOV.U32 R5, RZ, RZ, R23 ;  /* 0x000000ffff058224 */ /* 0x004fc400078e0017 */
[----:B------:R-:W-:Y:S01]  /*2d060*/  @!P0 IMAD.MOV.U32 R4, RZ, RZ, R22 ;  /* 0x000000ffff048224 */ /* 0x000fe200078e0016 */
[----:B------:R-:W-:Y:S04]  /*2d070*/  STL [R1+0x313c], R24 ;  /* 0x00313c1801007387 */ /* 0x000fe80000100800 */
[----:B------:R-:W2:Y:S04]  /*2d080*/  LDL R23, [R1+0x2034] ;  /* 0x0020340001177983 */ /* 0x000ea80000100800 */
[----:B------:R-:W2:Y:S04]  /*2d090*/  LDL R22, [R1+0x2070] ;  /* 0x0020700001167983 */ /* 0x000ea80000100800 */
[----:B------:R0:W2:Y:S02]  /*2d0a0*/  @!P0 LDG.E.U8 R3, desc[UR40][R4.64] ;  /* 0x0000002804038981 */ /* 0x0000a4000c1e1100 */
[----:B0-----:R-:W-:-:S02]  /*2d0b0*/  @!P1 IMAD.MOV.U32 R5, RZ, RZ, R35 ;  /* 0x000000ffff059224 */ /* 0x001fc400078e0023 */
[----:B------:R-:W-:-:S05]  /*2d0c0*/  @!P1 IMAD.MOV.U32 R4, RZ, RZ, R20 ;  /* 0x000000ffff049224 */ /* 0x000fca00078e0014 */
[----:B------:R0:W2:Y:S02]  /*2d0d0*/  @!P1 LDG.E.U8 R16, desc[UR40][R4.64] ;  /* 0x0000002804109981 */ /* 0x0000a4000c1e1100 */
[----:B0-----:R-:W-:Y:S02]  /*2d0e0*/  @!P0 IMAD.MOV.U32 R4, RZ, RZ, R10 ;  /* 0x000000ffff048224 */ /* 0x001fe400078e000a */
[----:B------:R-:W-:-:S05]  /*2d0f0*/  @!P0 IMAD.MOV.U32 R5, RZ, RZ, R11 ;  /* 0x000000ffff058224 */ /* 0x000fca00078e000b */
[----:B------:R0:W2:Y:S01]  /*2d100*/  @!P0 LDG.E.U8 R8, desc[UR40][R4.64] ;  /* 0x0000002804088981 */ /* 0x0000a2000c1e1100 */
[----:B------:R-:W-:Y:S02]  /*2d110*/  PRMT R2, RZ, 0x7610, R2 ;  /* 0x00007610ff027816 */ /* 0x000fe40000000002 */
[----:B0-----:R-:W-:Y:S01]  /*2d120*/  PRMT R5, RZ, 0x7610, R5 ;  /* 0x00007610ff057816 */ /* 0x001fe20000000005 */
[----:B---3--:R4:W3:Y:S02]  /*2d130*/  @!P1 LDG.E.U8 R17, desc[UR40][R6.64] ;  /* 0x0000002806119981 */ /* 0x0088e4000c1e1100 */
[----:B----4-:R-:W-:Y:S02]  /*2d140*/  @!P0 IMAD.MOV.U32 R6, RZ, RZ, R13 ;  /* 0x000000ffff068224 */ /* 0x010fe400078e000d */
[----:B------:R-:W-:-:S05]  /*2d150*/  @!P0 IMAD.MOV.U32 R7, RZ, RZ, R15 ;  /* 0x000000ffff078224 */ /* 0x000fca00078e000f */
[----:B------:R0:W4:Y:S02]  /*2d160*/  @!P0 LDG.E.U8 R5, desc[UR40][R6.64] ;  /* 0x0000002806058981 */ /* 0x000124000c1e1100 */
[----:B0-----:R-:W-:Y:S02]  /*2d170*/  @!P1 IMAD.MOV.U32 R6, RZ, RZ, R12 ;  /* 0x000000ffff069224 */ /* 0x001fe400078e000c */
[----:B------:R-:W-:-:S05]  /*2d180*/  @!P1 IMAD.MOV.U32 R7, RZ, RZ, R34 ;  /* 0x000000ffff079224 */ /* 0x000fca00078e0022 */
[----:B------:R2:W4:Y:S02]  /*2d190*/  @!P1 LDG.E.U8 R2, desc[UR40][R6.64] ;  /* 0x0000002806029981 */ /* 0x000524000c1e1100 */
[----:B--2---:R-:W-:Y:S02]  /*2d1a0*/  @!P0 IMAD.MOV.U32 R7, RZ, RZ, R23 ;  /* 0x000000ffff078224 */ /* 0x004fe400078e0017 */
[----:B------:R-:W-:Y:S01]  /*2d1b0*/  @!P0 IMAD.MOV.U32 R6, RZ, RZ, R22 ;  /* 0x000000ffff068224 */ /* 0x000fe200078e0016 */
[----:B------:R0:W-:Y:S04]  /*2d1c0*/  STL [R1+0x3140], R3 ;  /* 0x0031400301007387 */ /* 0x0001e80000100800 */
[----:B------:R-:W2:Y:S04]  /*2d1d0*/  @!P0 LDG.E.U8 R9, desc[UR40][R6.64] ;  /* 0x0000002806098981 */ /* 0x000ea8000c1e1100 */
[----:B------:R-:W2:Y:S04]  /*2d1e0*/  LDL R20, [R1+0x2048] ;  /* 0x0020480001147983 */ /* 0x000ea80000100800 */
[----:B0-----:R-:W2:Y:S04]  /*2d1f0*/  LDL R3, [R1+0x207c] ;  /* 0x00207c0001037983 */ /* 0x001ea80000100800 */
[----:B------:R0:W-:Y:S04]  /*2d200*/  STL [R1+0x3144], R16 ;  /* 0x0031441001007387 */ /* 0x0001e80000100800 */
[----:B------:R-:W2:Y:S04]  /*2d210*/  LDL R18, [R1+0x2044] ;  /* 0x0020440001127983 */ /* 0x000ea80000100800 */
[----:B------:R-:W2:Y:S04]  /*2d220*/  LDL R11, [R1+0x2058] ;  /* 0x00205800010b7983 */ /* 0x000ea80000100800 */
[----:B------:R-:W2:Y:S04]  /*2d230*/  LDL R10, [R1+0x208c] ;  /* 0x00208c00010a7983 */ /* 0x000ea80000100800 */
[----:B0-----:R-:W2:Y:S04]  /*2d240*/  LDL R16, [R1+0x2080] ;  /* 0x0020800001107983 */ /* 0x001ea80000100800 */
[----:B------:R0:W-:Y:S04]  /*2d250*/  STL [R1+0x3148], R8 ;  /* 0x0031480801007387 */ /* 0x0001e80000100800 */
[----:B---3--:R-:W-:Y:S04]  /*2d260*/  STL [R1+0x314c], R17 ;  /* 0x00314c1101007387 */ /* 0x008fe80000100800 */
[----:B------:R-:W3:Y:S04]  /*2d270*/  LDL R15, [R1+0x2054] ;  /* 0x00205400010f7983 */ /* 0x000ee80000100800 */
[----:B------:R-:W3:Y:S04]  /*2d280*/  LDL R13, [R1+0x2090] ;  /* 0x00209000010d7983 */ /* 0x000ee80000100800 */
[----:B----4-:R1:W-:Y:S04]  /*2d290*/  STL [R1+0x3150], R5 ;  /* 0x0031500501007387 */ /* 0x0103e80000100800 */
[----:B------:R-:W4:Y:S04]  /*2d2a0*/  LDL R12, [R1+0x2068] ;  /* 0x00206800010c7983 */ /* 0x000f280000100800 */
[----:B0-----:R-:W3:Y:S04]  /*2d2b0*/  LDL R8, [R1+0x209c] ;  /* 0x00209c0001087983 */ /* 0x001ee80000100800 */
[----:B------:R0:W-:Y:S04]  /*2d2c0*/  STL [R1+0x3154], R2 ;  /* 0x0031540201007387 */ /* 0x0001e80000100800 */
[----:B--2---:R2:W-:Y:S04]  /*2d2d0*/  STL [R1+0x3158], R9 ;  /* 0x0031580901007387 */ /* 0x0045e80000100800 */
[----:B-1----:R-:W4:Y:S04]  /*2d2e0*/  LDL R5, [R1+0x2064] ;  /* 0x0020640001057983 */ /* 0x002f280000100800 */
[----:B0-----:R-:W4:Y:S04]  /*2d2f0*/  LDL R2, [R1+0x20ac] ;  /* 0x0020ac0001027983 */ /* 0x001f280000100800 */
[----:B------:R-:W4:Y:S04]  /*2d300*/  LDL R40, [R1+0x2078] ;  /* 0x0020780001287983 */ /* 0x000f280000100800 */
[----:B------:R-:W4:Y:S04]  /*2d310*/  LDL R39, [R1+0x2074] ;  /* 0x0020740001277983 */ /* 0x000f280000100800 */
[----:B------:R-:W4:Y:S04]  /*2d320*/  LDL R38, [R1+0x20b0] ;  /* 0x0020b00001267983 */ /* 0x000f280000100800 */
[----:B------:R-:W4:Y:S04]  /*2d330*/  LDL R37, [R1+0x2088] ;  /* 0x0020880001257983 */ /* 0x000f280000100800 */
[----:B------:R-:W4:Y:S04]  /*2d340*/  LDL R36, [R1+0x20bc] ;  /* 0x0020bc0001247983 */ /* 0x000f280000100800 */
[----:B------:R-:W4:Y:S01]  /*2d350*/  LDL R35, [R1+0x2084] ;  /* 0x0020840001237983 */ /* 0x000f220000100800 */
[----:B------:R-:W-:-:S03]  /*2d360*/  @!P1 IMAD.MOV.U32 R6, RZ, RZ, R3 ;  /* 0x000000ffff069224 */ /* 0x000fc600078e0003 */
[----:B------:R-:W4:Y:S04]  /*2d370*/  LDL R3, [R1+0x20a0] ;  /* 0x0020a00001037983 */ /* 0x000f280000100800 */
[----:B------:R-:W4:Y:S01]  /*2d380*/  LDL R34, [R1+0x20c0] ;  /* 0x0020c00001227983 */ /* 0x000f220000100800 */
[----:B------:R-:W-:-:S03]  /*2d390*/  @!P1 IMAD.MOV.U32 R7, RZ, RZ, R20 ;  /* 0x000000ffff079224 */ /* 0x000fc600078e0014 */
[----:B------:R-:W4:Y:S04]  /*2d3a0*/  LDL R24, [R1+0x2098] ;  /* 0x0020980001187983 */ /* 0x000f280000100800 */
[----:B------:R-:W4:Y:S04]  /*2d3b0*/  LDL R20, [R1+0x20cc] ;  /* 0x0020cc0001147983 */ /* 0x000f280000100800 */
[----:B------:R-:W4:Y:S04]  /*2d3c0*/  LDL R17, [R1+0x20d0] ;  /* 0x0020d00001117983 */ /* 0x000f280000100800 */
[----:B------:R0:W4:Y:S01]  /*2d3d0*/  @!P1 LDG.E.U8 R21, desc[UR40][R6.64] ;  /* 0x0000002806159981 */ /* 0x000122000c1e1100 */
[----:B------:R-:W-:-:S03]  /*2d3e0*/  PRMT R4, RZ, 0x7610, R4 ;  /* 0x00007610ff047816 */ /* 0x000fc60000000004 */
[----:B--2---:R-:W2:Y:S01]  /*2d3f0*/  LDL R9, [R1+0x20b8] ;  /* 0x0020b80001097983 */ /* 0x004ea20000100800 */
[----:B0-----:R-:W-:-:S03]  /*2d400*/  @!P0 IMAD.MOV.U32 R7, RZ, RZ, R18 ;  /* 0x000000ffff078224 */ /* 0x001fc600078e0012 */
[----:B------:R-:W2:Y:S04]  /*2d410*/  @!P1 LDG.E.U8 R4, desc[UR40][R10.64] ;  /* 0x000000280a049981 */ /* 0x000ea8000c1e1100 */
[----:B------:R-:W2:Y:S01]  /*2d420*/  LDL R18, [R1+0x2094] ;  /* 0x0020940001127983 */ /* 0x000ea20000100800 */
[----:B------:R-:W-:-:S03]  /*2d430*/  @!P0 IMAD.MOV.U32 R6, RZ, RZ, R16 ;  /* 0x000000ffff068224 */ /* 0x000fc600078e0010 */
[----:B------:R-:W2:Y:S04]  /*2d440*/  LDL R16, [R1+0x20a8] ;  /* 0x0020a80001107983 */ /* 0x000ea80000100800 */
[----:B------:R0:W2:Y:S02]  /*2d450*/  @!P0 LDG.E.U8 R14, desc[UR40][R6.64] ;  /* 0x00000028060e8981 */ /* 0x0000a4000c1e1100 */
[----:B0-----:R-:W-:Y:S02]  /*2d460*/  PRMT R7, RZ, 0x7610, R7 ;  /* 0x00007610ff077816 */ /* 0x001fe40000000007 */
[----:B------:R-:W-:Y:S01]  /*2d470*/  PRMT R11, RZ, 0x7610, R11 ;  /* 0x00007610ff0b7816 */ /* 0x000fe2000000000b */
[----:B---3--:R-:W-:Y:S02]  /*2d480*/  @!P0 IMAD.MOV.U32 R23, RZ, RZ, R15 ;  /* 0x000000ffff178224 */ /* 0x008fe400078e000f */
[----:B------:R-:W-:Y:S01]  /*2d490*/  @!P0 IMAD.MOV.U32 R22, RZ, RZ, R13 ;  /* 0x000000ffff168224 */ /* 0x000fe200078e000d */
[----:B------:R-:W3:Y:S04]  /*2d4a0*/  LDL R15, [R1+0x20dc] ;  /* 0x0020dc00010f7983 */ /* 0x000ee80000100800 */
[----:B------:R-:W2:Y:S04]  /*2d4b0*/  LDL R13, [R1+0x20a4] ;  /* 0x0020a400010d7983 */ /* 0x000ea80000100800 */
[----:B------:R4:W2:Y:S01]  /*2d4c0*/  @!P0 LDG.E.U8 R7, desc[UR40][R22.64] ;  /* 0x0000002816078981 */ /* 0x0008a2000c1e1100 */
[----:B------:R-:W-:Y:S01]  /*2d4d0*/  PRMT R6, RZ, 0x7610, R6 ;  /* 0x00007610ff067816 */ /* 0x000fe20000000006 */
[----:B----4-:R-:W-:-:S02]  /*2d4e0*/  @!P1 IMAD.MOV.U32 R23, RZ, RZ, R12 ;  /* 0x000000ffff179224 */ /* 0x010fc400078e000c */
[----:B------:R-:W4:Y:S01]  /*2d4f0*/  LDL R12, [R1+0x20d8] ;  /* 0x0020d800010c7983 */ /* 0x000f220000100800 */
[----:B------:R-:W-:-:S03]  /*2d500*/  @!P1 IMAD.MOV.U32 R22, RZ, RZ, R8 ;  /* 0x000000ffff169224 */ /* 0x000fc600078e0008 */
[----:B------:R-:W2:Y:S04]  /*2d510*/  LDL R8, [R1+0x20e8] ;  /* 0x0020e80001087983 */ /* 0x000ea80000100800 */
[----:B------:R0:W2:Y:S02]  /*2d520*/  @!P1 LDG.E.U8 R11, desc[UR40][R22.64] ;  /* 0x00000028160b9981 */ /* 0x0000a4000c1e1100 */
[----:B0-----:R-:W-:Y:S02]  /*2d530*/  @!P0 IMAD.MOV.U32 R23, RZ, RZ, R5 ;  /* 0x000000ffff178224 */ /* 0x001fe400078e0005 */
[----:B------:R-:W4:Y:S01]  /*2d540*/  LDL R5, [R1+0x20b4] ;  /* 0x0020b40001057983 */ /* 0x000f220000100800 */
[----:B------:R-:W-:-:S03]  /*2d550*/  @!P0 IMAD.MOV.U32 R22, RZ, RZ, R3 ;  /* 0x000000ffff168224 */ /* 0x000fc600078e0003 */
[----:B------:R-:W4:Y:S04]  /*2d560*/  LDL R3, [R1+0x20e4] ;  /* 0x0020e40001037983 */ /* 0x000f280000100800 */
[----:B------:R0:W4:Y:S02]  /*2d570*/  @!P0 LDG.E.U8 R6, desc[UR40][R22.64] ;  /* 0x0000002816068981 */ /* 0x000124000c1e1100 */
[----:B0-----:R-:W-:Y:S02]  /*2d580*/  @!P1 IMAD.MOV.U32 R22, RZ, RZ, R2 ;  /* 0x000000ffff169224 */ /* 0x001fe400078e0002 */
[----:B------:R-:W4:Y:S01]  /*2d590*/  LDL R2, [R1+0x20f4] ;  /* 0x0020f40001027983 */ /* 0x000f220000100800 */
[----:B------:R-:W-:Y:S01]  /*2d5a0*/  @!P1 IMAD.MOV.U32 R23, RZ, RZ, R40 ;  /* 0x000000ffff179224 */ /* 0x000fe200078e0028 */
[----:B------:R-:W-:-:S02]  /*2d5b0*/  PRMT R10, RZ, 0x7610, R10 ;  /* 0x00007610ff0a7816 */ /* 0x000fc4000000000a */
[----:B------:R-:W-:Y:S04]  /*2d5c0*/  STL [R1+0x22c0], R60 ;  /* 0x0022c03c01007387 */ /* 0x000fe80000100800 */
[----:B------:R-:W-:Y:S04]  /*2d5d0*/  LDS.U8 R40, [R0+UR4+0x880] ;  /* 0x0008800400287984 */ /* 0x000fe80008000000 */
[----:B------:R0:W4:Y:S02]  /*2d5e0*/  @!P1 LDG.E.U8 R19, desc[UR40][R22.64] ;  /* 0x0000002816139981 */ /* 0x000124000c1e1100 */
[----:B0-----:R-:W-:-:S02]  /*2d5f0*/  @!P0 IMAD.MOV.U32 R22, RZ, RZ, R38 ;  /* 0x000000ffff168224 */ /* 0x001fc400078e0026 */
[----:B------:R-:W-:-:S05]  /*2d600*/  @!P0 IMAD.MOV.U32 R23, RZ, RZ, R39 ;  /* 0x000000ffff178224 */ /* 0x000fca00078e0027 */
[----:B------:R0:W4:Y:S02]  /*2d610*/  @!P0 LDG.E.U8 R10, desc[UR40][R22.64] ;  /* 0x00000028160a8981 */ /* 0x000124000c1e1100 */
[----:B0-----:R-:W-:Y:S02]  /*2d620*/  @!P1 IMAD.MOV.U32 R22, RZ, RZ, R36 ;  /* 0x000000ffff169224 */ /* 0x001fe400078e0024 */
        /* <DEDUP_REMOVED lines=9> */
[----:B--2---:R-:W-:-:S05]  /*2d6c0*/  @!P0 IMAD.MOV.U32 R23, RZ, RZ, R18 ;  /* 0x000000ffff178224 */ /* 0x004fca00078e0012 */
[----:B------:R3:W2:Y:S02]  /*2d6d0*/  @!P0 LDG.E.U8 R28, desc[UR40][R22.64] ;  /* 0x00000028161c8981 */ /* 0x0006a4000c1e1100 */
[----:B---3--:R-:W-:Y:S02]  /*2d6e0*/  @!P1 IMAD.MOV.U32 R22, RZ, RZ, R15 ;  /* 0x000000ffff169224 */ /* 0x008fe400078e000f */
[----:B------:R-:W-:-:S05]  /*2d6f0*/  @!P1 IMAD.MOV.U32 R23, RZ, RZ, R16 ;  /* 0x000000ffff179224 */ /* 0x000fca00078e0010 */
[----:B------:R4:W3:Y:S02]  /*2d700*/  @!P1 LDG.E.U8 R29, desc[UR40][R22.64] ;  /* 0x00000028161d9981 */ /* 0x0008e4000c1e1100 */
[----:B----4-:R-:W-:Y:S02]  /*2d710*/  @!P0 IMAD.MOV.U32 R22, RZ, RZ, R12 ;  /* 0x000000ffff168224 */ /* 0x010fe400078e000c */
[----:B------:R-:W-:-:S05]  /*2d720*/  @!P0 IMAD.MOV.U32 R23, RZ, RZ, R13 ;  /* 0x000000ffff178224 */ /* 0x000fca00078e000d */
[----:B------:R0:W4:Y:S02]  /*2d730*/  @!P0 LDG.E.U8 R30, desc[UR40][R22.64] ;  /* 0x00000028161e8981 */ /* 0x000124000c1e1100 */
[----:B0-----:R-:W-:Y:S02]  /*2d740*/  @!P1 IMAD.MOV.U32 R22, RZ, RZ, R8 ;  /* 0x000000ffff169224 */ /* 0x001fe400078e0008 */
[----:B------:R-:W-:-:S05]  /*2d750*/  @!P1 IMAD.MOV.U32 R23, RZ, RZ, R9 ;  /* 0x000000ffff179224 */ /* 0x000fca00078e0009 */
[----:B------:R0:W2:Y:S02]  /*2d760*/  @!P1 LDG.E.U8 R31, desc[UR40][R22.64] ;  /* 0x00000028161f9981 */ /* 0x0000a4000c1e1100 */
[----:B0-----:R-:W-:Y:S02]  /*2d770*/  @!P0 IMAD.MOV.U32 R23, RZ, RZ, R5 ;  /* 0x000000ffff178224 */ /* 0x001fe400078e0005 */
[----:B------:R-:W-:Y:S01]  /*2d780*/  LDS.U8 R5, [R0+UR4+0x990] ;  /* 0x0009900400057984 */ /* 0x000fe20008000000 */
[----:B------:R-:W-:-:S03]  /*2d790*/  @!P0 IMAD.MOV.U32 R22, RZ, RZ, R3 ;  /* 0x000000ffff168224 */ /* 0x000fc600078e0003 */
[----:B------:R-:W0:Y:S04]  /*2d7a0*/  LDS.U8 R3, [R0+UR4+0x110] ;  /* 0x0001100400037984 */ /* 0x000e280008000000 */
[----:B------:R1:W2:Y:S02]  /*2d7b0*/  @!P0 LDG.E.U8 R32, desc[UR40][R22.64] ;  /* 0x0000002816208981 */ /* 0x0002a4000c1e1100 */
[----:B-1----:R-:W-:Y:S02]  /*2d7c0*/  @!P1 IMAD.MOV.U32 R22, RZ, RZ, R2 ;  /* 0x000000ffff169224 */ /* 0x002fe400078e0002 */
[----:B------:R-:W1:Y:S04]  /*2d7d0*/  LDS.U8 R2, [R0+UR4+0x198] ;  /* 0x0001980400027984 */ /* 0x000e680008000000 */
[----:B0-----:R-:W-:Y:S04]  /*2d7e0*/  STL [R1+0xfc4], R3 ;  /* 0x000fc40301007387 */ /* 0x001fe80000100800 */
[----:B------:R-:W0:Y:S04]  /*2d7f0*/  LDS.U8 R3, [R0+UR4+0x118] ;  /* 0x0001180400037984 */ /* 0x000e280008000000 */
[----:B-1----:R-:W-:Y:S04]  /*2d800*/  STL [R1+0xfc0], R2 ;  /* 0x000fc00201007387 */ /* 0x002fe80000100800 */
[----:B------:R-:W1:Y:S04]  /*2d810*/  LDS.U8 R2, [R0+UR4+0x190] ;  /* 0x0001900400027984 */ /* 0x000e680008000000 */
[----:B0-----:R-:W-:Y:S04]  /*2d820*/  STL [R1+0xfcc], R3 ;  /* 0x000fcc0301007387 */ /* 0x001fe80000100800 */
[----:B------:R-:W0:Y:S04]  /*2d830*/  LDS.U8 R3, [R0+UR4+0x910] ;  /* 0x0009100400037984 */ /* 0x000e280008000000 */
[----:B-1----:R-:W-:Y:S04]  /*2d840*/  STL [R1+0xfc8], R2 ;  /* 0x000fc80201007387 */ /* 0x002fe80000100800 */
[----:B------:R-:W1:Y:S04]  /*2d850*/  LDS.U8 R2, [R0+UR4+0x998] ;  /* 0x0009980400027984 */ /* 0x000e680008000000 */
[----:B0-----:R-:W-:Y:S04]  /*2d860*/  STL [R1+0xfd4], R3 ;  /* 0x000fd40301007387 */ /* 0x001fe80000100800 */
[----:B------:R-:W-:Y:S04]  /*2d870*/  LDS.U8 R3, [R0+UR4+0x1000] ;  /* 0x0010000400037984 */ /* 0x000fe80008000000 */
[----:B-1----:R-:W-:Y:S04]  /*2d880*/  STL [R1+0xfd0], R2 ;  /* 0x000fd00201007387 */ /* 0x002fe80000100800 */
[----:B------:R-:W0:Y:S04]  /*2d890*/  LDS.U8 R2, [R0+UR4+0x918] ;  /* 0x0009180400027984 */ /* 0x000e280008000000 */
[----:B0-----:R-:W-:Y:S04]  /*2d8a0*/  STL [R1+0xfdc], R2 ;  /* 0x000fdc0201007387 */ /* 0x001fe80000100800 */
[----:B------:R-:W0:Y:S04]  /*2d8b0*/  LDS.U8 R2, [R0+UR4+0x1088] ;  /* 0x0010880400027984 */ /* 0x000e280008000000 */
[----:B------:R-:W-:Y:S04]  /*2d8c0*/  STL [R1+0xfd8], R5 ;  /* 0x000fd80501007387 */ /* 0x000fe80000100800 */
[----:B------:R-:W1:Y:S04]  /*2d8d0*/  LDS.U8 R5, [R0+UR4+0x1110] ;  /* 0x0011100400057984 */ /* 0x000e680008000000 */
[----:B------:R-:W-:Y:S04]  /*2d8e0*/  STL [R1+0x10c8], R3 ;  /* 0x0010c80301007387 */ /* 0x000fe80000100800 */
[----:B------:R-:W3:Y:S04]  /*2d8f0*/  LDS.U8 R3, [R0+UR4+0x1198] ;  /* 0x0011980400037984 */ /* 0x000ee80008000000 */
[----:B0-----:R-:W-:Y:S04]  /*2d900*/  STL [R1+0x10c4], R2 ;  /* 0x0010c40201007387 */ /* 0x001fe80000100800 */
[----:B------:R-:W0:Y:S04]  /*2d910*/  LDS.U8 R2, [R0+UR4+0x1008] ;  /* 0x0010080400027984 */ /* 0x000e280008000000 */
[----:B-1----:R-:W-:Y:S04]  /*2d920*/  STL [R1+0x21a8], R5 ;  /* 0x0021a80501007387 */ /* 0x002fe80000100800 */
[----:B------:R-:W1:Y:S04]  /*2d930*/  LDS.U8 R5, [R0+UR4+0x1080] ;  /* 0x0010800400057984 */ /* 0x000e680008000000 */
[----:B---3--:R-:W-:Y:S04]  /*2d940*/  STL [R1+0x21a4], R3 ;  /* 0x0021a40301007387 */ /* 0x008fe80000100800 */
        /* <DEDUP_REMOVED lines=78> */
[----:B------:R-:W3:Y:S01]  /*2de30*/  LDS.U8 R3, [R0+UR4+0x1890] ;  /* 0x0018900400037984 */ /* 0x000ee20008000000 */
[----:B------:R-:W-:-:S05]  /*2de40*/  @!P1 IMAD.MOV.U32 R23, RZ, RZ, R60 ;  /* 0x000000ffff179224 */ /* 0x000fca00078e003c */
[----:B------:R2:W4:Y:S04]  /*2de50*/  @!P1 LDG.E.U8 R33, desc[UR40][R22.64] ;  /* 0x0000002816219981 */ /* 0x000528000c1e1100 */
[----:B--2---:R-:W-:Y:S04]  /*2de60*/  LDS.U8 R23, [R0+UR4] ;  /* 0x0000000400177984 */ /* 0x004fe80008000000 */
[----:B------:R-:W-:Y:S04]  /*2de70*/  LDS.U8 R22, [R0+UR4+0x88] ;  /* 0x0000880400167984 */ /* 0x000fe80008000000 */
[----:B0-----:R0:W-:Y:S04]  /*2de80*/  STL [R1+0x21d4], R2 ;  /* 0x0021d40201007387 */ /* 0x0011e80000100800 */
[----:B-1----:R-:W-:Y:S04]  /*2de90*/  STL [R1+0x1100], R5 ;  /* 0x0011000501007387 */ /* 0x002fe80000100800 */
[----:B------:R-:W1:Y:S04]  /*2dea0*/  LDS.U8 R5, [R0+UR4+0x1908] ;  /* 0x0019080400057984 */ /* 0x000e680008000000 */
[----:B---3--:R-:W-:Y:S04]  /*2deb0*/  STL [R1+0x10fc], R3 ;  /* 0x0010fc0301007387 */ /* 0x008fe80000100800 */
[----:B------:R-:W2:Y:S04]  /*2dec0*/  LDS.U8 R3, [R0+UR4+0x1980] ;  /* 0x0019800400037984 */ /* 0x000ea80008000000 */
[----:B------:R-:W-:Y:S01]  /*2ded0*/  STL [R1+0x22e8], R0 ;  /* 0x0022e80001007387 */ /* 0x000fe20000100800 */
[----:B0-----:R-:W-:-:S05]  /*2dee0*/  LOP3.LUT R2, R0, 0x20, RZ, 0x3c, !PT ;  /* 0x0000002000027812 */ /* 0x001fca00078e3cff */
[----:B------:R-:W0:Y:S04]  /*2def0*/  LDS.U8 R0, [R2+UR4] ;  /* 0x0000000402007984 */ /* 0x000e280008000000 */
[----:B-1----:R-:W-:Y:S04]  /*2df00*/  STL [R1+0x21e0], R5 ;  /* 0x0021e00501007387 */ /* 0x002fe80000100800 */
[----:B--2---:R-:W-:Y:S04]  /*2df10*/  STL [R1+0x21dc], R3 ;  /* 0x0021dc0301007387 */ /* 0x004fe80000100800 */
[----:B------:R-:W1:Y:S04]  /*2df20*/  LDS.U8 R5, [R2+UR4+0x88] ;  /* 0x0000880402057984 */ /* 0x000e680008000000 */
[----:B------:R-:W2:Y:S04]  /*2df30*/  LDS.U8 R3, [R2+UR4+0x110] ;  /* 0x0001100402037984 */ /* 0x000ea80008000000 */
[----:B0-----:R-:W-:Y:S04]  /*2df40*/  STL [R1+0x524], R0 ;  /* 0x0005240001007387 */ /* 0x001fe80000100800 */
[----:B------:R-:W0:Y:S04]  /*2df50*/  LDS.U8 R0, [R2+UR4+0x198] ;  /* 0x0001980402007984 */ /* 0x000e280008000000 */
[----:B-1----:R-:W-:Y:S04]  /*2df60*/  STL [R1+0x520], R5 ;  /* 0x0005200501007387 */ /* 0x002fe80000100800 */
[----:B------:R-:W1:Y:S04]  /*2df70*/  LDS.U8 R5, [R2+UR4+0x8] ;  /* 0x0000080402057984 */ /* 0x000e680008000000 */
[----:B--2---:R-:W-:Y:S04]  /*2df80*/  STL [R1+0x1004], R3 ;  /* 0x0010040301007387 */ /* 0x004fe80000100800 */
        /* <DEDUP_REMOVED lines=100> */
[----:B--2---:R-:W-:Y:S04]  /*2e5d0*/  STL [R1+0x210c], R3 ;  /* 0x00210c0301007387 */ /* 0x004fe80000100800 */
[----:B------:R-:W1:Y:S04]  /*2e5e0*/  LDS.U8 R5, [R2+UR4+0x1180] ;  /* 0x0011800402057984 */ /* 0x000e680008000000 */
[----:B------:R-:W2:Y:S04]  /*2e5f0*/  LDS.U8 R3, [R2+UR4+0x1810] ;  /* 0x0018100402037984 */ /* 0x000ea80008000000 */
[----:B0-----:R-:W-:Y:S04]  /*2e600*/  STL [R1+0x2210], R0 ;  /* 0x0022100001007387 */ /* 0x001fe80000100800 */
[----:B------:R-:W0:Y:S04]  /*2e610*/  LDS.U8 R0, [R2+UR4+0x1898] ;  /* 0x0018980402007984 */ /* 0x000e280008000000 */
[----:B-1----:R-:W-:Y:S04]  /*2e620*/  STL [R1+0x220c], R5 ;  /* 0x00220c0501007387 */ /* 0x002fe80000100800 */
[----:B--2---:R-:W-:Y:S04]  /*2e630*/  STL [R1+0x2118], R3 ;  /* 0x0021180301007387 */ /* 0x004fe80000100800 */
[----:B------:R-:W1:Y:S01]  /*2e640*/  LDS.U8 R3, [R2+UR4+0x1900] ;  /* 0x0019000402037984 */ /* 0x000e620008000000 */
[----:B------:R-:W2:Y:S01]  /*2e650*/  S2R R50, SR_TID.X ;  /* 0x0000000000327919 */ /* 0x000ea20000002100 */
[----:B------:R-:W3:Y:S02]  /*2e660*/  S2R R51, SR_TID.X ;  /* 0x0000000000337919 */ /* 0x000ee40000002100 */
[----:B------:R-:W-:Y:S04]  /*2e670*/  LDS.U8 R5, [R2+UR4+0x1908] ;  /* 0x0019080402057984 */ /* 0x000fe80008000000 */
[----:B0-----:R-:W-:Y:S04]  /*2e680*/  STL [R1+0x2114], R0 ;  /* 0x0021140001007387 */ /* 0x001fe80000100800 */
[----:B------:R-:W0:Y:S04]  /*2e690*/  LDS.U8 R0, [R2+UR4+0x1988] ;  /* 0x0019880402007984 */ /* 0x000e280008000000 */
[----:B-1----:R-:W-:Y:S04]  /*2e6a0*/  STL [R1+0x2218], R3 ;  /* 0x0022180301007387 */ /* 0x002fe80000100800 */
[----:B------:R-:W1:Y:S04]  /*2e6b0*/  LDS.U8 R3, [R2+UR4+0x1818] ;  /* 0x0018180402037984 */ /* 0x000e680008000000 */
[----:B0-----:R2:W-:Y:S01]  /*2e6c0*/  STL [R1+0x2214], R0 ;  /* 0x0022140001007387 */ /* 0x0015e20000100800 */
[----:B---3--:R-:W-:-:S03]  /*2e6d0*/  SHF.R.U32.HI R51, RZ, 0x2, R51 ;  /* 0x00000002ff337819 */ /* 0x008fc60000011633 */
[----:B-1----:R-:W-:Y:S04]  /*2e6e0*/  STL [R1+0x2120], R3 ;  /* 0x0021200301007387 */ /* 0x002fe80000100800 */
[----:B------:R-:W0:Y:S01]  /*2e6f0*/  LDS.U8 R3, [R2+UR4+0x1890] ;  /* 0x0018900402037984 */ /* 0x000e220008000000 */
[----:B--2---:R-:W-:Y:S02]  /*2e700*/  LOP3.LUT R0, R50, 0x3, RZ, 0xc0, !PT ;  /* 0x0000000332007812 */ /* 0x004fe400078ec0ff */
[----:B------:R-:W-:Y:S01]  /*2e710*/  SGXT.U32 R51, R51, 0x3 ;  /* 0x000000033333781a */ /* 0x000fe20000000000 */
[----:B------:R-:W1:Y:S02]  /*2e720*/  LDS.U8 R2, [R2+UR4+0x1980] ;  /* 0x0019800402027984 */ /* 0x000e640008000000 */
[----:B------:R-:W-:-:S05]  /*2e730*/  IMAD R0, R0, 0x220, RZ ;  /* 0x0000022000007824 */ /* 0x000fca00078e02ff */
[----:B------:R-:W-:-:S04]  /*2e740*/  LOP3.LUT R0, R0, R51, RZ, 0xfc, !PT ;  /* 0x0000003300007212 */ /* 0x000fc800078efcff */
[----:B------:R-:W-:Y:S01]  /*2e750*/  LOP3.LUT R0, R0, 0x40, RZ, 0x3c, !PT ;  /* 0x0000004000007812 */ /* 0x000fe200078e3cff */
[----:B------:R-:W2:Y:S04]  /*2e760*/  S2R R39, SR_TID.X ;  /* 0x0000000000277919 */ /* 0x000ea80000002100 */
[----:B------:R-:W-:Y:S04]  /*2e770*/  LDS.U8 R8, [R0+UR4+0x1908] ;  /* 0x0019080400087984 */ /* 0x000fe80008000000 */
[----:B0-----:R-:W-:Y:S04]  /*2e780*/  STL [R1+0x211c], R3 ;  /* 0x00211c0301007387 */ /* 0x001fe80000100800 */
[----:B------:R-:W0:Y:S04]  /*2e790*/  LDS.U8 R3, [R0+UR4] ;  /* 0x0000000400037984 */ /* 0x000e280008000000 */
[----:B------:R-:W-:Y:S04]  /*2e7a0*/  STL [R1+0x2220], R5 ;  /* 0x0022200501007387 */ /* 0x000fe80000100800 */
[----:B------:R-:W3:Y:S04]  /*2e7b0*/  LDS.U8 R5, [R0+UR4+0x88] ;  /* 0x0000880400057984 */ /* 0x000ee80008000000 */
[----:B-1----:R-:W-:Y:S04]  /*2e7c0*/  STL [R1+0x221c], R2 ;  /* 0x00221c0201007387 */ /* 0x002fe80000100800 */
[----:B------:R-:W1:Y:S04]  /*2e7d0*/  LDS.U8 R2, [R0+UR4+0x110] ;  /* 0x0001100400027984 */ /* 0x000e680008000000 */
[----:B0-----:R-:W-:Y:S04]  /*2e7e0*/  STL [R1+0xf3c], R3 ;  /* 0x000f3c0301007387 */ /* 0x001fe80000100800 */
[----:B------:R-:W0:Y:S04]  /*2e7f0*/  LDS.U8 R3, [R0+UR4+0x198] ;  /* 0x0001980400037984 */ /* 0x000e280008000000 */
[----:B---3--:R-:W-:Y:S04]  /*2e800*/  STL [R1+0xf38], R5 ;  /* 0x000f380501007387 */ /* 0x008fe80000100800 */
        /* <DEDUP_REMOVED lines=108> */
[----:B------:R-:W-:Y:S04]  /*2eed0*/  LDS.U8 R5, [R0+UR4+0x1988] ;  /* 0x0019880400057984 */ /* 0x000fe80008000000 */
[----:B-1----:R-:W-:Y:S04]  /*2eee0*/  STL [R1+0x2158], R2 ;  /* 0x0021580201007387 */ /* 0x002fe80000100800 */
[----:B------:R-:W1:Y:S04]  /*2eef0*/  LDS.U8 R2, [R0+UR4+0x1900] ;  /* 0x0019000400027984 */ /* 0x000e680008000000 */
[----:B0-----:R-:W-:Y:S04]  /*2ef00*/  STL [R1+0x2154], R3 ;  /* 0x0021540301007387 */ /* 0x001fe80000100800 */
[----:B------:R-:W0:Y:S04]  /*2ef10*/  LDS.U8 R3, [R0+UR4+0x1818] ;  /* 0x0018180400037984 */ /* 0x000e280008000000 */
[----:B-1----:R2:W-:Y:S04]  /*2ef20*/  STL [R1+0x2258], R2 ;  /* 0x0022580201007387 */ /* 0x0025e80000100800 */
[----:B------:R-:W-:Y:S04]  /*2ef30*/  STL [R1+0x2254], R5 ;  /* 0x0022540501007387 */ /* 0x000fe80000100800 */
[----:B------:R-:W-:Y:S01]  /*2ef40*/  LDS.U8 R5, [R0+UR4+0x1980] ;  /* 0x0019800400057984 */ /* 0x000fe20008000000 */
[----:B--2---:R-:W-:-:S03]  /*2ef50*/  LOP3.LUT R2, R39, 0x3, RZ, 0xc0, !PT ;  /* 0x0000000327027812 */ /* 0x004fc600078ec0ff */
[----:B0-----:R-:W-:Y:S04]  /*2ef60*/  STL [R1+0x2160], R3 ;  /* 0x0021600301007387 */ /* 0x001fe80000100800 */
[----:B------:R-:W0:Y:S01]  /*2ef70*/  LDS.U8 R3, [R0+UR4+0x1890] ;  /* 0x0018900400037984 */ /* 0x000e220008000000 */
[----:B------:R-:W-:-:S05]  /*2ef80*/  IMAD R2, R2, 0x220, RZ ;  /* 0x0000022002027824 */ /* 0x000fca00078e02ff */
[----:B------:R-:W-:-:S04]  /*2ef90*/  LOP3.LUT R2, R2, R51, RZ, 0xfc, !PT ;  /* 0x0000003302027212 */ /* 0x000fc800078efcff */
[----:B------:R-:W-:-:S05]  /*2efa0*/  LOP3.LUT R2, R2, 0x60, RZ, 0x3c, !PT ;  /* 0x0000006002027812 */ /* 0x000fca00078e3cff */
[----:B------:R-:W-:Y:S04]  /*2efb0*/  LDS.U8 R0, [R2+UR4+0x88] ;  /* 0x0000880402007984 */ /* 0x000fe80008000000 */
        /* <DEDUP_REMOVED lines=11> */
[----:B0-----:R-:W-:Y:S04]  /*2f070*/  STL [R1+0x215c], R3 ;  /* 0x00215c0301007387 */ /* 0x001fe80000100800 */
[----:B------:R-:W0:Y:S04]  /*2f080*/  LDS.U8 R3, [R2+UR4] ;  /* 0x0000000402037984 */ /* 0x000e280008000000 */
[----:B------:R-:W-:Y:S04]  /*2f090*/  STL [R1+0x2260], R8 ;  /* 0x0022600801007387 */ /* 0x000fe80000100800 */
[----:B------:R-:W-:Y:S04]  /*2f0a0*/  STL [R1+0x225c], R5 ;  /* 0x00225c0501007387 */ /* 0x000fe80000100800 */
[----:B------:R-:W1:Y:S04]  /*2f0b0*/  LDS.U8 R5, [R2+UR4+0x110] ;  /* 0x0001100402057984 */ /* 0x000e680008000000 */
[----:B------:R-:W-:Y:S04]  /*2f0c0*/  LDS.U8 R8, [R2+UR4+0x980] ;  /* 0x0009800402087984 */ /* 0x000fe80008000000 */
[----:B0-----:R-:W-:Y:S04]  /*2f0d0*/  STL [R1+0xf84], R3 ;  /* 0x000f840301007387 */ /* 0x001fe80000100800 */
[----:B------:R-:W0:Y:S04]  /*2f0e0*/  LDS.U8 R3, [R2+UR4+0x198] ;  /* 0x0001980402037984 */ /* 0x000e280008000000 */
[----:B------:R-:W-:Y:S04]  /*2f0f0*/  STL [R1+0xf80], R0 ;  /* 0x000f800001007387 */ /* 0x000fe80000100800 */
[----:B------:R-:W2:Y:S04]  /*2f100*/  LDS.U8 R0, [R2+UR4+0x8] ;  /* 0x0000080402007984 */ /* 0x000ea80008000000 */
[----:B-1----:R-:W-:Y:S04]  /*2f110*/  STL [R1+0x1088], R5 ;  /* 0x0010880501007387 */ /* 0x002fe80000100800 */
[----:B------:R-:W1:Y:S04]  /*2f120*/  LDS.U8 R5, [R2+UR4+0x80] ;  /* 0x0000800402057984 */ /* 0x000e680008000000 */
[----:B0-----:R-:W-:Y:S04]  /*2f130*/  STL [R1+0x1084], R3 ;  /* 0x0010840301007387 */ /* 0x001fe80000100800 */
[----:B------:R-:W0:Y:S04]  /*2f140*/  LDS.U8 R3, [R2+UR4+0x118] ;  /* 0x0001180402037984 */ /* 0x000e280008000000 */
[----:B--2---:R-:W-:Y:S04]  /*2f150*/  STL [R1+0xf8c], R0 ;  /* 0x000f8c0001007387 */ /* 0x004fe80000100800 */
[----:B------:R-:W2:Y:S04]  /*2f160*/  LDS.U8 R0, [R2+UR4+0x190] ;  /* 0x0001900402007984 */ /* 0x000ea80008000000 */
[----:B-1----:R-:W-:Y:S04]  /*2f170*/  STL [R1+0xf88], R5 ;  /* 0x000f880501007387 */ /* 0x002fe80000100800 */
[----:B------:R-:W-:Y:S04]  /*2f180*/  LDS.U8 R5, [R2+UR4+0x918] ;  /* 0x0009180402057984 */ /* 0x000fe80008000000 */
[----:B0-----:R-:W-:Y:S04]  /*2f190*/  STL [R1+0x1090], R3 ;  /* 0x0010900301007387 */ /* 0x001fe80000100800 */
[----:B--2---:R-:W-:Y:S04]  /*2f1a0*/  STL [R1+0x108c], R0 ;  /* 0x00108c0001007387 */ /* 0x004fe80000100800 */
[----:B------:R-:W0:Y:S04]  /*2f1b0*/  LDS.U8 R3, [R2+UR4+0x910] ;  /* 0x0009100402037984 */ /* 0x000e280008000000 */
[----:B------:R-:W1:Y:S04]  /*2f1c0*/  LDS.U8 R0, [R2+UR4+0x998] ;  /* 0x0009980402007984 */ /* 0x000e680008000000 */
[----:B0-----:R-:W-:Y:S04]  /*2f1d0*/  STL [R1+0x1098], R3 ;  /* 0x0010980301007387 */ /* 0x001fe80000100800 */
[----:B-1----:R-:W-:Y:S04]  /*2f1e0*/  STL [R1+0x1094], R0 ;  /* 0x0010940001007387 */ /* 0x002fe80000100800 */
[----:B------:R-:W0:Y:S04]  /*2f1f0*/  LDS.U8 R3, [R2+UR4+0x990] ;  /* 0x0009900402037984 */ /* 0x000e280008000000 */
[----:B------:R-:W1:Y:S04]  /*2f200*/  LDS.U8 R0, [R2+UR4+0x1000] ;  /* 0x0010000402007984 */ /* 0x000e680008000000 */
[----:B------:R-:W-:Y:S04]  /*2f210*/  STL.64 [R1+0x2f80], R46 ;  /* 0x002f802e01007387 */ /* 0x000fe80000100a00 */
[----:B------:R-:W-:Y:S04]  /*2f220*/  STL.64 [R1+0x2f78], R44 ;  /* 0x002f782c01007387 */ /* 0x000fe80000100a00 */
[----:B------:R-:W-:Y:S04]  /*2f230*/  STL [R1+0x10a0], R5 ;  /* 0x0010a00501007387 */ /* 0x000fe80000100800 */
        /* <DEDUP_REMOVED lines=30> */
[----:B------:R-:W-:Y:S04]  /*2f420*/  LDS.U8 R5, [R2+UR4+0x1010] ;  /* 0x0010100402057984 */ /* 0x000fe80008000000 */
[----:B0-----:R-:W-:Y:S04]  /*2f430*/  STL [R1+0x2280], R3 ;  /* 0x0022800301007387 */ /* 0x001fe80000100800 */
[----:B-1----:R-:W-:Y:S04]  /*2f440*/  STL [R1+0x227c], R0 ;  /* 0x00227c0001007387 */ /* 0x002fe80000100800 */
[----:B------:R-:W0:Y:S04]  /*2f450*/  LDS.U8 R3, [R2+UR4+0x100] ;  /* 0x0001000402037984 */ /* 0x000e280008000000 */
[----:B------:R-:W1:Y:S04]  /*2f460*/  LDS.U8 R0, [R2+UR4+0x188] ;  /* 0x0001880402007984 */ /* 0x000e680008000000 */
        /* <DEDUP_REMOVED lines=10> */
[----:B0-----:R-:W-:Y:S04]  /*2f510*/  STL [R1+0x10b8], R0 ;  /* 0x0010b80001007387 */ /* 0x001fe80000100800 */
[----:B-1----:R-:W-:Y:S04]  /*2f520*/  STL [R1+0x10b4], R3 ;  /* 0x0010b40301007387 */ /* 0x002fe80000100800 */
[----:B------:R-:W0:Y:S04]  /*2f530*/  LDS.U8 R3, [R2+UR4+0x908] ;  /* 0x0009080402037984 */ /* 0x000e280008000000 */
[----:B------:R-:W-:Y:S04]  /*2f540*/  LDS.U8 R0, [R2+UR4+0x890] ;  /* 0x0008900402007984 */ /* 0x000fe80008000000 */
[----:B0-----:R-:W-:Y:S04]  /*2f550*/  STL [R1+0x10c0], R3 ;  /* 0x0010c00301007387 */ /* 0x001fe80000100800 */
[----:B------:R-:W0:Y:S04]  /*2f560*/  LDS.U8 R3, [R2+UR4+0x1098] ;  /* 0x0010980402037984 */ /* 0x000e280008000000 */
[----:B------:R-:W-:Y:S04]  /*2f570*/  STL [R1+0x10bc], R8 ;  /* 0x0010bc0801007387 */ /* 0x000fe80000100800 */
[----:B------:R-:W2:Y:S04]  /*2f580*/  LDL.LU R12, [R1+0x4f4] ;  /* 0x0004f400010c7983 */ /* 0x000ea80000300800 */
[----:B------:R-:W-:Y:S04]  /*2f590*/  STL [R1+0x2188], R5 ;  /* 0x0021880501007387 */ /* 0x000fe80000100800 */
[----:B------:R-:W3:Y:S04]  /*2f5a0*/  LDL.LU R15, [R1+0x4f0] ;  /* 0x0004f000010f7983 */ /* 0x000ee80000300800 */
[----:B------:R-:W1:Y:S04]  /*2f5b0*/  LDS.U8 R8, [R2+UR4+0x1100] ;  /* 0x0011000402087984 */ /* 0x000e680008000000 */
[----:B------:R-:W-:Y:S04]  /*2f5c0*/  LDS.U8 R5, [R2+UR4+0x1018] ;  /* 0x0010180402057984 */ /* 0x000fe80008000000 */
[----:B0-----:R-:W-:Y:S04]  /*2f5d0*/  STL [R1+0x2184], R3 ;  /* 0x0021840301007387 */ /* 0x001fe80000100800 */
        /* <DEDUP_REMOVED lines=9> */
[----:B------:R-:W3:Y:S04]  /*2f670*/  LDL.LU R58, [R1+0x4a8] ;  /* 0x0004a800013a7983 */ /* 0x000ee80000300800 */
[----:B------:R-:W4:Y:S04]  /*2f680*/  LDL.LU R59, [R1+0x494] ;  /* 0x00049400013b7983 */ /* 0x000f280000300800 */
[----:B------:R-:W0:Y:S04]  /*2f690*/  LDS.U8 R3, [R2+UR4+0x1188] ;  /* 0x0011880402037984 */ /* 0x000e280008000000 */
[----:B------:R-:W4:Y:S04]  /*2f6a0*/  LDL.LU R53, [R1+0x490] ;  /* 0x0004900001357983 */ /* 0x000f280000300800 */
[----:B------:R-:W4:Y:S04]  /*2f6b0*/  LDL.LU R52, [R1+0x48c] ;  /* 0x00048c0001347983 */ /* 0x000f280000300800 */
[----:B-1----:R-:W-:Y:S04]  /*2f6c0*/  STL [R1+0x2288], R8 ;  /* 0x0022880801007387 */ /* 0x002fe80000100800 */
[----:B------:R-:W1:Y:S04]  /*2f6d0*/  LDS.U8 R8, [R2+UR4+0x1090] ;  /* 0x0010900402087984 */ /* 0x000e680008000000 */
[----:B0-----:R-:W-:Y:S04]  /*2f6e0*/  STL [R1+0x2284], R3 ;  /* 0x0022840301007387 */ /* 0x001fe80000100800 */
[----:B------:R-:W0:Y:S04]  /*2f6f0*/  LDS.U8 R3, [R2+UR4+0x1108] ;  /* 0x0011080402037984 */ /* 0x000e280008000000 */
[----:B------:R-:W-:Y:S04]  /*2f700*/  STL [R1+0x2190], R5 ;  /* 0x0021900501007387 */ /* 0x000fe80000100800 */
[----:B------:R-:W0:Y:S04]  /*2f710*/  LDS.U8 R5, [R2+UR4+0x1180] ;  /* 0x0011800402057984 */ /* 0x000e280008000000 */
        /* <DEDUP_REMOVED lines=13> */
[----:B0-----:R-:W-:Y:S04]  /*2f7f0*/  STL [R1+0x21a0], R3 ;  /* 0x0021a00301007387 */ /* 0x001fe80000100800 */
[----:B------:R-:W0:Y:S04]  /*2f800*/  LDS.U8 R3, [R2+UR4+0x1908] ;  /* 0x0019080402037984 */ /* 0x000e280008000000 */
[----:B------:R-:W1:Y:S01]  /*2f810*/  LDS.U8 R2, [R2+UR4+0x1980] ;  /* 0x0019800402027984 */ /* 0x000e620008000000 */
[----:B------:R-:W-:Y:S06]  /*2f820*/  BAR.SYNC.DEFER_BLOCKING 0x0 ;  /* 0x0000000000007b1d */ /* 0x000fec0000010000 */
[----:B------:R-:W-:Y:S01]  /*2f830*/  STL [R1+0x219c], R5 ;  /* 0x00219c0501007387 */ /* 0x000fe20000100800 */
[----:B------:R-:W-:-:S03]  /*2f840*/  LOP3.LUT R39, R39, 0x1f, RZ, 0xc0, !PT ;  /* 0x0000001f27277812 */ /* 0x000fc600078ec0ff */
[----:B0-----:R-:W-:Y:S04]  /*2f850*/  STL [R1+0x22a0], R3 ;  /* 0x0022a00301007387 */ /* 0x001fe80000100800 */
[----:B-1----:R0:W-:Y:S04]  /*2f860*/  STL [R1+0x229c], R2 ;  /* 0x00229c0201007387 */ /* 0x0021e80000100800 */
        /* <DEDUP_REMOVED lines=13> */
[----:B------:R-:W4:Y:S04]  /*2f940*/  LDL.LU R16, [R1+0x414] ;  /* 0x0004140001107983 */ /* 0x000f280000300800 */
[----:B------:R-:W4:Y:S04]  /*2f950*/  LDL.LU R3, [R1+0x408] ;  /* 0x0004080001037983 */ /* 0x000f280000300800 */
[----:B------:R-:W4:Y:S04]  /*2f960*/  LDL.LU R24, [R1+0x404] ;  /* 0x0004040001187983 */ /* 0x000f280000300800 */
[----:B--2---:R0:W-:Y:S04]  /*2f970*/  STS.U8 [R39+UR4], R12 ;  /* 0x0000000c27007988 */ /* 0x0041e80008000004 */
[----:B---3--:R1:W-:Y:S04]  /*2f980*/  STS.U8 [R39+UR4+0x20], R15 ;  /* 0x0000200f27007988 */ /* 0x0083e80008000004 */
[----:B0-----:R-:W2:Y:S04]  /*2f990*/  LDL.LU R12, [R1+0x3f8] ;  /* 0x0003f800010c7983 */ /* 0x001ea80000300800 */
[----:B-1----:R-:W3:Y:S04]  /*2f9a0*/  LDL.LU R15, [R1+0x3dc] ;  /* 0x0003dc00010f7983 */ /* 0x002ee80000300800 */
[----:B------:R0:W-:Y:S04]  /*2f9b0*/  STS.U8 [R39+UR4+0x40], R13 ;  /* 0x0000400d27007988 */ /* 0x0001e80008000004 */
        /* <DEDUP_REMOVED lines=10> */
[----:B------:R0:W-:Y:S04]  /*2fa60*/  STS.U8 [R39+UR4+0x200], R37 ;  /* 0x0002002527007988 */ /* 0x0001e80008000004 */
[----:B------:R-:W3:Y:S04]  /*2fa70*/  LDL.LU R36, [R1+0x3b4] ;  /* 0x0003b40001247983 */ /* 0x000ee80000300800 */
        /* <DEDUP_REMOVED lines=8> */
[----:B----4-:R-:W4:Y:S04]  /*2fb00*/  LDL.LU R59, [R1+0x390] ;  /* 0x00039000013b7983 */ /* 0x010f280000300800 */
[----:B------:R0:W-:Y:S04]  /*2fb10*/  STS.U8 [R39+UR4+0x300], R53 ;  /* 0x0003003527007988 */ /* 0x0001e80008000004 */
[----:B------:R1:W-:Y:S04]  /*2fb20*/  STS.U8 [R39+UR4+0x360], R52 ;  /* 0x0003603427007988 */ /* 0x0003e80008000004 */
[----:B0-----:R-:W4:Y:S04]  /*2fb30*/  LDL.LU R53, [R1+0x37c] ;  /* 0x00037c0001357983 */ /* 0x001f280000300800 */
[----:B-1----:R-:W4:Y:S04]  /*2fb40*/  LDL.LU R52, [R1+0x378] ;  /* 0x0003780001347983 */ /* 0x002f280000300800 */
[----:B------:R0:W-:Y:S04]  /*2fb50*/  STS.U8 [R39+UR4+0x340], R48 ;  /* 0x0003403027007988 */ /* 0x0001e80008000004 */
        /* <DEDUP_REMOVED lines=30> */
[----:B--2---:R-:W2:Y:S04]  /*2fd40*/  LDL.LU R24, [R1+0x2f8] ;  /* 0x0002f80001187983 */ /* 0x004ea80000300800 */
[----:B------:R0:W-:Y:S04]  /*2fd50*/  STS.U8 [R39+UR4+0x740], R12 ;  /* 0x0007400c27007988 */ /* 0x0001e80008000004 */
[----:B---3--:R1:W-:Y:S04]  /*2fd60*/  STS.U8 [R39+UR4+0x800], R15 ;  /* 0x0008000f27007988 */ /* 0x0083e80008000004 */
[----:B0-----:R-:W3:Y:S04]  /*2fd70*/  LDL.LU R12, [R1+0x2f4] ;  /* 0x0002f400010c7983 */ /* 0x001ee80000300800 */
[----:B-1----:R-:W3:Y:S04]  /*2fd80*/  LDL.LU R15, [R1+0x2f0] ;  /* 0x0002f000010f7983 */ /* 0x002ee80000300800 */
        /* <DEDUP_REMOVED lines=38> */
[----:B0-----:R-:W4:Y:S04]  /*2fff0*/  LDL.LU R9, [R1+0x278] ;  /* 0x0002780001097983 */ /* 0x001f280000300800 */
[----:B-1----:R-:W4:Y:S04]  /*30000*/  LDL.LU R2, [R1+0x274] ;  /* 0x0002740001027983 */ /* 0x002f280000300800 */
[----:B------:R-:W4:Y:S04]  /*30010*/  LDL.LU R5, [R1+0x270] ;  /* 0x0002700001057983 */ /* 0x000f280000300800 */
[----:B------:R0:W-:Y:S04]  /*30020*/  STS.U8 [R39+UR4+0xe40], R8 ;  /* 0x000e400827007988 */ /* 0x0001e80008000004 */
[----:B------:R1:W-:Y:S04]  /*30030*/  STS.U8 [R39+UR4+0xe60], R16 ;  /* 0x000e601027007988 */ /* 0x0003e80008000004 */
[----:B------:R-:W4:Y:S04]  /*30040*/  LDL.LU R17, [R1+0x25c] ;  /* 0x00025c0001117983 */ /* 0x000f280000300800 */
[----:B------:R1:W-:Y:S04]  /*30050*/  STS.U8 [R39+UR4+0xf20], R3 ;  /* 0x000f200327007988 */ /* 0x0003e80008000004 */
[----:B--2---:R2:W-:Y:S04]  /*30060*/  STS.U8 [R39+UR4+0xf00], R24 ;  /* 0x000f001827007988 */ /* 0x0045e80008000004 */
[----:B0-----:R-:W4:Y:S04]  /*30070*/  LDL.LU R8, [R1+0x258] ;  /* 0x0002580001087983 */ /* 0x001f280000300800 */
[----:B-1----:R-:W4:Y:S04]  /*30080*/  LDL.LU R16, [R1+0x254] ;  /* 0x0002540001107983 */ /* 0x002f280000300800 */
[----:B------:R-:W4:Y:S04]  /*30090*/  LDL.LU R3, [R1+0x250] ;  /* 0x0002500001037983 */ /* 0x000f280000300800 */
[----:B--2---:R-:W2:Y:S04]  /*300a0*/  LDL.LU R24, [R1+0x1fc] ;  /* 0x0001fc0001187983 */ /* 0x004ea80000300800 */
[----:B---3--:R0:W-:Y:S04]  /*300b0*/  STS.U8 [R39+UR4+0xf60], R12 ;  /* 0x000f600c27007988 */ /* 0x0081e80008000004 */
[----:B------:R1:W-:Y:S04]  /*300c0*/  STS.U8 [R39+UR4+0xf40], R15 ;  /* 0x000f400f27007988 */ /* 0x0003e80008000004 */
        /* <DEDUP_REMOVED lines=13> */
[----:B------:R-:W-:Y:S04]  /*301a0*/  STS.U8 [R39+UR4+0x1160], R37 ;  /* 0x0011602527007988 */ /* 0x000fe80008000004 */
[----:B------:R0:W-:Y:S04]  /*301b0*/  STS.U8 [R39+UR4+0x1140], R56 ;  /* 0x0011403827007988 */ /* 0x0001e80008000004 */
[----:B------:R-:W3:Y:S04]  /*301c0*/  LDL.LU R36, [R1+0x19c] ;  /* 0x00019c0001247983 */ /* 0x000ee80000300800 */
[----:B------:R1:W-:Y:S04]  /*301d0*/  STS.U8 [R39+UR4+0x1200], R57 ;  /* 0x0012003927007988 */ /* 0x0003e80008000004 */
[----:B------:R1:W-:Y:S04]  /*301e0*/  STS.U8 [R39+UR4+0x1220], R58 ;  /* 0x0012203a27007988 */ /* 0x0003e80008000004 */
[----:B----4-:R4:W-:Y:S04]  /*301f0*/  STS.U8 [R39+UR4+0x1240], R59 ;  /* 0x0012403b27007988 */ /* 0x0109e80008000004 */
[----:B0-----:R-:W3:Y:S04]  /*30200*/  LDL.LU R56, [R1+0x198] ;  /* 0x0001980001387983 */ /* 0x001ee80000300800 */
[----:B-1----:R-:W3:Y:S04]  /*30210*/  LDL.LU R57, [R1+0x194] ;  /* 0x0001940001397983 */ /* 0x002ee80000300800 */
[----:B------:R-:W3:Y:S04]  /*30220*/  LDL.LU R58, [R1+0x190] ;  /* 0x00019000013a7983 */ /* 0x000ee80000300800 */
[----:B----4-:R-:W4:Y:S04]  /*30230*/  LDL.LU R59, [R1+0x14c] ;  /* 0x00014c00013b7983 */ /* 0x010f280000300800 */
        /* <DEDUP_REMOVED lines=11> */
[----:B0-----:R-:W4:Y:S04]  /*302f0*/  LDL.LU R53, [R1+0x34] ;  /* 0x0000340001357983 */ /* 0x001f280000300800 */
[----:B-1----:R-:W4:Y:S04]  /*30300*/  LDL.LU R52, [R1+0x30] ;  /* 0x0000300001347983 */ /* 0x002f280000300800 */
        /* <DEDUP_REMOVED lines=8> */
[----:B------:R-:W4:Y:S04]  /*30390*/  LDL.LU R17, [R1+0x314c] ;  /* 0x00314c0001117983 */ /* 0x000f280000300800 */
[----:B------:R1:W-:Y:S04]  /*303a0*/  STS.U8 [R39+UR4+0x1440], R16 ;  /* 0x0014401027007988 */ /* 0x0003e80008000004 */
        /* <DEDUP_REMOVED lines=9> */
[----:B-1----:R-:W2:Y:S04]  /*30440*/  LDL.LU R15, [R1+0x3134] ;  /* 0x00313400010f7983 */ /* 0x002ea80000300800 */
        /* <DEDUP_REMOVED lines=11> */
[----:B------:R-:W2:Y:S04]  /*30500*/  LDL.LU R36, [R1+0x311c] ;  /* 0x00311c0001247983 */ /* 0x000ea80000300800 */
[----:B------:R0:W-:Y:S04]  /*30510*/  STS.U8 [R39+UR4+0x1700], R56 ;  /* 0x0017003827007988 */ /* 0x0001e80008000004 */
[----:B------:R1:W-:Y:S04]  /*30520*/  STS.U8 [R39+UR4+0x1760], R57 ;  /* 0x0017603927007988 */ /* 0x0003e80008000004 */
[----:B------:R1:W-:Y:S04]  /*30530*/  STS.U8 [R39+UR4+0x1740], R58 ;  /* 0x0017403a27007988 */ /* 0x0003e80008000004 */
[----:B----4-:R4:W-:Y:S04]  /*30540*/  STS.U8 [R39+UR4+0x1800], R59 ;  /* 0x0018003b27007988 */ /* 0x0109e80008000004 */
[----:B0-----:R-:W2:Y:S04]  /*30550*/  LDL.LU R56, [R1+0x3118] ;  /* 0x0031180001387983 */ /* 0x001ea80000300800 */
[----:B-1----:R-:W2:Y:S04]  /*30560*/  LDL.LU R57, [R1+0x3114] ;  /* 0x0031140001397983 */ /* 0x002ea80000300800 */
[----:B------:R-:W2:Y:S04]  /*30570*/  LDL.LU R58, [R1+0x3110] ;  /* 0x00311000013a7983 */ /* 0x000ea80000300800 */
[----:B----4-:R-:W4:Y:S04]  /*30580*/  LDL.LU R59, [R1+0x310c] ;  /* 0x00310c00013b7983 */ /* 0x010f280000300800 */
        /* <DEDUP_REMOVED lines=22> */
[----:B----4-:R0:W-:Y:S04]  /*306f0*/  STS.U8 [R39+UR4+0x1b20], R59 ;  /* 0x001b203b27007988 */ /* 0x0101e80008000004 */
[----:B--2---:R1:W-:Y:S04]  /*30700*/  STS.U8 [R39+UR4+0x1b00], R58 ;  /* 0x001b003a27007988 */ /* 0x0043e80008000004 */
[----:B0-----:R-:W2:Y:S04]  /*30710*/  LDL.LU R59, [R1+0x4e0] ;  /* 0x0004e000013b7983 */ /* 0x001ea80000300800 */
[----:B-1----:R-:W4:Y:S04]  /*30720*/  LDL.LU R58, [R1+0x4e4] ;  /* 0x0004e400013a7983 */ /* 0x002f280000300800 */
[----:B------:R0:W-:Y:S02]  /*30730*/  STS.U8 [R39+UR4+0x1b60], R57 ;  /* 0x001b603927007988 */ /* 0x0001e40008000004 */
[----:B0-----:R-:W0:Y:S01]  /*30740*/  S2R R57, SR_TID.X ;  /* 0x0000000000397919 */ /* 0x001e220000002100 */
[----:B------:R-:W1:Y:S01]  /*30750*/  S2R R39, SR_TID.X ;  /* 0x0000000000277919 */ /* 0x000e620000002100 */
[----:B0-----:R-:W-:-:S05]  /*30760*/  LOP3.LUT R57, R57, 0x1f, RZ, 0xc0, !PT ;  /* 0x0000001f39397812 */ /* 0x001fca00078ec0ff */
        /* <DEDUP_REMOVED lines=17> */
[----:B-1----:R-:W-:-:S03]  /*30880*/  LOP3.LUT R39, R39, 0x1f, RZ, 0xc0, !PT ;  /* 0x0000001f27277812 */ /* 0x002fc600078ec0ff */
        /* <DEDUP_REMOVED lines=12> */
[----:B------:R-:W-:-:S03]  /*30950*/  LOP3.LUT R39, R39, 0x10, RZ, 0x3c, !PT ;  /* 0x0000001027277812 */ /* 0x000fc600078e3cff */
[----:B------:R-:W4:Y:S04]  /*30960*/  LDL.LU R15, [R1+0x420] ;  /* 0x00042000010f7983 */ /* 0x000f280000300800 */
[----:B------:R-:W4:Y:S04]  /*30970*/  LDL.LU R13, [R1+0x41c] ;  /* 0x00041c00010d7983 */ /* 0x000f280000300800 */
[----:B------:R-:W4:Y:S04]  /*30980*/  LDL.LU R18, [R1+0x418] ;  /* 0x0004180001127983 */ /* 0x000f280000300800 */
[----:B------:R-:W4:Y:S04]  /*30990*/  LDL.LU R20, [R1+0x3f0] ;  /* 0x0003f00001147983 */ /* 0x000f280000300800 */
[----:B------:R-:W4:Y:S04]  /*309a0*/  LDL.LU R56, [R1+0x3e8] ;  /* 0x0003e80001387983 */ /* 0x000f280000300800 */
[----:B------:R-:W4:Y:S04]  /*309b0*/  LDL.LU R57, [R1+0x3e4] ;  /* 0x0003e40001397983 */ /* 0x000f280000300800 */
[----:B---3--:R-:W-:Y:S04]  /*309c0*/  STS.U8 [R39+UR4+0xc0], R48 ;  /* 0x0000c03027007988 */ /* 0x008fe80008000004 */
        /* <DEDUP_REMOVED lines=10> */
[----:B--2---:R-:W-:Y:S04]  /*30a70*/  STS.U8 [R39+UR4+0xa0], R59 ;  /* 0x0000a03b27007988 */ /* 0x004fe80008000004 */
[----:B----4-:R0:W-:Y:S04]  /*30a80*/  STS.U8 [R39+UR4+0x80], R58 ;  /* 0x0000803a27007988 */ /* 0x0101e80008000004 */
[----:B0-----:R-:W2:Y:S04]  /*30a90*/  LDL.LU R58, [R1+0x3e0] ;  /* 0x0003e000013a7983 */ /* 0x001ea80000300800 */
[----:B------:R-:W3:Y:S04]  /*30aa0*/  LDL.LU R59, [R1+0x3cc] ;  /* 0x0003cc00013b7983 */ /* 0x000ee80000300800 */
        /* <DEDUP_REMOVED lines=47> */
[----:B--2---:R0:W-:Y:S04]  /*30da0*/  STS.U8 [R39+UR4+0x7c0], R58 ;  /* 0x0007c03a27007988 */ /* 0x0041e80008000004 */
[----:B---3--:R1:W-:Y:S04]  /*30db0*/  STS.U8 [R39+UR4+0x880], R59 ;  /* 0x0008803b27007988 */ /* 0x0083e80008000004 */
[----:B----4-:R2:W-:Y:S04]  /*30dc0*/  STS.U8 [R39+UR4+0x8a0], R48 ;  /* 0x0008a03027007988 */ /* 0x0105e80008000004 */
[----:B------:R3:W-:Y:S04]  /*30dd0*/  STS.U8 [R39+UR4+0x8c0], R49 ;  /* 0x0008c03127007988 */ /* 0x0007e80008000004 */
[----:B------:R4:W-:Y:S04]  /*30de0*/  STS.U8 [R39+UR4+0x8e0], R50 ;  /* 0x0008e03227007988 */ /* 0x0009e80008000004 */
[----:B------:R2:W-:Y:S04]  /*30df0*/  STS.U8 [R39+UR4+0x9a0], R51 ;  /* 0x0009a03327007988 */ /* 0x0005e80008000004 */
[----:B0-----:R-:W4:Y:S04]  /*30e00*/  LDL.LU R58, [R1+0x2e4] ;  /* 0x0002e400013a7983 */ /* 0x001f280000300800 */
[----:B-1----:R-:W4:Y:S04]  /*30e10*/  LDL.LU R59, [R1+0x2e0] ;  /* 0x0002e000013b7983 */ /* 0x002f280000300800 */
[----:B--2---:R-:W2:Y:S04]  /*30e20*/  LDL.LU R48, [R1+0x2cc] ;  /* 0x0002cc0001307983 */ /* 0x004ea80000300800 */
[----:B---3--:R-:W3:Y:S04]  /*30e30*/  LDL.LU R49, [R1+0x2c8] ;  /* 0x0002c80001317983 */ /* 0x008ee80000300800 */
[----:B----4-:R-:W4:Y:S04]  /*30e40*/  LDL.LU R50, [R1+0x2c4] ;  /* 0x0002c40001327983 */ /* 0x010f280000300800 */
        /* <DEDUP_REMOVED lines=14> */
[----:B0-----:R-:W4:Y:S04]  /*30f30*/  LDL.LU R52, [R1+0x284] ;  /* 0x0002840001347983 */ /* 0x001f280000300800 */
[----:B--2---:R0:W-:Y:S04]  /*30f40*/  STS.U8 [R39+UR4+0x1280], R37 ;  /* 0x0012802527007988 */ /* 0x0041e80008000004 */
[----:B---3--:R1:W-:Y:S04]  /*30f50*/  STS.U8 [R39+UR4+0x12a0], R53 ;  /* 0x0012a03527007988 */ /* 0x0083e80008000004 */
[----:B0-----:R-:W2:Y:S04]  /*30f60*/  LDL.LU R37, [R1+0x280] ;  /* 0x0002800001257983 */ /* 0x001ea80000300800 */
[----:B----4-:R0:W-:Y:S04]  /*30f70*/  STS.U8 [R39+UR4+0x12c0], R52 ;  /* 0x0012c03427007988 */ /* 0x0101e80008000004 */
[----:B-1----:R-:W3:Y:S04]  /*30f80*/  LDL.LU R53, [R1+0x26c] ;  /* 0x00026c0001357983 */ /* 0x002ee80000300800 */
[----:B0-----:R-:W4:Y:S04]  /*30f90*/  LDL.LU R52, [R1+0x268] ;  /* 0x0002680001347983 */ /* 0x001f280000300800 */
        /* <DEDUP_REMOVED lines=55> */
[----:B------:R-:W4:Y:S04]  /*31310*/  LDL.LU R47, [R1+0x18] ;  /* 0x00001800012f7983 */ /* 0x000f280000300800 */
[----:B--2---:R0:W-:Y:S04]  /*31320*/  STS.U8 [R39+UR4+0x12e0], R37 ;  /* 0x0012e02527007988 */ /* 0x0041e80008000004 */
[----:B---3--:R1:W-:Y:S04]  /*31330*/  STS.U8 [R39+UR4+0x13a0], R53 ;  /* 0x0013a03527007988 */ /* 0x0083e80008000004 */
[----:B0-----:R-:W2:Y:S04]  /*31340*/  LDL.LU R37, [R1+0x3108] ;  /* 0x0031080001257983 */ /* 0x001ea80000300800 */
[----:B-1----:R-:W3:Y:S04]  /*31350*/  LDL.LU R53, [R1+0x3104] ;  /* 0x0031040001357983 */ /* 0x002ee80000300800 */
[----:B----4-:R0:W-:Y:S04]  /*31360*/  STS.U8 [R39+UR4+0x1380], R52 ;  /* 0x0013803427007988 */ /* 0x0101e80008000004 */
[----:B0-----:R-:W4:Y:S04]  /*31370*/  LDL.LU R52, [R1+0x3100] ;  /* 0x0031000001347983 */ /* 0x001f280000300800 */
[----:B---3--:R-:W-:Y:S04]  /*31380*/  STS.U8 [R39+UR4+0x1ae0], R53 ;  /* 0x001ae03527007988 */ /* 0x008fe80008000004 */
[----:B----4-:R0:W-:Y:S04]  /*31390*/  STS.U8 [R39+UR4+0x1ac0], R52 ;  /* 0x001ac03427007988 */ /* 0x0101e80008000004 */
[----:B0-----:R-:W3:Y:S04]  /*313a0*/  LDL.LU R52, [R1+0x30fc] ;  /* 0x0030fc0001347983 */ /* 0x001ee80000300800 */
[----:B------:R-:W4:Y:S04]  /*313b0*/  LDL.LU R53, [R1+0x30f8] ;  /* 0x0030f80001357983 */ /* 0x000f280000300800 */
        /* <DEDUP_REMOVED lines=29> */
[----:B--2---:R-:W-:Y:S04]  /*31590*/  STS.U8 [R39+UR4+0x1ba0], R37 ;  /* 0x001ba02527007988 */ /* 0x004fe80008000004 */
        /* <DEDUP_REMOVED lines=16> */
[----:B------:R-:W-:Y:S01]  /*316a0*/  STS.U8 [R39+UR4+0x1f80], R33 ;  /* 0x001f802127007988 */ /* 0x000fe20008000004 */
[----:B0-----:R-:W-:-:S02]  /*316b0*/  IMAD.SHL.U32 R44, R45, 0x40, RZ ;  /* 0x000000402d2c7824 */ /* 0x001fc400078e00ff */
[C---:B-1----:R-:W-:Y:S02]  /*316c0*/  IMAD.SHL.U32 R46, R45.reuse, 0x8, RZ ;  /* 0x000000082d2e7824 */ /* 0x042fe400078e00ff */
[----:B------:R-:W-:Y:S01]  /*316d0*/  IMAD.SHL.U32 R47, R45, 0x2, RZ ;  /* 0x000000022d2f7824 */ /* 0x000fe200078e00ff */
[----:B------:R-:W-:-:S04]  /*316e0*/  LOP3.LUT R44, R44, 0x1c0, RZ, 0xc0, !PT ;  /* 0x000001c02c2c7812 */ /* 0x000fc800078ec0ff */
[----:B------:R-:W-:-:S04]  /*316f0*/  LOP3.LUT R44, R44, 0x30, R46, 0xf8, !PT ;  /* 0x000000302c2c7812 */ /* 0x000fc800078ef82e */
[----:B------:R-:W-:Y:S01]  /*31700*/  LOP3.LUT R44, R44, 0x30, R47, 0x78, !PT ;  /* 0x000000302c2c7812 */ /* 0x000fe200078e782f */
[----:B------:R-:W-:Y:S02]  /*31710*/  IMAD R29, R55, 0x100, R54 ;  /* 0x00000100371d7824 */ /* 0x000fe400078e0236 */
[----:B------:R-:W-:Y:S01]  /*31720*/  IMAD R28, R22, 0x100, R23 ;  /* 0x00000100161c7824 */ /* 0x000fe200078e0217 */
[----:B---3--:R0:W-:Y:S04]  /*31730*/  STS.U8 [R39+UR4+0x1fe0], R52 ;  /* 0x001fe03427007988 */ /* 0x0081e80008000004 */
[----:B----4-:R1:W-:Y:S01]  /*31740*/  STS.U8 [R39+UR4+0x1fc0], R53 ;  /* 0x001fc03527007988 */ /* 0x0103e20008000004 */
[----:B------:R-:W-:Y:S06]  /*31750*/  BAR.SYNC.DEFER_BLOCKING 0x0 ;  /* 0x0000000000007b1d */ /* 0x000fec0000010000 */
[----:B0-----:R-:W2:Y:S04]  /*31760*/  LDL.LU R52, [R1+0x30f4] ;  /* 0x0030f40001347983 */ /* 0x001ea80000300800 */
[----:B-1----:R-:W2:Y:S04]  /*31770*/  LDL.LU R53, [R1+0x30f0] ;  /* 0x0030f00001357983 */ /* 0x002ea80000300800 */
[----:B------:R-:W0:Y:S04]  /*31780*/  LDSM.16.M88.4 R4, [R44+UR4] ;  /* 0x000000042c04783b */ /* 0x000e280008000200 */
[----:B------:R-:W-:Y:S04]  /*31790*/  LDSM.16.M88.4 R16, [R44+UR4+0x600] ;  /* 0x000600042c10783b */ /* 0x000fe80008000200 */
[----:B------:R-:W-:Y:S04]  /*317a0*/  LDSM.16.M88.4 R24, [R44+UR4+0xe00] ;  /* 0x000e00042c18783b */ /* 0x000fe80008000200 */
[----:B0-----:R-:W-:Y:S01]  /*317b0*/  STL.64 [R1+0x890], R4 ;  /* 0x0008900401007387 */ /* 0x001fe20000100a00 */
[----:B------:R-:W-:-:S03]  /*317c0*/  IMAD.MOV.U32 R11, RZ, RZ, R4 ;  /* 0x000000ffff0b7224 */ /* 0x000fc600078e0004 */
[----:B------:R-:W-:Y:S01]  /*317d0*/  STL.64 [R1+0x898], R6 ;  /* 0x0008980601007387 */ /* 0x000fe20000100a00 */
[----:B------:R-:W-:-:S03]  /*317e0*/  IMAD.MOV.U32 R10, RZ, RZ, R5 ;  /* 0x000000ffff0a7224 */ /* 0x000fc600078e0005 */
[----:B------:R-:W0:Y:S04]  /*317f0*/  LDSM.16.M88.4 R4, [R44+UR4+0x200] ;  /* 0x000200042c04783b */ /* 0x000e280008000200 */
[----:B0-----:R-:W-:Y:S01]  /*31800*/  STL.64 [R1+0x8a0], R4 ;  /* 0x0008a00401007387 */ /* 0x001fe20000100a00 */
[----:B------:R-:W-:-:S03]  /*31810*/  IMAD.MOV.U32 R13, RZ, RZ, R4 ;  /* 0x000000ffff0d7224 */ /* 0x000fc600078e0004 */
[----:B------:R-:W-:Y:S01]  /*31820*/  STL.64 [R1+0x8a8], R6 ;  /* 0x0008a80601007387 */ /* 0x000fe20000100a00 */
[----:B------:R-:W-:-:S03]  /*31830*/  IMAD.MOV.U32 R12, RZ, RZ, R5 ;  /* 0x000000ffff0c7224 */ /* 0x000fc600078e0005 */
[----:B------:R-:W0:Y:S04]  /*31840*/  LDSM.16.M88.4 R4, [R44+UR4+0x400] ;  /* 0x000400042c04783b */ /* 0x000e280008000200 */
[----:B0-----:R0:W-:Y:S04]  /*31850*/  STL.64 [R1+0x8b0], R4 ;  /* 0x0008b00401007387 */ /* 0x0011e80000100a00 */
[----:B------:R-:W-:Y:S01]  /*31860*/  STL.64 [R1+0x8b8], R6 ;  /* 0x0008b80601007387 */ /* 0x000fe20000100a00 */
[----:B------:R-:W-:Y:S02]  /*31870*/  IMAD.MOV.U32 R2, RZ, RZ, R4 ;  /* 0x000000ffff027224 */ /* 0x000fe400078e0004 */
[----:B------:R-:W-:Y:S01]  /*31880*/  IMAD.MOV.U32 R3, RZ, RZ, R5 ;  /* 0x000000ffff037224 */ /* 0x000fe200078e0005 */
[----:B------:R-:W-:Y:S04]  /*31890*/  STL.64 [R1+0x8c0], R16 ;  /* 0x0008c01001007387 */ /* 0x000fe80000100a00 */
[----:B------:R-:W-:Y:S01]  /*318a0*/  STL.64 [R1+0x8c8], R18 ;  /* 0x0008c81201007387 */ /* 0x000fe20000100a00 */
[----:B0-----:R-:W-:-:S02]  /*318b0*/  IMAD.MOV.U32 R4, RZ, RZ, R16 ;  /* 0x000000ffff047224 */ /* 0x001fc400078e0010 */
[----:B------:R-:W-:Y:S02]  /*318c0*/  IMAD.MOV.U32 R5, RZ, RZ, R17 ;  /* 0x000000ffff057224 */ /* 0x000fe400078e0011 */
[----:B------:R-:W0:Y:S04]  /*318d0*/  LDSM.16.M88.4 R16, [R44+UR4+0x800] ;  /* 0x000800042c10783b */ /* 0x000e280008000200 */
[----:B0-----:R-:W-:Y:S04]  /*318e0*/  STL.64 [R1+0x8d0], R16 ;  /* 0x0008d01001007387 */ /* 0x001fe80000100a00 */
[----:B------:R-:W-:Y:S04]  /*318f0*/  STL.64 [R1+0x8d8], R18 ;  /* 0x0008d81201007387 */ /* 0x000fe80000100a00 */
[----:B------:R-:W2:Y:S04]  /*31900*/  LDL.LU R54, [R1+0x30ec] ;  /* 0x0030ec0001367983 */ /* 0x000ea80000300800 */
[----:B------:R-:W2:Y:S04]  /*31910*/  LDL.LU R55, [R1+0x30e8] ;  /* 0x0030e80001377983 */ /* 0x000ea80000300800 */
[----:B------:R-:W3:Y:S04]  /*31920*/  LDL.LU.64 R20, [R1+0x70] ;  /* 0x0000700001147983 */ /* 0x000ee80000300a00 */
[----:B------:R-:W3:Y:S01]  /*31930*/  LDL.LU.64 R22, [R1+0x78] ;  /* 0x0000780001167983 */ /* 0x000ee20000300a00 */
[----:B------:R-:W-:-:S02]  /*31940*/  IMAD.MOV.U32 R6, RZ, RZ, R16 ;  /* 0x000000ffff067224 */ /* 0x000fc400078e0010 */
[----:B------:R-:W-:Y:S02]  /*31950*/  IMAD.MOV.U32 R7, RZ, RZ, R17 ;  /* 0x000000ffff077224 */ /* 0x000fe400078e0011 */
[----:B------:R-:W0:Y:S01]  /*31960*/  LDSM.16.M88.4 R16, [R44+UR4+0xa00] ;  /* 0x000a00042c10783b */ /* 0x000e220008000200 */
[----:B------:R-:W-:Y:S02]  /*31970*/  IMAD R30, R42, 0x100, R43 ;  /* 0x000001002a1e7824 */ /* 0x000fe400078e022b */
[----:B------:R-:W-:Y:S01]  /*31980*/  IMAD R31, R40, 0x100, R41 ;  /* 0x00000100281f7824 */ /* 0x000fe200078e0229 */
[----:B------:R-:W-:Y:S02]  /*31990*/  F2FP.F16.E4M3.UNPACK_B R28, R28 ;  /* 0x0000001cff1c723e */ /* 0x000fe400020006ff */
[----:B------:R-:W-:Y:S02]  /*319a0*/  F2FP.F16.E4M3.UNPACK_B R29, R29 ;  /* 0x0000001dff1d723e */ /* 0x000fe400020006ff */
[----:B------:R-:W-:-:S02]  /*319b0*/  F2FP.F16.E4M3.UNPACK_B R36, R11 ;  /* 0x0000000bff24723e */ /* 0x000fc400020006ff */
[----:B------:R-:W-:Y:S02]  /*319c0*/  F2FP.F16.E4M3.UNPACK_B R30, R30 ;  /* 0x0000001eff1e723e */ /* 0x000fe400020006ff */
[----:B------:R-:W-:Y:S02]  /*319d0*/  F2FP.F16.E4M3.UNPACK_B R31, R31 ;  /* 0x0000001fff1f723e */ /* 0x000fe400020006ff */
[----:B------:R-:W-:Y:S02]  /*319e0*/  F2FP.F16.E4M3.UNPACK_B R37, R10 ;  /* 0x0000000aff25723e */ /* 0x000fe400020006ff */
[----:B------:R-:W-:Y:S02]  /*319f0*/  F2FP.F16.E4M3.UNPACK_B R34, R13 ;  /* 0x0000000dff22723e */ /* 0x000fe400020006ff */
[----:B------:R-:W-:Y:S01]  /*31a00*/  F2FP.F16.E4M3.UNPACK_B R35, R12 ;  /* 0x0000000cff23723e */ /* 0x000fe200020006ff */
[----:B0-----:R-:W-:Y:S01]  /*31a10*/  STL.64 [R1+0x8e0], R16 ;  /* 0x0008e01001007387 */ /* 0x001fe20000100a00 */
[----:B------:R-:W-:-:S03]  /*31a20*/  IMAD.MOV.U32 R8, RZ, RZ, R16 ;  /* 0x000000ffff087224 */ /* 0x000fc600078e0010 */
[----:B------:R-:W-:Y:S01]  /*31a30*/  STL.64 [R1+0x8e8], R18 ;  /* 0x0008e81201007387 */ /* 0x000fe20000100a00 */
[----:B------:R-:W-:-:S03]  /*31a40*/  IMAD.MOV.U32 R9, RZ, RZ, R17 ;  /* 0x000000ffff097224 */ /* 0x000fc600078e0011 */
[----:B------:R-:W0:Y:S01]  /*31a50*/  LDSM.16.M88.4 R16, [R44+UR4+0xc00] ;  /* 0x000c00042c10783b */ /* 0x000e220008000200 */
[----:B------:R-:W-:Y:S02]  /*31a60*/  IMAD.MOV.U32 R12, RZ, RZ, R24 ;  /* 0x000000ffff0c7224 */ /* 0x000fe400078e0018 */
[----:B------:R-:W-:Y:S01]  /*31a70*/  IMAD.MOV.U32 R13, RZ, RZ, R25 ;  /* 0x000000ffff0d7224 */ /* 0x000fe200078e0019 */
[----:B0-----:R0:W-:Y:S01]  /*31a80*/  STL.64 [R1+0x8f0], R16 ;  /* 0x0008f01001007387 */ /* 0x0011e20000100a00 */
[----:B------:R-:W-:-:S03]  /*31a90*/  IMAD.MOV.U32 R10, RZ, RZ, R16 ;  /* 0x000000ffff0a7224 */ /* 0x000fc600078e0010 */
[----:B------:R1:W-:Y:S01]  /*31aa0*/  STL.64 [R1+0x8f8], R18 ;  /* 0x0008f81201007387 */ /* 0x0003e20000100a00 */
[----:B------:R-:W-:-:S03]  /*31ab0*/  IMAD.MOV.U32 R11, RZ, RZ, R17 ;  /* 0x000000ffff0b7224 */ /* 0x000fc600078e0011 */
[----:B0-----:R-:W4:Y:S04]  /*31ac0*/  LDL.LU.64 R16, [R1+0xe0] ;  /* 0x0000e00001107983 */ /* 0x001f280000300a00 */
[----:B-1----:R-:W4:Y:S01]  /*31ad0*/  LDL.LU.64 R18, [R1+0xe8] ;  /* 0x0000e80001127983 */ /* 0x002f220000300a00 */
[C---:B--2---:R-:W-:Y:S08]  /*31ae0*/  HMMA.16816.F32 R52, R28.reuse, R36, R52 ;  /* 0x000000241c34723c */ /* 0x044ff00000001834 */
[----:B---3--:R-:W-:Y:S01]  /*31af0*/  HMMA.16816.F32 R56, R28, R34, R20 ;  /* 0x000000221c38723c */ /* 0x008fe20000001814 */
[----:B------:R-:W0:Y:S10]  /*31b00*/  LDSM.16.M88.4 R20, [R44+UR4+0x1000] ;  /* 0x001000042c14783b */ /* 0x000e340008000200 */
[----:B------:R-:W-:Y:S04]  /*31b10*/  STL [R1+0x2e84], R52 ;  /* 0x002e843401007387 */ /* 0x000fe80000100800 */
[----:B------:R-:W-:Y:S04]  /*31b20*/  STL [R1+0x2e80], R53 ;  /* 0x002e803501007387 */ /* 0x000fe80000100800 */
[----:B------:R-:W-:Y:S04]  /*31b30*/  STL [R1+0x2e7c], R54 ;  /* 0x002e7c3601007387 */ /* 0x000fe80000100800 */
[----:B------:R-:W-:Y:S04]  /*31b40*/  STL [R1+0x2e78], R55 ;  /* 0x002e783701007387 */ /* 0x000fe80000100800 */
[----:B------:R1:W-:Y:S04]  /*31b50*/  STL.64 [R1+0x900], R24 ;  /* 0x0009001801007387 */ /* 0x0003e80000100a00 */
[----:B------:R2:W-:Y:S04]  /*31b60*/  STL.64 [R1+0x908], R26 ;  /* 0x0009081a01007387 */ /* 0x0005e80000100a00 */
[----:B------:R-:W-:Y:S04]  /*31b70*/  STL [R1+0x2ea4], R56 ;  /* 0x002ea43801007387 */ /* 0x000fe80000100800 */
[----:B------:R-:W-:Y:S04]  /*31b80*/  STL [R1+0x2ea0], R57 ;  /* 0x002ea03901007387 */ /* 0x000fe80000100800 */
[----:B------:R-:W-:Y:S04]  /*31b90*/  STL [R1+0x2e9c], R58 ;  /* 0x002e9c3a01007387 */ /* 0x000fe80000100800 */
[----:B------:R-:W-:Y:S04]  /*31ba0*/  STL [R1+0x2e98], R59 ;  /* 0x002e983b01007387 */ /* 0x000fe80000100800 */
[----:B-1----:R-:W3:Y:S04]  /*31bb0*/  LDL.LU.64 R24, [R1+0x130] ;  /* 0x0001300001187983 */ /* 0x002ee80000300a00 */
[----:B--2---:R-:W3:Y:S01]  /*31bc0*/  LDL.LU.64 R26, [R1+0x138] ;  /* 0x00013800011a7983 */ /* 0x004ee20000300a00 */
[----:B------:R-:W-:-:S02]  /*31bd0*/  F2FP.F16.E4M3.UNPACK_B R2, R2 ;  /* 0x00000002ff02723e */ /* 0x000fc400020006ff */
[----:B------:R-:W-:Y:S02]  /*31be0*/  F2FP.F16.E4M3.UNPACK_B R3, R3 ;  /* 0x00000003ff03723e */ /* 0x000fe400020006ff */
[----:B------:R-:W-:Y:S02]  /*31bf0*/  F2FP.F16.E4M3.UNPACK_B R4, R4 ;  /* 0x00000004ff04723e */ /* 0x000fe400020006ff */
[----:B------:R-:W-:Y:S01]  /*31c00*/  F2FP.F16.E4M3.UNPACK_B R5, R5 ;  /* 0x00000005ff05723e */ /* 0x000fe200020006ff */
[----:B0-----:R0:W-:Y:S04]  /*31c10*/  STL.64 [R1+0x910], R20 ;  /* 0x0009101401007387 */ /* 0x0011e80000100a00 */
[----:B------:R1:W-:Y:S01]  /*31c20*/  STL.64 [R1+0x918], R22 ;  /* 0x0009181601007387 */ /* 0x0003e20000100a00 */
[----:B------:R-:W-:-:S02]  /*31c30*/  IMAD.MOV.U32 R14, RZ, RZ, R20 ;  /* 0x000000ffff0e7224 */ /* 0x000fc400078e0014 */
[----:B------:R-:W-:Y:S01]  /*31c40*/  IMAD.MOV.U32 R15, RZ, RZ, R21 ;  /* 0x000000ffff0f7224 */ /* 0x000fe200078e0015 */
[----:B----4-:R-:W-:-:S15]  /*31c50*/  HMMA.16816.F32 R16, R28, R2, R16 ;  /* 0x000000021c10723c */ /* 0x010fde0000001810 */
[----:B------:R-:W-:-:S04]  /*31c60*/  NOP ;  /* 0x0000000000007918 */ /* 0x000fc80000000000 */
[----:B------:R-:W-:Y:S02]  /*31c70*/  IMAD.MOV.U32 R42, RZ, RZ, R18 ;  /* 0x000000ffff2a7224 */ /* 0x000fe400078e0012 */
[----:B------:R-:W-:Y:S02]  /*31c80*/  IMAD.MOV.U32 R43, RZ, RZ, R19 ;  /* 0x000000ffff2b7224 */ /* 0x000fe400078e0013 */
[----:B------:R-:W-:Y:S02]  /*31c90*/  IMAD.MOV.U32 R40, RZ, RZ, R16 ;  /* 0x000000ffff287224 */ /* 0x000fe400078e0010 */
[----:B------:R-:W-:Y:S01]  /*31ca0*/  IMAD.MOV.U32 R41, RZ, RZ, R17 ;  /* 0x000000ffff297224 */ /* 0x000fe200078e0011 */
[----:B------:R-:W-:Y:S04]  /*31cb0*/  STL.64 [R1+0x2ed0], R42 ;  /* 0x002ed02a01007387 */ /* 0x000fe80000100a00 */
[----:B------:R-:W-:Y:S04]  /*31cc0*/  STL.64 [R1+0x2ec8], R40 ;  /* 0x002ec82801007387 */ /* 0x000fe80000100a00 */
[----:B------:R-:W2:Y:S04]  /*31cd0*/  LDSM.16.M88.4 R40, [R44+UR4+0x1200] ;  /* 0x001200042c28783b */ /* 0x000ea80008000200 */
[----:B0-----:R-:W4:Y:S04]  /*31ce0*/  LDL.LU.64 R20, [R1+0x180] ;  /* 0x0001800001147983 */ /* 0x001f280000300a00 */
[----:B-1----:R-:W4:Y:S04]  /*31cf0*/  LDL.LU.64 R22, [R1+0x188] ;  /* 0x0001880001167983 */ /* 0x002f280000300a00 */
[----:B--2---:R-:W-:Y:S04]  /*31d00*/  STL.64 [R1+0x920], R40 ;  /* 0x0009202801007387 */ /* 0x004fe80000100a00 */
[----:B------:R-:W-:Y:S01]  /*31d10*/  STL.64 [R1+0x928], R42 ;  /* 0x0009282a01007387 */ /* 0x000fe20000100a00 */
[----:B------:R-:W-:-:S02]  /*31d20*/  IMAD.MOV.U32 R16, RZ, RZ, R40 ;  /* 0x000000ffff107224 */ /* 0x000fc400078e0028 */
[----:B------:R-:W-:Y:S01]  /*31d30*/  IMAD.MOV.U32 R17, RZ, RZ, R41 ;  /* 0x000000ffff117224 */ /* 0x000fe200078e0029 */
[----:B---3--:R-:W-:-:S15]  /*31d40*/  HMMA.16816.F32 R24, R28, R4, R24 ;  /* 0x000000041c18723c */ /* 0x008fde0000001818 */
[----:B------:R-:W-:-:S04]  /*31d50*/  NOP ;  /* 0x0000000000007918 */ /* 0x000fc80000000000 */
[----:B------:R-:W-:Y:S02]  /*31d60*/  IMAD.MOV.U32 R52, RZ, RZ, R24 ;  /* 0x000000ffff347224 */ /* 0x000fe400078e0018 */
[----:B------:R-:W-:Y:S02]  /*31d70*/  IMAD.MOV.U32 R53, RZ, RZ, R25 ;  /* 0x000000ffff357224 */ /* 0x000fe400078e0019 */
[----:B------:R-:W-:Y:S02]  /*31d80*/  IMAD.MOV.U32 R54, RZ, RZ, R26 ;  /* 0x000000ffff367224 */ /* 0x000fe400078e001a */
[----:B------:R-:W-:Y:S02]  /*31d90*/  IMAD.MOV.U32 R55, RZ, RZ, R27 ;  /* 0x000000ffff377224 */ /* 0x000fe400078e001b */
[----:B------:R-:W0:Y:S04]  /*31da0*/  LDSM.16.M88.4 R24, [R44+UR4+0x1400] ;  /* 0x001400042c18783b */ /* 0x000e280008000200 */
[----:B------:R-:W-:Y:S04]  /*31db0*/  STL.64 [R1+0x2ee0], R54 ;  /* 0x002ee03601007387 */ /* 0x000fe80000100a00 */
[----:B------:R-:W-:Y:S04]  /*31dc0*/  STL.64 [R1+0x2ed8], R52 ;  /* 0x002ed83401007387 */ /* 0x000fe80000100a00 */
[----:B------:R-:W1:Y:S04]  /*31dd0*/  LDSM.16.M88.4 R52, [R44+UR4+0x1600] ;  /* 0x001600042c34783b */ /* 0x000e680008000200 */
[----:B0-----:R0:W-:Y:S04]  /*31de0*/  STL.64 [R1+0x930], R24 ;  /* 0x0009301801007387 */ /* 0x0011e80000100a00 */
[----:B------:R2:W-:Y:S04]  /*31df0*/  STL.64 [R1+0x938], R26 ;  /* 0x0009381a01007387 */ /* 0x0005e80000100a00 */
[----:B------:R-:W3:Y:S04]  /*31e00*/  LDL.LU.64 R40, [R1+0x90] ;  /* 0x0000900001287983 */ /* 0x000ee80000300a00 */
[----:B------:R-:W3:Y:S01]  /*31e10*/  LDL.LU.64 R42, [R1+0x98] ;  /* 0x00009800012a7983 */ /* 0x000ee20000300a00 */
[----:B------:R-:W-:-:S02]  /*31e20*/  F2FP.F16.E4M3.UNPACK_B R6, R6 ;  /* 0x00000006ff06723e */ /* 0x000fc400020006ff */
[----:B------:R-:W-:Y:S01]  /*31e30*/  F2FP.F16.E4M3.UNPACK_B R7, R7 ;  /* 0x00000007ff07723e */ /* 0x000fe200020006ff */
[----:B------:R-:W-:Y:S02]  /*31e40*/  IMAD.MOV.U32 R18, RZ, RZ, R24 ;  /* 0x000000ffff127224 */ /* 0x000fe400078e0018 */
[----:B------:R-:W-:Y:S02]  /*31e50*/  IMAD.MOV.U32 R19, RZ, RZ, R25 ;  /* 0x000000ffff137224 */ /* 0x000fe400078e0019 */
[----:B0-----:R-:W3:Y:S04]  /*31e60*/  LDL.LU.64 R24, [R1+0xb0] ;  /* 0x0000b00001187983 */ /* 0x001ee80000300a00 */
[----:B--2---:R-:W2:Y:S01]  /*31e70*/  LDL.LU.64 R26, [R1+0xb8] ;  /* 0x0000b800011a7983 */ /* 0x004ea20000300a00 */
[----:B----4-:R-:W-:Y:S01]  /*31e80*/  HMMA.16816.F32 R20, R28, R6, R20 ;  /* 0x000000061c14723c */ /* 0x010fe20000001814 */
[----:B------:R-:W-:-:S02]  /*31e90*/  F2FP.F16.E4M3.UNPACK_B R8, R8 ;  /* 0x00000008ff08723e */ /* 0x000fc400020006ff */
[----:B------:R-:W-:-:S15]  /*31ea0*/  F2FP.F16.E4M3.UNPACK_B R9, R9 ;  /* 0x00000009ff09723e */ /* 0x000fde00020006ff */
[----:B------:R-:W-:Y:S01]  /*31eb0*/  NOP ;  /* 0x0000000000007918 */ /* 0x000fe20000000000 */
[----:B------:R-:W-:Y:S02]  /*31ec0*/  IMAD.MOV.U32 R58, RZ, RZ, R22 ;  /* 0x000000ffff3a7224 */ /* 0x000fe400078e0016 */
[----:B------:R-:W-:Y:S02]  /*31ed0*/  IMAD.MOV.U32 R59, RZ, RZ, R23 ;  /* 0x000000ffff3b7224 */ /* 0x000fe400078e0017 */
[----:B------:R-:W-:Y:S02]  /*31ee0*/  IMAD.MOV.U32 R56, RZ, RZ, R20 ;  /* 0x000000ffff387224 */ /* 0x000fe400078e0014 */
[----:B------:R-:W-:Y:S01]  /*31ef0*/  IMAD.MOV.U32 R57, RZ, RZ, R21 ;  /* 0x000000ffff397224 */ /* 0x000fe200078e0015 */
[----:B------:R-:W-:Y:S04]  /*31f00*/  STL.64 [R1+0x2ef0], R58 ;  /* 0x002ef03a01007387 */ /* 0x000fe80000100a00 */
[----:B------:R-:W-:Y:S04]  /*31f10*/  STL.64 [R1+0x2ee8], R56 ;  /* 0x002ee83801007387 */ /* 0x000fe80000100a00 */
[----:B------:R-:W4:Y:S04]  /*31f20*/  LDL.LU.64 R48, [R1+0xd0] ;  /* 0x0000d00001307983 */ /* 0x000f280000300a00 */
[----:B------:R-:W4:Y:S04]  /*31f30*/  LDL.LU.64 R50, [R1+0xd8] ;  /* 0x0000d80001327983 */ /* 0x000f280000300a00 */
[----:B-1----:R-:W-:Y:S01]  /*31f40*/  STL.64 [R1+0x940], R52 ;  /* 0x0009403401007387 */ /* 0x002fe20000100a00 */
[----:B------:R-:W-:-:S03]  /*31f50*/  IMAD.MOV.U32 R20, RZ, RZ, R52 ;  /* 0x000000ffff147224 */ /* 0x000fc600078e0034 */
[----:B------:R3:W-:Y:S01]  /*31f60*/  STL.64 [R1+0x948], R54 ;  /* 0x0009483601007387 */ /* 0x0007e20000100a00 */
[----:B------:R-:W-:Y:S02]  /*31f70*/  IMAD.MOV.U32 R21, RZ, RZ, R53 ;  /* 0x000000ffff157224 */ /* 0x000fe400078e0035 */
[----:B---3--:R-:W-:Y:S01]  /*31f80*/  HMMA.16816.F32 R52, R28, R8, R40 ;  /* 0x000000081c34723c */ /* 0x008fe20000001828 */
[----:B------:R-:W3:-:S15]  /*31f90*/  LDL.LU.64 R40, [R1+0x100] ;  /* 0x0001000001287983 */ /* 0x000ede0000300a00 */
[----:B------:R-:W-:-:S03]  /*31fa0*/  NOP ;  /* 0x0000000000007918 */ /* 0x000fc60000000000 */
[----:B------:R-:W-:Y:S04]  /*31fb0*/  STL.64 [R1+0x70], R52 ;  /* 0x0000703401007387 */ /* 0x000fe80000100a00 */
[----:B------:R-:W-:Y:S04]  /*31fc0*/  STL.64 [R1+0x78], R54 ;  /* 0x0000783601007387 */ /* 0x000fe80000100a00 */
[----:B------:R-:W3:Y:S04]  /*31fd0*/  LDL.LU.64 R42, [R1+0x108] ;  /* 0x00010800012a7983 */ /* 0x000ee80000300a00 */
[----:B------:R-:W0:Y:S01]  /*31fe0*/  LDSM.16.M88.4 R52, [R44+UR4+0x1800] ;  /* 0x001800042c34783b */ /* 0x000e220008000200 */
[----:B------:R-:W-:-:S02]  /*31ff0*/  F2FP.F16.E4M3.UNPACK_B R10, R10 ;  /* 0x0000000aff0a723e */ /* 0x000fc400020006ff */
[----:B------:R-:W-:-:S07]  /*32000*/  F2FP.F16.E4M3.UNPACK_B R11, R11 ;  /* 0x0000000bff0b723e */ /* 0x000fce00020006ff */
[----:B--2---:R-:W-:Y:S01]  /*32010*/  HMMA.16816.F32 R24, R28, R10, R24 ;  /* 0x0000000a1c18723c */ /* 0x004fe20000001818 */
[----:B0-----:R-:W-:Y:S01]  /*32020*/  STL.64 [R1+0x950], R52 ;  /* 0x0009503401007387 */ /* 0x001fe20000100a00 */
[----:B------:R-:W-:-:S03]  /*32030*/  IMAD.MOV.U32 R22, RZ, RZ, R52 ;  /* 0x000000ffff167224 */ /* 0x000fc600078e0034 */
[----:B------:R-:W-:Y:S01]  /*32040*/  STL.64 [R1+0x958], R54 ;  /* 0x0009583601007387 */ /* 0x000fe20000100a00 */
[----:B------:R-:W-:-:S03]  /*32050*/  IMAD.MOV.U32 R23, RZ, RZ, R53 ;  /* 0x000000ffff177224 */ /* 0x000fc600078e0035 */
[----:B------:R-:W0:Y:S01]  /*32060*/  LDSM.16.M88.4 R52, [R44+UR4+0x1a00] ;  /* 0x001a00042c34783b */ /* 0x000e220008000200 */
[----:B------:R-:W-:Y:S02]  /*32070*/  F2FP.F16.E4M3.UNPACK_B R12, R12 ;  /* 0x0000000cff0c723e */ /* 0x000fe400020006ff */
[----:B------:R-:W-:-:S07]  /*32080*/  F2FP.F16.E4M3.UNPACK_B R13, R13 ;  /* 0x0000000dff0d723e */ /* 0x000fce00020006ff */
[----:B------:R1:W-:Y:S04]  /*32090*/  STL.64 [R1+0xb0], R24 ;  /* 0x0000b01801007387 */ /* 0x0003e80000100a00 */
[----:B------:R-:W-:Y:S01]  /*320a0*/  STL.64 [R1+0xb8], R26 ;  /* 0x0000b81a01007387 */ /* 0x000fe20000100a00 */
[----:B------:R-:W-:Y:S02]  /*320b0*/  F2FP.F16.E4M3.UNPACK_B R14, R14 ;  /* 0x0000000eff0e723e */ /* 0x000fe400020006ff */
[----:B------:R-:W-:Y:S01]  /*320c0*/  F2FP.F16.E4M3.UNPACK_B R15, R15 ;  /* 0x0000000fff0f723e */ /* 0x000fe200020006ff */
[----:B0-----:R-:W-:Y:S01]  /*320d0*/  STL.64 [R1+0x960], R52 ;  /* 0x0009603401007387 */ /* 0x001fe20000100a00 */
[----:B-1----:R-:W-:-:S03]  /*320e0*/  IMAD.MOV.U32 R24, RZ, RZ, R52 ;  /* 0x000000ffff187224 */ /* 0x002fc600078e0034 */
[----:B------:R4:W-:Y:S01]  /*320f0*/  STL.64 [R1+0x968], R54 ;  /* 0x0009683601007387 */ /* 0x0009e20000100a00 */
[----:B------:R-:W-:Y:S02]  /*32100*/  IMAD.MOV.U32 R25, RZ, RZ, R53 ;  /* 0x000000ffff197224 */ /* 0x000fe400078e0035 */
[----:B----4-:R-:W-:Y:S01]  /*32110*/  HMMA.16816.F32 R52, R28, R12, R48 ;  /* 0x0000000c1c34723c */ /* 0x010fe20000001830 */
[----:B------:R-:W0:-:S15]  /*32120*/  LDSM.16.M88.4 R48, [R44+UR4+0x1c00] ;  /* 0x001c00042c30783b */ /* 0x000e1e0008000200 */
[----:B------:R-:W-:-:S03]  /*32130*/  NOP ;  /* 0x0000000000007918 */ /* 0x000fc60000000000 */
[----:B------:R-:W-:Y:S04]  /*32140*/  STL.64 [R1+0xd0], R52 ;  /* 0x0000d03401007387 */ /* 0x000fe80000100a00 */
[----:B------:R-:W-:Y:S04]  /*32150*/  STL.64 [R1+0xd8], R54 ;  /* 0x0000d83601007387 */ /* 0x000fe80000100a00 */
[----:B0-----:R-:W-:Y:S04]  /*32160*/  STL.64 [R1+0x970], R48 ;  /* 0x0009703001007387 */ /* 0x001fe80000100a00 */
[----:B------:R-:W-:Y:S04]  /*32170*/  STL.64 [R1+0x978], R50 ;  /* 0x0009783201007387 */ /* 0x000fe80000100a00 */
[----:B------:R-:W2:Y:S01]  /*32180*/  LDL.LU.64 R56, [R1+0x120] ;  /* 0x0001200001387983 */ /* 0x000ea20000300a00 */
[----:B---3--:R-:W-:-:S15]  /*32190*/  HMMA.16816.F32 R40, R28, R14, R40 ;  /* 0x0000000e1c28723c */ /* 0x008fde0000001828 */
[----:B------:R-:W-:-:S04]  /*321a0*/  NOP ;  /* 0x0000000000007918 */ /* 0x000fc80000000000 */
[----:B------:R-:W-:Y:S04]  /*321b0*/  STL.64 [R1+0xf0], R40 ;  /* 0x0000f02801007387 */ /* 0x000fe80000100a00 */
[----:B------:R-:W-:Y:S04]  /*321c0*/  STL.64 [R1+0xf8], R42 ;  /* 0x0000f82a01007387 */ /* 0x000fe80000100a00 */
[----:B------:R-:W0:Y:S04]  /*321d0*/  LDSM.16.M88.4 R40, [R44+UR4+0x1e00] ;  /* 0x001e00042c28783b */ /* 0x000e280008000200 */
[----:B------:R-:W2:Y:S04]  /*321e0*/  LDL.LU.64 R58, [R1+0x128] ;  /* 0x00012800013a7983 */ /* 0x000ea80000300a00 */
[----:B0-----:R0:W-:Y:S04]  /*321f0*/  STL.64 [R1+0x980], R40 ;  /* 0x0009802801007387 */ /* 0x0011e80000100a00 */
[----:B------:R1:W-:Y:S04]  /*32200*/  STL.64 [R1+0x988], R42 ;  /* 0x0009882a01007387 */ /* 0x0003e80000100a00 */
[----:B------:R-:W3:Y:S04]  /*32210*/  LDL.LU.64 R44, [R1+0x150] ;  /* 0x00015000012c7983 */ /* 0x000ee80000300a00 */
[----:B------:R-:W3:Y:S01]  /*32220*/  LDL.LU.64 R46, [R1+0x158] ;  /* 0x00015800012e7983 */ /* 0x000ee20000300a00 */
[----:B------:R-:W-:-:S02]  /*32230*/  F2FP.F16.E4M3.UNPACK_B R16, R16 ;  /* 0x00000010ff10723e */ /* 0x000fc400020006ff */
[----:B------:R-:W-:Y:S02]  /*32240*/  F2FP.F16.E4M3.UNPACK_B R17, R17 ;  /* 0x00000011ff11723e */ /* 0x000fe400020006ff */
[----:B------:R-:W-:Y:S02]  /*32250*/  F2FP.F16.E4M3.UNPACK_B R18, R18 ;  /* 0x00000012ff12723e */ /* 0x000fe400020006ff */
[----:B------:R-:W-:Y:S01]  /*32260*/  F2FP.F16.E4M3.UNPACK_B R19, R19 ;  /* 0x00000013ff13723e */ /* 0x000fe200020006ff */
[----:B------:R-:W-:Y:S02]  /*32270*/  IMAD.MOV.U32 R32, RZ, RZ, R40 ;  /* 0x000000ffff207224 */ /* 0x000fe400078e0028 */
[----:B------:R-:W-:Y:S02]  /*32280*/  IMAD.MOV.U32 R33, RZ, RZ, R41 ;  /* 0x000000ffff217224 */ /* 0x000fe400078e0029 */
[----:B0-----:R-:W4:Y:S04]  /*32290*/  LDL.LU.64 R40, [R1+0x1a0] ;  /* 0x0001a00001287983 */ /* 0x001f280000300a00 */
[----:B-1----:R-:W4:Y:S04]  /*322a0*/  LDL.LU.64 R42, [R1+0x1a8] ;  /* 0x0001a800012a7983 */ /* 0x002f280000300a00 */
[----:B------:R-:W4:Y:S04]  /*322b0*/  LDL.LU R53, [R1+0x504] ;  /* 0x0005040001357983 */ /* 0x000f280000300800 */
[----:B------:R-:W4:Y:S04]  /*322c0*/  LDL.LU R54, [R1+0x500] ;  /* 0x0005000001367983 */ /* 0x000f280000300800 */
[----:B------:R-:W4:Y:S01]  /*322d0*/  LDL.LU R55, [R1+0x50c] ;  /* 0x00050c0001377983 */ /* 0x000f220000300800 */
[----:B------:R-:W-:-:S03]  /*322e0*/  IMAD.MOV.U32 R26, RZ, RZ, R48 ;  /* 0x000000ffff1a7224 */ /* 0x000fc600078e0030 */
[----:B------:R-:W4:Y:S01]  /*322f0*/  LDL.LU R39, [R1+0x508] ;  /* 0x0005080001277983 */ /* 0x000f220000300800 */
[----:B------:R-:W-:-:S03]  /*32300*/  IMAD.MOV.U32 R27, RZ, RZ, R49 ;  /* 0x000000ffff1b7224 */ /* 0x000fc600078e0031 */
[----:B------:R-:W4:Y:S04]  /*32310*/  LDL.LU R48, [R1+0x514] ;  /* 0x0005140001307983 */ /* 0x000f280000300800 */
[----:B------:R-:W4:Y:S04]  /*32320*/  LDL.LU R49, [R1+0x510] ;  /* 0x0005100001317983 */ /* 0x000f280000300800 */
[----:B------:R-:W4:Y:S04]  /*32330*/  LDL.LU R50, [R1+0x51c] ;  /* 0x00051c0001327983 */ /* 0x000f280000300800 */
[----:B------:R-:W4:Y:S01]  /*32340*/  LDL.LU R51, [R1+0x518] ;  /* 0x0005180001337983 */ /* 0x000f220000300800 */
[----:B--2---:R-:W-:-:S15]  /*32350*/  HMMA.16816.F32 R56, R28, R16, R56 ;  /* 0x000000101c38723c */ /* 0x004fde0000001838 */
[----:B------:R-:W-:-:S04]  /*32360*/  NOP ;  /* 0x0000000000007918 */ /* 0x000fc80000000000 */
[----:B------:R0:W-:Y:S04]  /*32370*/  STL.64 [R1+0x110], R56 ;  /* 0x0001103801007387 */ /* 0x0001e80000100a00 */
[----:B------:R1:W-:Y:S04]  /*32380*/  STL.64 [R1+0x118], R58 ;  /* 0x0001183a01007387 */ /* 0x0003e80000100a00 */
[----:B0-----:R-:W2:Y:S04]  /*32390*/  LDL.LU.64 R56, [R1+0x840] ;  /* 0x0008400001387983 */ /* 0x001ea80000300a00 */
[----:B-1----:R-:W2:Y:S01]  /*323a0*/  LDL.LU.64 R58, [R1+0x848] ;  /* 0x00084800013a7983 */ /* 0x002ea20000300a00 */
[----:B---3--:R-:W-:-:S15]  /*323b0*/  HMMA.16816.F32 R44, R28, R18, R44 ;  /* 0x000000121c2c723c */ /* 0x008fde000000182c */
[----:B------:R-:W-:-:S04]  /*323c0*/  NOP ;  /* 0x0000000000007918 */ /* 0x000fc80000000000 */
[----:B------:R0:W-:Y:S04]  /*323d0*/  STL.64 [R1+0x130], R44 ;  /* 0x0001302c01007387 */ /* 0x0001e80000100a00 */
[----:B------:R1:W-:Y:S04]  /*323e0*/  STL.64 [R1+0x138], R46 ;  /* 0x0001382e01007387 */ /* 0x0003e80000100a00 */
[----:B0-----:R-:W3:Y:S04]  /*323f0*/  LDL.LU.64 R44, [R1+0xef0] ;  /* 0x000ef000012c7983 */ /* 0x001ee80000300a00 */
[----:B-1----:R-:W3:Y:S04]  /*32400*/  LDL.LU.64 R46, [R1+0xef8] ;  /* 0x000ef800012e7983 */ /* 0x002ee80000300a00 */
[----:B------:R-:W-:Y:S04]  /*32410*/  STL.64 [R1+0x30e0], R18 ;  /* 0x0030e01201007387 */ /* 0x000fe80000100a00 */
[----:B------:R0:W-:Y:S04]  /*32420*/  STL.64 [R1+0x30d8], R16 ;  /* 0x0030d81001007387 */ /* 0x0001e80000100a00 */
[----:B0-----:R-:W2:Y:S04]  /*32430*/  LDL.LU.64 R16, [R1+0x170] ;  /* 0x0001700001107983 */ /* 0x001ea80000300a00 */
[----:B------:R-:W2:Y:S01]  /*32440*/  LDL.LU.64 R18, [R1+0x178] ;  /* 0x0001780001127983 */ /* 0x000ea20000300a00 */
[----:B------:R-:W-:-:S02]  /*32450*/  F2FP.F16.E4M3.UNPACK_B R20, R20 ;  /* 0x00000014ff14723e */ /* 0x000fc400020006ff */
[----:B------:R-:W-:Y:S02]  /*32460*/  F2FP.F16.E4M3.UNPACK_B R21, R21 ;  /* 0x00000015ff15723e */ /* 0x000fe400020006ff */
[----:B------:R-:W-:Y:S02]  /*32470*/  F2FP.F16.E4M3.UNPACK_B R22, R22 ;  /* 0x00000016ff16723e */ /* 0x000fe400020006ff */
[----:B------:R-:W-:Y:S02]  /*32480*/  F2FP.F16.E4M3.UNPACK_B R23, R23 ;  /* 0x00000017ff17723e */ /* 0x000fe400020006ff */
[----:B------:R-:W-:Y:S02]  /*32490*/  F2FP.F16.E4M3.UNPACK_B R24, R24 ;  /* 0x00000018ff18723e */ /* 0x000fe400020006ff */
[----:B------:R-:W-:Y:S01]  /*324a0*/  F2FP.F16.E4M3.UNPACK_B R25, R25 ;  /* 0x00000019ff19723e */ /* 0x000fe200020006ff */
[----:B--2---:R-:W-:-:S15]  /*324b0*/  HMMA.16816.F32 R16, R28, R20, R16 ;  /* 0x000000141c10723c */ /* 0x004fde0000001810 */
[----:B------:R-:W-:-:S04]  /*324c0*/  NOP ;  /* 0x0000000000007918 */ /* 0x000fc80000000000 */
[----:B------:R-:W-:Y:S04]  /*324d0*/  STL.64 [R1+0x150], R16 ;  /* 0x0001501001007387 */ /* 0x000fe80000100a00 */
[----:B------:R4:W-:Y:S02]  /*324e0*/  STL.64 [R1+0x158], R18 ;  /* 0x0001581201007387 */ /* 0x0009e40000100a00 */
[----:B----4-:R-:W-:Y:S02]  /*324f0*/  HMMA.16816.F32 R16, R28, R22, R40 ;  /* 0x000000161c10723c */ /* 0x010fe40000001828 */
[----:B------:R-:W2:Y:S04]  /*32500*/  LDL.LU.64 R40, [R1+0x830] ;  /* 0x0008300001287983 */ /* 0x000ea80000300a00 */
[----:B------:R-:W2:Y:S01]  /*32510*/  LDL.LU.64 R42, [R1+0x838] ;  /* 0x00083800012a7983 */ /* 0x000ea20000300a00 */
[----:B------:R-:W-:-:S12]  /*32520*/  F2FP.F16.E4M3.UNPACK_B R26, R26 ;  /* 0x0000001aff1a723e */ /* 0x000fd800020006ff */
[----:B------:R-:W-:Y:S04]  /*32530*/  STL.64 [R1+0x170], R16 ;  /* 0x0001701001007387 */ /* 0x000fe80000100a00 */
[----:B------:R0:W-:Y:S02]  /*32540*/  STL.64 [R1+0x178], R18 ;  /* 0x0001781201007387 */ /* 0x0001e40000100a00 */
[----:B0-----:R-:W-:Y:S01]  /*32550*/  HMMA.16816.F32 R16, R28, R24, R56 ;  /* 0x000000181c10723c */ /* 0x001fe20000001838 */
[----:B------:R-:W-:Y:S01]  /*32560*/  F2FP.F16.E4M3.UNPACK_B R27, R27 ;  /* 0x0000001bff1b723e */ /* 0x000fe200020006ff */
[----:B------:R-:W-:Y:S04]  /*32570*/  STL.64 [R1+0x30d0], R22 ;  /* 0x0030d01601007387 */ /* 0x000fe80000100a00 */
[----:B------:R-:W-:Y:S01]  /*32580*/  STL.64 [R1+0x30c8], R20 ;  /* 0x0030c81401007387 */ /* 0x000fe20000100a00 */
[----:B------:R-:W-:-:S02]  /*32590*/  F2FP.F16.E4M3.UNPACK_B R32, R32 ;  /* 0x00000020ff20723e */ /* 0x000fc400020006ff */
[----:B------:R-:W-:-:S10]  /*325a0*/  F2FP.F16.E4M3.UNPACK_B R33, R33 ;  /* 0x00000021ff21723e */ /* 0x000fd400020006ff */
[----:B------:R-:W-:Y:S04]  /*325b0*/  STL.64 [R1+0x200], R16 ;  /* 0x0002001001007387 */ /* 0x000fe80000100a00 */
[----:B------:R3:W-:Y:S02]  /*325c0*/  STL.64 [R1+0x208], R18 ;  /* 0x0002081201007387 */ /* 0x0007e40000100a00 */
[----:B---3--:R-:W-:Y:S02]  /*325d0*/  HMMA.16816.F32 R16, R28, R26, R44 ;  /* 0x0000001a1c10723c */ /* 0x008fe4000000182c */
[----:B------:R-:W3:-:S15]  /*325e0*/  LDL.LU.64 R44, [R1+0xee0] ;  /* 0x000ee000012c7983 */ /* 0x000ede0000300a00 */
[----:B------:R-:W-:Y:S02]  /*325f0*/  NOP ;  /* 0x0000000000007918 */ /* 0x000fe40000000000 */
[----:B------:R0:W-:Y:S04]  /*32600*/  STL.64 [R1+0x7b0], R16 ;  /* 0x0007b01001007387 */ /* 0x0001e80000100a00 */
[----:B------:R1:W-:Y:S04]  /*32610*/  STL.64 [R1+0x7b8], R18 ;  /* 0x0007b81201007387 */ /* 0x0003e80000100a00 */
[----:B------:R-:W3:Y:S04]  /*32620*/  LDL.LU.64 R46, [R1+0xee8] ;  /* 0x000ee800012e7983 */ /* 0x000ee80000300a00 */
[----:B------:R-:W4:Y:S04]  /*32630*/  LDL.LU.64 R20, [R1+0xed0] ;  /* 0x000ed00001147983 */ /* 0x000f280000300a00 */
[----:B------:R-:W4:Y:S01]  /*32640*/  LDL.LU.64 R22, [R1+0xed8] ;  /* 0x000ed80001167983 */ /* 0x000f220000300a00 */
[----:B0-----:R-:W-:-:S02]  /*32650*/  IMAD R17, R49, 0x100, R48 ;  /* 0x0000010031117824 */ /* 0x001fc400078e0230 */
[----:B------:R-:W-:Y:S02]  /*32660*/  IMAD R16, R51, 0x100, R50 ;  /* 0x0000010033107824 */ /* 0x000fe400078e0232 */
[----:B-1----:R-:W-:Y:S02]  /*32670*/  IMAD R19, R54, 0x100, R53 ;  /* 0x0000010036137824 */ /* 0x002fe400078e0235 */
[----:B------:R-:W-:Y:S01]  /*32680*/  IMAD R18, R39, 0x100, R55 ;  /* 0x0000010027127824 */ /* 0x000fe200078e0237 */
[----:B--2---:R-:W-:-:S15]  /*32690*/  HMMA.16816.F32 R40, R28, R32, R40 ;  /* 0x000000201c28723c */ /* 0x004fde0000001828 */
[----:B------:R-:W-:-:S04]  /*326a0*/  NOP ;  /* 0x0000000000007918 */ /* 0x000fc80000000000 */
[----:B------:R0:W-:Y:S04]  /*326b0*/  STL.64 [R1+0x1f0], R40 ;  /* 0x0001f02801007387 */ /* 0x0001e80000100a00 */
[----:B------:R1:W-:Y:S04]  /*326c0*/  STL.64 [R1+0x1f8], R42 ;  /* 0x0001f82a01007387 */ /* 0x0003e80000100a00 */
[----:B------:R-:W2:Y:S04]  /*326d0*/  LDL.LU.64 R56, [R1+0xec0] ;  /* 0x000ec00001387983 */ /* 0x000ea80000300a00 */
[----:B------:R-:W2:Y:S04]  /*326e0*/  LDL.LU.64 R58, [R1+0xec8] ;  /* 0x000ec800013a7983 */ /* 0x000ea80000300a00 */
[----:B0-----:R-:W2:Y:S04]  /*326f0*/  LDL.LU.64 R40, [R1+0xeb0] ;  /* 0x000eb00001287983 */ /* 0x001ea80000300a00 */
[----:B-1----:R-:W2:Y:S01]  /*32700*/  LDL.LU.64 R42, [R1+0xeb8] ;  /* 0x000eb800012a7983 */ /* 0x002ea20000300a00 */
[----:B------:R-:W-:-:S02]  /*32710*/  F2FP.F16.E4M3.UNPACK_B R30, R17 ;  /* 0x00000011ff1e723e */ /* 0x000fc400020006ff */
[----:B------:R-:W-:Y:S02]  /*32720*/  F2FP.F16.E4M3.UNPACK_B R31, R16 ;  /* 0x00000010ff1f723e */ /* 0x000fe400020006ff */
[----:B------:R-:W-:Y:S02]  /*32730*/  F2FP.F16.E4M3.UNPACK_B R28, R19 ;  /* 0x00000013ff1c723e */ /* 0x000fe400020006ff */
[----:B------:R-:W-:Y:S01]  /*32740*/  F2FP.F16.E4M3.UNPACK_B R29, R18 ;  /* 0x00000012ff1d723e */ /* 0x000fe200020006ff */
[----:B------:R-:W2:Y:S04]  /*32750*/  LDL.LU.64 R16, [R1+0xea0] ;  /* 0x000ea00001107983 */ /* 0x000ea80000300a00 */
[----:B------:R-:W2:Y:S04]  /*32760*/  LDL.LU.64 R18, [R1+0xea8] ;  /* 0x000ea80001127983 */ /* 0x000ea80000300a00 */
[----:B------:R-:W2:Y:S01]  /*32770*/  LDL.LU.64 R52, [R1+0xe90] ;  /* 0x000e900001347983 */ /* 0x000ea20000300a00 */
[C---:B---3--:R-:W-:Y:S08]  /*32780*/  HMMA.16816.F32 R44, R28.reuse, R36, R44 ;  /* 0x000000241c2c723c */ /* 0x048ff0000000182c */
[C---:B----4-:R-:W-:Y:S11]  /*32790*/  HMMA.16816.F32 R20, R28.reuse, R34, R20 ;  /* 0x000000221c14723c */ /* 0x050ff60000001814 */
[----:B------:R-:W-:Y:S04]  /*327a0*/  STL.64 [R1+0x7a0], R44 ;  /* 0x0007a02c01007387 */ /* 0x000fe80000100a00 */
[----:B------:R-:W-:Y:S04]  /*327b0*/  STL.64 [R1+0x7a8], R46 ;  /* 0x0007a82e01007387 */ /* 0x000fe80000100a00 */
[----:B------:R-:W3:Y:S04]  /*327c0*/  LDL.LU.64 R54, [R1+0xe98] ;  /* 0x000e980001367983 */ /* 0x000ee80000300a00 */
[----:B------:R0:W-:Y:S04]  /*327d0*/  STL.64 [R1+0x790], R20 ;  /* 0x0007901401007387 */ /* 0x0001e80000100a00 */
[----:B------:R1:W-:Y:S04]  /*327e0*/  STL.64 [R1+0x798], R22 ;  /* 0x0007981601007387 */ /* 0x0003e80000100a00 */
[----:B0-----:R-:W4:Y:S04]  /*327f0*/  LDL.LU.64 R20, [R1+0xe80] ;  /* 0x000e800001147983 */ /* 0x001f280000300a00 */
[----:B-1----:R-:W4:Y:S04]  /*32800*/  LDL.LU.64 R22, [R1+0xe88] ;  /* 0x000e880001167983 */ /* 0x002f280000300a00 */
        /* <DEDUP_REMOVED lines=8> */
[----:B--2---:R-:W-:-:S15]  /*32890*/  HMMA.16816.F32 R56, R28, R2, R56 ;  /* 0x000000021c38723c */ /* 0x004fde0000001838 */
[----:B------:R-:W-:-:S04]  /*328a0*/  NOP ;  /* 0x0000000000007918 */ /* 0x000fc80000000000 */
[----:B------:R-:W-:Y:S04]  /*328b0*/  STL.64 [R1+0x780], R56 ;  /* 0x0007803801007387 */ /* 0x000fe80000100a00 */
[----:B------:R0:W-:Y:S02]  /*328c0*/  STL.64 [R1+0x788], R58 ;  /* 0x0007883a01007387 */ /* 0x0001e40000100a00 */
[C---:B0-----:R-:W-:Y:S08]  /*328d0*/  HMMA.16816.F32 R56, R28.reuse, R4, R40 ;  /* 0x000000041c38723c */ /* 0x041ff00000001828 */
[C---:B------:R-:W-:Y:S01]  /*328e0*/  HMMA.16816.F32 R40, R28.reuse, R6, R16 ;  /* 0x000000061c28723c */ /* 0x040fe20000001810 */
[----:B------:R-:W2:Y:S10]  /*328f0*/  LDL.LU.64 R16, [R1+0xe70] ;  /* 0x000e700001107983 */ /* 0x000eb40000300a00 */
[----:B------:R-:W-:Y:S04]  /*32900*/  STL.64 [R1+0x770], R56 ;  /* 0x0007703801007387 */ /* 0x000fe80000100a00 */
[----:B------:R-:W-:Y:S04]  /*32910*/  STL.64 [R1+0x778], R58 ;  /* 0x0007783a01007387 */ /* 0x000fe80000100a00 */
[----:B------:R-:W2:Y:S04]  /*32920*/  LDL.LU.64 R18, [R1+0xe78] ;  /* 0x000e780001127983 */ /* 0x000ea80000300a00 */
[----:B------:R0:W-:Y:S04]  /*32930*/  STL.64 [R1+0x760], R40 ;  /* 0x0007602801007387 */ /* 0x0001e80000100a00 */
[----:B------:R1:W-:Y:S04]  /*32940*/  STL.64 [R1+0x768], R42 ;  /* 0x0007682a01007387 */ /* 0x0003e80000100a00 */
[----:B0-----:R-:W2:Y:S04]  /*32950*/  LDL.LU.64 R40, [R1+0xe60] ;  /* 0x000e600001287983 */ /* 0x001ea80000300a00 */
[----:B-1----:R-:W2:Y:S04]  /*32960*/  LDL.LU.64 R42, [R1+0xe68] ;  /* 0x000e6800012a7983 */ /* 0x002ea80000300a00 */
[----:B------:R-:W-:Y:S04]  /*32970*/  STL.64 [R1+0x30c0], R6 ;  /* 0x0030c00601007387 */ /* 0x000fe80000100a00 */
[----:B------:R4:W-:Y:S01]  /*32980*/  STL.64 [R1+0x30b8], R4 ;  /* 0x0030b80401007387 */ /* 0x0009e20000100a00 */
[C---:B---3--:R-:W-:Y:S08]  /*32990*/  HMMA.16816.F32 R52, R28.reuse, R8, R52 ;  /* 0x000000081c34723c */ /* 0x048ff00000001834 */
[C---:B----4-:R-:W-:Y:S01]  /*329a0*/  HMMA.16816.F32 R4, R28.reuse, R10, R20 ;  /* 0x0000000a1c04723c */ /* 0x050fe20000001814 */
[----:B------:R-:W3:Y:S10]  /*329b0*/  LDL.LU.64 R20, [R1+0xe50] ;  /* 0x000e500001147983 */ /* 0x000ef40000300a00 */
[----:B------:R0:W-:Y:S04]  /*329c0*/  STL.64 [R1+0x750], R52 ;  /* 0x0007503401007387 */ /* 0x0001e80000100a00 */
[----:B------:R1:W-:Y:S04]  /*329d0*/  STL.64 [R1+0x758], R54 ;  /* 0x0007583601007387 */ /* 0x0003e80000100a00 */
[----:B------:R-:W3:Y:S04]  /*329e0*/  LDL.LU.64 R22, [R1+0xe58] ;  /* 0x000e580001167983 */ /* 0x000ee80000300a00 */
[----:B------:R4:W-:Y:S04]  /*329f0*/  STL.64 [R1+0x740], R4 ;  /* 0x0007400401007387 */ /* 0x0009e80000100a00 */
[----:B------:R0:W-:Y:S04]  /*32a00*/  STL.64 [R1+0x748], R6 ;  /* 0x0007480601007387 */ /* 0x0001e80000100a00 */
[----:B------:R-:W3:Y:S04]  /*32a10*/  LDL.LU.64 R56, [R1+0xe20] ;  /* 0x000e200001387983 */ /* 0x000ee80000300a00 */
[----:B------:R-:W3:Y:S04]  /*32a20*/  LDL.LU.64 R58, [R1+0xe28] ;  /* 0x000e2800013a7983 */ /* 0x000ee80000300a00 */
[----:B0-----:R-:W3:Y:S04]  /*32a30*/  LDL.LU.64 R52, [R1+0xe10] ;  /* 0x000e100001347983 */ /* 0x001ee80000300a00 */
[----:B-1----:R-:W3:Y:S04]  /*32a40*/  LDL.LU.64 R54, [R1+0xe18] ;  /* 0x000e180001367983 */ /* 0x002ee80000300a00 */
[----:B----4-:R-:W4:Y:S04]  /*32a50*/  LDL.LU.64 R4, [R1+0xe00] ;  /* 0x000e000001047983 */ /* 0x010f280000300a00 */
[----:B------:R-:W4:Y:S04]  /*32a60*/  LDL.LU.64 R6, [R1+0xe08] ;  /* 0x000e080001067983 */ /* 0x000f280000300a00 */
[----:B------:R-:W-:Y:S04]  /*32a70*/  STL.64 [R1+0x30b0], R10 ;  /* 0x0030b00a01007387 */ /* 0x000fe80000100a00 */
[----:B------:R0:W-:Y:S04]  /*32a80*/  STL.64 [R1+0x30a8], R8 ;  /* 0x0030a80801007387 */ /* 0x0001e80000100a00 */
[----:B0-----:R-:W3:Y:S04]  /*32a90*/  LDL.LU.64 R8, [R1+0xe30] ;  /* 0x000e300001087983 */ /* 0x001ee80000300a00 */
[----:B------:R-:W3:Y:S01]  /*32aa0*/  LDL.LU.64 R10, [R1+0xe38] ;  /* 0x000e3800010a7983 */ /* 0x000ee20000300a00 */
[----:B--2---:R-:W-:-:S15]  /*32ab0*/  HMMA.16816.F32 R16, R28, R12, R16 ;  /* 0x0000000c1c10723c */ /* 0x004fde0000001810 */
[----:B------:R-:W-:-:S04]  /*32ac0*/  NOP ;  /* 0x0000000000007918 */ /* 0x000fc80000000000 */
[----:B------:R-:W-:Y:S04]  /*32ad0*/  STL.64 [R1+0x730], R16 ;  /* 0x0007301001007387 */ /* 0x000fe80000100a00 */
[----:B------:R0:W-:Y:S04]  /*32ae0*/  STL.64 [R1+0x738], R18 ;  /* 0x0007381201007387 */ /* 0x0001e80000100a00 */
[----:B0-----:R-:W2:Y:S04]  /*32af0*/  LDL.LU.64 R18, [R1+0x30e0] ;  /* 0x0030e00001127983 */ /* 0x001ea80000300a00 */
[----:B------:R-:W3:Y:S01]  /*32b00*/  LDL.LU.64 R16, [R1+0x30d8] ;  /* 0x0030d80001107983 */ /* 0x000ee20000300a00 */
[----:B------:R-:W-:-:S15]  /*32b10*/  HMMA.16816.F32 R40, R28, R14, R40 ;  /* 0x0000000e1c28723c */ /* 0x000fde0000001828 */
[----:B------:R-:W-:-:S04]  /*32b20*/  NOP ;  /* 0x0000000000007918 */ /* 0x000fc80000000000 */
[----:B------:R0:W-:Y:S04]  /*32b30*/  STL.64 [R1+0x720], R40 ;  /* 0x0007202801007387 */ /* 0x0001e80000100a00 */
[----:B------:R1:W-:Y:S04]  /*32b40*/  STL.64 [R1+0x728], R42 ;  /* 0x0007282a01007387 */ /* 0x0003e80000100a00 */
[----:B0-----:R-:W2:Y:S04]  /*32b50*/  LDL.LU.64 R40, [R1+0x240] ;  /* 0x0002400001287983 */ /* 0x001ea80000300a00 */
[----:B-1----:R-:W2:Y:S04]  /*32b60*/  LDL.LU.64 R42, [R1+0x248] ;  /* 0x00024800012a7983 */ /* 0x002ea80000300a00 */
[----:B------:R-:W-:Y:S04]  /*32b70*/  STL.64 [R1+0x3090], R14 ;  /* 0x0030900e01007387 */ /* 0x000fe80000100a00 */
[----:B------:R0:W-:Y:S04]  /*32b80*/  STL.64 [R1+0x3088], R12 ;  /* 0x0030880c01007387 */ /* 0x0001e80000100a00 */
[----:B0-----:R-:W2:Y:S04]  /*32b90*/  LDL.LU.64 R12, [R1+0xe40] ;  /* 0x000e4000010c7983 */ /* 0x001ea80000300a00 */
[----:B------:R-:W2:Y:S01]  /*32ba0*/  LDL.LU.64 R14, [R1+0xe48] ;  /* 0x000e4800010e7983 */ /* 0x000ea20000300a00 */
[----:B---3--:R-:W-:-:S15]  /*32bb0*/  HMMA.16816.F32 R20, R28, R16, R20 ;  /* 0x000000101c14723c */ /* 0x008fde0000001814 */
[----:B------:R-:W-:-:S04]  /*32bc0*/  NOP ;  /* 0x0000000000007918 */ /* 0x000fc80000000000 */
[----:B------:R-:W-:Y:S04]  /*32bd0*/  STL.64 [R1+0x710], R20 ;  /* 0x0007101401007387 */ /* 0x000fe80000100a00 */
[----:B------:R0:W-:Y:S04]  /*32be0*/  STL.64 [R1+0x718], R22 ;  /* 0x0007181601007387 */ /* 0x0001e80000100a00 */
[----:B0-----:R-:W3:Y:S04]  /*32bf0*/  LDL.LU.64 R22, [R1+0x30d0] ;  /* 0x0030d00001167983 */ /* 0x001ee80000300a00 */
[----:B------:R-:W3:Y:S01]  /*32c00*/  LDL.LU.64 R20, [R1+0x30c8] ;  /* 0x0030c80001147983 */ /* 0x000ee20000300a00 */
[----:B--2---:R-:W-:Y:S03]  /*32c10*/  HMMA.16816.F32 R12, R28, R18, R12 ;  /* 0x000000121c0c723c */ /* 0x004fe6000000180c */
[----:B------:R-:W-:Y:S04]  /*32c20*/  STL.64 [R1+0x3070], R18 ;  /* 0x0030701201007387 */ /* 0x000fe80000100a00 */
[----:B------:R-:W-:-:S12]  /*32c30*/  STL.64 [R1+0x3068], R16 ;  /* 0x0030681001007387 */ /* 0x000fd80000100a00 */
[----:B------:R-:W-:Y:S04]  /*32c40*/  STL.64 [R1+0x700], R12 ;  /* 0x0007000c01007387 */ /* 0x000fe80000100a00 */
[----:B------:R3:W-:Y:S01]  /*32c50*/  STL.64 [R1+0x708], R14 ;  /* 0x0007080e01007387 */ /* 0x0007e20000100a00 */
[C---:B----4-:R-:W-:Y:S08]  /*32c60*/  HMMA.16816.F32 R4, R28.reuse, R26, R4 ;  /* 0x0000001a1c04723c */ /* 0x050ff00000001804 */
[C---:B---3--:R-:W-:Y:S08]  /*32c70*/  HMMA.16816.F32 R12, R28.reuse, R20, R8 ;  /* 0x000000141c0c723c */ /* 0x048ff00000001808 */
[C---:B------:R-:W-:Y:S01]  /*32c80*/  HMMA.16816.F32 R8, R28.reuse, R22, R56 ;  /* 0x000000161c08723c */ /* 0x040fe20000001838 */
[----:B------:R-:W-:Y:S10]  /*32c90*/  STL.64 [R1+0x3060], R22 ;  /* 0x0030601601007387 */ /* 0x000ff40000100a00 */
[----:B------:R-:W-:Y:S04]  /*32ca0*/  STL.64 [R1+0x6f0], R12 ;  /* 0x0006f00c01007387 */ /* 0x000fe80000100a00 */
[----:B------:R-:W-:Y:S04]  /*32cb0*/  STL.64 [R1+0x6f8], R14 ;  /* 0x0006f80e01007387 */ /* 0x000fe80000100a00 */
[----:B------:R-:W-:Y:S04]  /*32cc0*/  STL.64 [R1+0x3058], R20 ;  /* 0x0030581401007387 */ /* 0x000fe80000100a00 */
[----:B------:R-:W-:Y:S04]  /*32cd0*/  STL.64 [R1+0x6e0], R8 ;  /* 0x0006e00801007387 */ /* 0x000fe80000100a00 */
[----:B------:R0:W-:Y:S02]  /*32ce0*/  STL.64 [R1+0x6e8], R10 ;  /* 0x0006e80a01007387 */ /* 0x0001e40000100a00 */
[C---:B0-----:R-:W-:Y:S08]  /*32cf0*/  HMMA.16816.F32 R8, R28.reuse, R24, R52 ;  /* 0x000000181c08723c */ /* 0x041ff00000001834 */
[----:B------:R-:W-:Y:S01]  /*32d00*/  HMMA.16816.F32 R12, R28, R32, R40 ;  /* 0x000000201c0c723c */ /* 0x000fe20000001828 */
[----:B------:R-:W-:Y:S10]  /*32d10*/  STL.64 [R1+0x3050], R26 ;  /* 0x0030501a01007387 */ /* 0x000ff40000100a00 */
[----:B------:R-:W-:Y:S04]  /*32d20*/  STL.64 [R1+0x6d0], R8 ;  /* 0x0006d00801007387 */ /* 0x000fe80000100a00 */
[----:B------:R-:W-:Y:S04]  /*32d30*/  STL.64 [R1+0x6d8], R10 ;  /* 0x0006d80a01007387 */ /* 0x000fe80000100a00 */
[----:B------:R-:W-:Y:S04]  /*32d40*/  STL.64 [R1+0x3048], R24 ;  /* 0x0030481801007387 */ /* 0x000fe80000100a00 */
[----:B------:R0:W-:Y:S04]  /*32d50*/  STL.64 [R1+0x6c0], R4 ;  /* 0x0006c00401007387 */ /* 0x0001e80000100a00 */
[----:B------:R1:W-:Y:S04]  /*32d60*/  STL.64 [R1+0x6c8], R6 ;  /* 0x0006c80601007387 */ /* 0x0003e80000100a00 */
[----:B------:R2:W-:Y:S04]  /*32d70*/  STL.64 [R1+0x1e0], R12 ;  /* 0x0001e00c01007387 */ /* 0x0005e80000100a00 */
[----:B------:R3:W-:Y:S01]  /*32d80*/  STL.64 [R1+0x1e8], R14 ;  /* 0x0001e80e01007387 */ /* 0x0007e20000100a00 */
[----:B0-----:R-:W-:-:S02]  /*32d90*/  IMAD R5, R51, 0x100, R50 ;  /* 0x0000010033057824 */ /* 0x001fc400078e0232 */
[----:B------:R-:W-:Y:S02]  /*32da0*/  IMAD R4, R45, 0x100, R44 ;  /* 0x000001002d047824 */ /* 0x000fe400078e022c */
[----:B-1----:R-:W-:Y:S01]  /*32db0*/  IMAD R6, R49, 0x100, R48 ;  /* 0x0000010031067824 */ /* 0x002fe200078e0230 */
[----:B------:R-:W-:Y:S02]  /*32dc0*/  F2FP.F16.E4M3.UNPACK_B R29, R5 ;  /* 0x00000005ff1d723e */ /* 0x000fe400020006ff */
[----:B------:R-:W-:Y:S02]  /*32dd0*/  F2FP.F16.E4M3.UNPACK_B R30, R4 ;  /* 0x00000004ff1e723e */ /* 0x000fe400020006ff */
[----:B------:R-:W-:Y:S01]  /*32de0*/  F2FP.F16.E4M3.UNPACK_B R28, R6 ;  /* 0x00000006ff1c723e */ /* 0x000fe200020006ff */
[----:B------:R-:W4:Y:S04]  /*32df0*/  LDL.LU.64 R4, [R1+0xdf0] ;  /* 0x000df00001047983 */ /* 0x000f280000300a00 */
[----:B------:R-:W4:Y:S04]  /*32e00*/  LDL.LU.64 R6, [R1+0xdf8] ;  /* 0x000df80001067983 */ /* 0x000f280000300a00 */
[----:B------:R-:W2:Y:S04]  /*32e10*/  LDL.LU R53, [R1+0x544] ;  /* 0x0005440001357983 */ /* 0x000ea80000300800 */
[----:B------:R-:W2:Y:S04]  /*32e20*/  LDL.LU R54, [R1+0x540] ;  /* 0x0005400001367983 */ /* 0x000ea80000300800 */
[----:B------:R-:W2:Y:S01]  /*32e30*/  LDL.LU R44, [R1+0x54c] ;  /* 0x00054c00012c7983 */ /* 0x000ea20000300800 */
[----:B------:R-:W-:-:S03]  /*32e40*/  IMAD R8, R47, 0x100, R46 ;  /* 0x000001002f087824 */ /* 0x000fc600078e022e */
[----:B------:R-:W2:Y:S04]  /*32e50*/  LDL.LU R45, [R1+0x548] ;  /* 0x00054800012d7983 */ /* 0x000ea80000300800 */
[----:B------:R-:W2:Y:S04]  /*32e60*/  LDL.LU R46, [R1+0x554] ;  /* 0x00055400012e7983 */ /* 0x000ea80000300800 */
[----:B------:R-:W2:Y:S01]  /*32e70*/  LDL.LU R47, [R1+0x550] ;  /* 0x00055000012f7983 */ /* 0x000ea20000300800 */
[----:B------:R-:W-:-:S03]  /*32e80*/  F2FP.F16.E4M3.UNPACK_B R31, R8 ;  /* 0x00000008ff1f723e */ /* 0x000fc600020006ff */
[----:B--2---:R-:W-:Y:S04]  /*32e90*/  STL.64 [R1+0x3080], R46 ;  /* 0x0030802e01007387 */ /* 0x004fe80000100a00 */
[----:B------:R-:W-:Y:S04]  /*32ea0*/  STL.64 [R1+0x3078], R44 ;  /* 0x0030782c01007387 */ /* 0x000fe80000100a00 */
[----:B------:R-:W2:Y:S04]  /*32eb0*/  LDL.LU.64 R48, [R1+0xde0] ;  /* 0x000de00001307983 */ /* 0x000ea80000300a00 */
        /* <DEDUP_REMOVED lines=8> */
[----:B---3--:R-:W3:Y:S01]  /*32f40*/  LDL.LU.64 R14, [R1+0xd98] ;  /* 0x000d9800010e7983 */ /* 0x008ee20000300a00 */
[C---:B----4-:R-:W-:Y:S03]  /*32f50*/  HMMA.16816.F32 R4, R28.reuse, R36, R4 ;  /* 0x000000241c04723c */ /* 0x050fe60000001804 */
[----:B---3--:R-:W-:Y:S04]  /*32f60*/  STL.64 [R1+0x30a0], R14 ;  /* 0x0030a00e01007387 */ /* 0x008fe80000100a00 */
[----:B--2---:R0:W-:Y:S04]  /*32f70*/  STL.64 [R1+0x3098], R12 ;  /* 0x0030980c01007387 */ /* 0x0041e80000100a00 */
[----:B0-----:R-:W2:Y:S04]  /*32f80*/  LDL.LU.64 R12, [R1+0xda0] ;  /* 0x000da000010c7983 */ /* 0x001ea80000300a00 */
[----:B------:R-:W2:Y:S04]  /*32f90*/  LDL.LU.64 R14, [R1+0xda8] ;  /* 0x000da800010e7983 */ /* 0x000ea80000300a00 */
[----:B------:R-:W3:Y:S04]  /*32fa0*/  LDL.LU.64 R44, [R1+0xd80] ;  /* 0x000d8000012c7983 */ /* 0x000ee80000300a00 */
[----:B------:R-:W3:Y:S04]  /*32fb0*/  LDL.LU.64 R46, [R1+0xd88] ;  /* 0x000d8800012e7983 */ /* 0x000ee80000300a00 */
[----:B------:R-:W4:Y:S04]  /*32fc0*/  LDL.LU.64 R16, [R1+0xd70] ;  /* 0x000d700001107983 */ /* 0x000f280000300a00 */
[----:B------:R-:W4:Y:S04]  /*32fd0*/  LDL.LU.64 R18, [R1+0xd78] ;  /* 0x000d780001127983 */ /* 0x000f280000300a00 */
[----:B------:R-:W2:Y:S04]  /*32fe0*/  LDL.LU.64 R20, [R1+0xd60] ;  /* 0x000d600001147983 */ /* 0x000ea80000300a00 */
[----:B------:R-:W2:Y:S04]  /*32ff0*/  LDL.LU.64 R22, [R1+0xd68] ;  /* 0x000d680001167983 */ /* 0x000ea80000300a00 */
[----:B------:R-:W2:Y:S04]  /*33000*/  LDL.LU.64 R56, [R1+0xd50] ;  /* 0x000d500001387983 */ /* 0x000ea80000300a00 */
[----:B------:R-:W2:Y:S04]  /*33010*/  LDL.LU.64 R58, [R1+0xd58] ;  /* 0x000d5800013a7983 */ /* 0x000ea80000300a00 */
[----:B------:R-:W2:Y:S04]  /*33020*/  LDL.LU R55, [R1+0x55c] ;  /* 0x00055c0001377983 */ /* 0x000ea80000300800 */
[----:B------:R-:W2:Y:S04]  /*33030*/  LDL.LU R39, [R1+0x558] ;  /* 0x0005580001277983 */ /* 0x000ea80000300800 */
[----:B------:R-:W-:Y:S04]  /*33040*/  STL.64 [R1+0x6b0], R4 ;  /* 0x0006b00401007387 */ /* 0x000fe80000100a00 */
[----:B------:R0:W-:Y:S04]  /*33050*/  STL.64 [R1+0x6b8], R6 ;  /* 0x0006b80601007387 */ /* 0x0001e80000100a00 */
[----:B0-----:R-:W2:Y:S04]  /*33060*/  LDL.LU.64 R6, [R1+0x30c0] ;  /* 0x0030c00001067983 */ /* 0x001ea80000300a00 */
[----:B------:R-:W2:Y:S01]  /*33070*/  LDL.LU.64 R4, [R1+0x30b8] ;  /* 0x0030b80001047983 */ /* 0x000ea20000300a00 */
[----:B------:R-:W-:-:S15]  /*33080*/  HMMA.16816.F32 R48, R28, R34, R48 ;  /* 0x000000221c30723c */ /* 0x000fde0000001830 */
[----:B------:R-:W-:-:S04]  /*33090*/  NOP ;  /* 0x0000000000007918 */ /* 0x000fc80000000000 */
[----:B------:R-:W-:Y:S04]  /*330a0*/  STL.64 [R1+0x6a0], R48 ;  /* 0x0006a03001007387 */ /* 0x000fe80000100a00 */
[----:B------:R0:W-:Y:S02]  /*330b0*/  STL.64 [R1+0x6a8], R50 ;  /* 0x0006a83201007387 */ /* 0x0001e40000100a00 */
[C---:B0-----:R-:W-:Y:S08]  /*330c0*/  HMMA.16816.F32 R48, R28.reuse, R2, R40 ;  /* 0x000000021c30723c */ /* 0x041ff00000001828 */
[C---:B--2---:R-:W-:Y:S08]  /*330d0*/  HMMA.16816.F32 R40, R28.reuse, R4, R24 ;  /* 0x000000041c28723c */ /* 0x044ff00000001818 */
[C---:B------:R-:W-:Y:S01]  /*330e0*/  HMMA.16816.F32 R8, R28.reuse, R6, R8 ;  /* 0x000000061c08723c */ /* 0x040fe20000001808 */
[----:B------:R-:W2:Y:S04]  /*330f0*/  LDL.LU.64 R24, [R1+0xd40] ;  /* 0x000d400001187983 */ /* 0x000ea80000300a00 */
[----:B------:R0:W-:Y:S04]  /*33100*/  STL.64 [R1+0x690], R48 ;  /* 0x0006903001007387 */ /* 0x0001e80000100a00 */
[----:B------:R1:W-:Y:S04]  /*33110*/  STL.64 [R1+0x698], R50 ;  /* 0x0006983201007387 */ /* 0x0003e80000100a00 */
[----:B------:R-:W2:Y:S04]  /*33120*/  LDL.LU.64 R26, [R1+0xd48] ;  /* 0x000d4800011a7983 */ /* 0x000ea80000300a00 */
[----:B------:R1:W-:Y:S04]  /*33130*/  STL.64 [R1+0x680], R40 ;  /* 0x0006802801007387 */ /* 0x0003e80000100a00 */
[----:B------:R3:W-:Y:S04]  /*33140*/  STL.64 [R1+0x688], R42 ;  /* 0x0006882a01007387 */ /* 0x0007e80000100a00 */
[----:B0-----:R-:W2:Y:S04]  /*33150*/  LDL.LU.64 R48, [R1+0xd20] ;  /* 0x000d200001307983 */ /* 0x001ea80000300a00 */
[----:B-1----:R-:W2:Y:S04]  /*33160*/  LDL.LU.64 R50, [R1+0xd28] ;  /* 0x000d280001327983 */ /* 0x002ea80000300a00 */
[----:B------:R-:W2:Y:S04]  /*33170*/  LDL.LU.64 R40, [R1+0xd10] ;  /* 0x000d100001287983 */ /* 0x000ea80000300a00 */
[----:B---3--:R-:W3:Y:S04]  /*33180*/  LDL.LU.64 R42, [R1+0xd18] ;  /* 0x000d1800012a7983 */ /* 0x008ee80000300a00 */
[----:B------:R-:W-:Y:S04]  /*33190*/  STL.64 [R1+0x670], R8 ;  /* 0x0006700801007387 */ /* 0x000fe80000100a00 */
[----:B------:R0:W-:Y:S04]  /*331a0*/  STL.64 [R1+0x678], R10 ;  /* 0x0006780a01007387 */ /* 0x0001e80000100a00 */
[----:B0-----:R-:W2:Y:S04]  /*331b0*/  LDL.LU.64 R10, [R1+0x30b0] ;  /* 0x0030b000010a7983 */ /* 0x001ea80000300a00 */
[----:B------:R-:W2:Y:S02]  /*331c0*/  LDL.LU.64 R8, [R1+0x30a8] ;  /* 0x0030a80001087983 */ /* 0x000ea40000300a00 */
[----:B--2---:R-:W-:-:S15]  /*331d0*/  HMMA.16816.F32 R12, R28, R8, R12 ;  /* 0x000000081c0c723c */ /* 0x004fde000000180c */
[----:B------:R-:W-:-:S04]  /*331e0*/  NOP ;  /* 0x0000000000007918 */ /* 0x000fc80000000000 */
        /* <DEDUP_REMOVED lines=8> */
[----:B0-----:R-:W4:Y:S04]  /*33270*/  LDL.LU.64 R14, [R1+0x3090] ;  /* 0x00309000010e7983 */ /* 0x001f280000300a00 */
[----:B------:R-:W2:Y:S02]  /*33280*/  LDL.LU.64 R12, [R1+0x3088] ;  /* 0x00308800010c7983 */ /* 0x000ea40000300a00 */
[C---:B--2---:R-:W-:Y:S08]  /*33290*/  HMMA.16816.F32 R44, R28.reuse, R12, R44 ;  /* 0x0000000c1c2c723c */ /* 0x044ff0000000182c */
[C---:B----4-:R-:W-:Y:S11]  /*332a0*/  HMMA.16816.F32 R16, R28.reuse, R14, R16 ;  /* 0x0000000e1c10723c */ /* 0x050ff60000001810 */
[----:B------:R-:W-:Y:S04]  /*332b0*/  STL.64 [R1+0x640], R44 ;  /* 0x0006402c01007387 */ /* 0x000fe80000100a00 */
[----:B------:R0:W-:Y:S04]  /*332c0*/  STL.64 [R1+0x648], R46 ;  /* 0x0006482e01007387 */ /* 0x0001e80000100a00 */
[----:B0-----:R-:W2:Y:S04]  /*332d0*/  LDL.LU.64 R46, [R1+0x3080] ;  /* 0x00308000012e7983 */ /* 0x001ea80000300a00 */
[----:B------:R-:W4:Y:S04]  /*332e0*/  LDL.LU.64 R44, [R1+0x3078] ;  /* 0x00307800012c7983 */ /* 0x000f280000300a00 */
        /* <DEDUP_REMOVED lines=9> */
[----:B------:R-:W2:Y:S01]  /*33380*/  LDL.LU.64 R20, [R1+0x3058] ;  /* 0x0030580001147983 */ /* 0x000ea20000300a00 */
[----:B------:R-:W-:-:S15]  /*33390*/  HMMA.16816.F32 R56, R28, R18, R56 ;  /* 0x000000121c38723c */ /* 0x000fde0000001838 */
[----:B------:R-:W-:-:S04]  /*333a0*/  NOP ;  /* 0x0000000000007918 */ /* 0x000fc80000000000 */
[----:B------:R0:W-:Y:S04]  /*333b0*/  STL.64 [R1+0x610], R56 ;  /* 0x0006103801007387 */ /* 0x0001e80000100a00 */
[----:B------:R1:W-:Y:S04]  /*333c0*/  STL.64 [R1+0x618], R58 ;  /* 0x0006183a01007387 */ /* 0x0003e80000100a00 */
[----:B0-----:R-:W3:Y:S04]  /*333d0*/  LDL.LU.64 R56, [R1+0x230] ;  /* 0x0002300001387983 */ /* 0x001ee80000300a00 */
[----:B-1----:R-:W3:Y:S04]  /*333e0*/  LDL.LU.64 R58, [R1+0x238] ;  /* 0x00023800013a7983 */ /* 0x002ee80000300a00 */
        /* <DEDUP_REMOVED lines=9> */
[----:B------:R-:W2:Y:S04]  /*33480*/  LDL.LU.64 R24, [R1+0x3048] ;  /* 0x0030480001187983 */ /* 0x000ea80000300a00 */
[----:B------:R-:W-:Y:S04]  /*33490*/  STL.64 [R1+0x3040], R22 ;  /* 0x0030401601007387 */ /* 0x000fe80000100a00 */
[----:B------:R2:W-:Y:S01]  /*334a0*/  STL.64 [R1+0x3038], R20 ;  /* 0x0030381401007387 */ /* 0x0005e20000100a00 */
[----:B---3--:R-:W-:-:S15]  /*334b0*/  HMMA.16816.F32 R16, R28, R22, R16 ;  /* 0x000000161c10723c */ /* 0x008fde0000001810 */
[----:B------:R-:W-:-:S04]  /*334c0*/  NOP ;  /* 0x0000000000007918 */ /* 0x000fc80000000000 */
[----:B------:R-:W-:Y:S04]  /*334d0*/  STL.64 [R1+0x5f0], R16 ;  /* 0x0005f01001007387 */ /* 0x000fe80000100a00 */
[----:B------:R0:W-:Y:S01]  /*334e0*/  STL.64 [R1+0x5f8], R18 ;  /* 0x0005f81201007387 */ /* 0x0001e20000100a00 */
[----:B------:R-:W-:Y:S01]  /*334f0*/  IMAD R52, R47, 0x100, R46 ;  /* 0x000001002f347824 */ /* 0x000fe200078e022e */
[C---:B--2---:R-:W-:Y:S08]  /*33500*/  HMMA.16816.F32 R20, R28.reuse, R24, R48 ;  /* 0x000000181c14723c */ /* 0x044ff00000001830 */
[C---:B0-----:R-:W-:Y:S01]  /*33510*/  HMMA.16816.F32 R16, R28.reuse, R26, R40 ;  /* 0x0000001a1c10723c */ /* 0x041fe20000001828 */
[----:B------:R-:W2:Y:S10]  /*33520*/  LDL.LU.64 R48, [R1+0xd00] ;  /* 0x000d000001307983 */ /* 0x000eb40000300a00 */
[----:B------:R-:W-:Y:S04]  /*33530*/  STL.64 [R1+0x5e0], R20 ;  /* 0x0005e01401007387 */ /* 0x000fe80000100a00 */
[----:B------:R0:W-:Y:S04]  /*33540*/  STL.64 [R1+0x5e8], R22 ;  /* 0x0005e81601007387 */ /* 0x0001e80000100a00 */
[----:B------:R-:W2:Y:S04]  /*33550*/  LDL.LU.64 R50, [R1+0xd08] ;  /* 0x000d080001327983 */ /* 0x000ea80000300a00 */
[----:B------:R4:W-:Y:S04]  /*33560*/  STL.64 [R1+0x5d0], R16 ;  /* 0x0005d01001007387 */ /* 0x0009e80000100a00 */
[----:B------:R-:W-:Y:S04]  /*33570*/  STL.64 [R1+0x5d8], R18 ;  /* 0x0005d81201007387 */ /* 0x000fe80000100a00 */
[----:B------:R-:W3:Y:S04]  /*33580*/  LDL.LU.64 R40, [R1+0xcf0] ;  /* 0x000cf00001287983 */ /* 0x000ee80000300a00 */
[----:B------:R-:W3:Y:S01]  /*33590*/  LDL.LU.64 R42, [R1+0xcf8] ;  /* 0x000cf800012a7983 */ /* 0x000ee20000300a00 */
[----:B0-----:R-:W-:Y:S01]  /*335a0*/  HMMA.16816.F32 R20, R28, R32, R56 ;  /* 0x000000201c14723c */ /* 0x001fe20000001838 */
[----:B----4-:R-:W-:-:S02]  /*335b0*/  IMAD R16, R45, 0x100, R44 ;  /* 0x000001002d107824 */ /* 0x010fc400078e022c */
[----:B------:R-:W4:Y:S04]  /*335c0*/  LDL.LU.64 R44, [R1+0xce0] ;  /* 0x000ce000012c7983 */ /* 0x000f280000300a00 */
[----:B------:R-:W4:Y:S01]  /*335d0*/  LDL.LU.64 R46, [R1+0xce8] ;  /* 0x000ce800012e7983 */ /* 0x000f220000300a00 */
[----:B------:R-:W-:Y:S01]  /*335e0*/  IMAD R17, R54, 0x100, R53 ;  /* 0x0000010036117824 */ /* 0x000fe200078e0235 */
[----:B------:R-:W-:-:S04]  /*335f0*/  F2FP.F16.E4M3.UNPACK_B R29, R16 ;  /* 0x00000010ff1d723e */ /* 0x000fc800020006ff */
[----:B------:R-:W-:-:S06]  /*33600*/  F2FP.F16.E4M3.UNPACK_B R28, R17 ;  /* 0x00000011ff1c723e */ /* 0x000fcc00020006ff */
[----:B------:R0:W-:Y:S04]  /*33610*/  STL.64 [R1+0x1d0], R20 ;  /* 0x0001d01401007387 */ /* 0x0001e80000100a00 */
[----:B------:R1:W-:Y:S04]  /*33620*/  STL.64 [R1+0x1d8], R22 ;  /* 0x0001d81601007387 */ /* 0x0003e80000100a00 */
[----:B0-----:R-:W4:Y:S04]  /*33630*/  LDL.LU.64 R20, [R1+0xcd0] ;  /* 0x000cd00001147983 */ /* 0x001f280000300a00 */
[----:B-1----:R-:W4:Y:S04]  /*33640*/  LDL.LU.64 R22, [R1+0xcd8] ;  /* 0x000cd80001167983 */ /* 0x002f280000300a00 */
[----:B------:R-:W4:Y:S04]  /*33650*/  LDL.LU.64 R16, [R1+0xcc0] ;  /* 0x000cc00001107983 */ /* 0x000f280000300a00 */
[----:B------:R-:W4:Y:S01]  /*33660*/  LDL.LU.64 R18, [R1+0xcc8] ;  /* 0x000cc80001127983 */ /* 0x000f220000300a00 */
[----:B------:R-:W-:Y:S01]  /*33670*/  IMAD R39, R39, 0x100, R55 ;  /* 0x0000010027277824 */ /* 0x000fe200078e0237 */
[----:B------:R-:W-:-:S02]  /*33680*/  F2FP.F16.E4M3.UNPACK_B R30, R52 ;  /* 0x00000034ff1e723e */ /* 0x000fc400020006ff */
[----:B------:R-:W4:Y:S02]  /*33690*/  LDL.LU.64 R52, [R1+0xcb0] ;  /* 0x000cb00001347983 */ /* 0x000f240000300a00 */
[----:B------:R-:W-:-:S07]  /*336a0*/  F2FP.F16.E4M3.UNPACK_B R31, R39 ;  /* 0x00000027ff1f723e */ /* 0x000fce00020006ff */
[C---:B--2---:R-:W-:Y:S08]  /*336b0*/  HMMA.16816.F32 R48, R28.reuse, R36, R48 ;  /* 0x000000241c30723c */ /* 0x044ff00000001830 */
[C---:B---3--:R-:W-:Y:S08]  /*336c0*/  HMMA.16816.F32 R40, R28.reuse, R34, R40 ;  /* 0x000000221c28723c */ /* 0x048ff00000001828 */
[C---:B----4-:R-:W-:Y:S03]  /*336d0*/  HMMA.16816.F32 R44, R28.reuse, R2, R44 ;  /* 0x000000021c2c723c */ /* 0x050fe6000000182c */
[----:B------:R-:W-:Y:S04]  /*336e0*/  STL.64 [R1+0x5c0], R48 ;  /* 0x0005c03001007387 */ /* 0x000fe80000100a00 */
[----:B------:R-:W-:Y:S04]  /*336f0*/  STL.64 [R1+0x5c8], R50 ;  /* 0x0005c83201007387 */ /* 0x000fe80000100a00 */
[----:B------:R-:W2:Y:S04]  /*33700*/  LDL.LU.64 R54, [R1+0xcb8] ;  /* 0x000cb80001367983 */ /* 0x000ea80000300a00 */
[----:B------:R0:W-:Y:S04]  /*33710*/  STL.64 [R1+0x5b0], R40 ;  /* 0x0005b02801007387 */ /* 0x0001e80000100a00 */
[----:B------:R1:W-:Y:S04]  /*33720*/  STL.64 [R1+0x5b8], R42 ;  /* 0x0005b82a01007387 */ /* 0x0003e80000100a00 */
[----:B0-----:R-:W3:Y:S04]  /*33730*/  LDL.LU.64 R40, [R1+0xca0] ;  /* 0x000ca00001287983 */ /* 0x001ee80000300a00 */
[----:B-1----:R-:W3:Y:S04]  /*33740*/  LDL.LU.64 R42, [R1+0xca8] ;  /* 0x000ca800012a7983 */ /* 0x002ee80000300a00 */
[----:B------:R-:W4:Y:S04]  /*33750*/  LDL.LU R48, [R1+0xf3c] ;  /* 0x000f3c0001307983 */ /* 0x000f280000300800 */
[----:B------:R-:W4:Y:S01]  /*33760*/  LDL.LU R49, [R1+0xf38] ;  /* 0x000f380001317983 */ /* 0x000f220000300800 */
[C---:B------:R-:W-:Y:S08]  /*33770*/  HMMA.16816.F32 R56, R28.reuse, R4, R20 ;  /* 0x000000041c38723c */ /* 0x040ff00000001814 */
[C---:B------:R-:W-:Y:S01]  /*33780*/  HMMA.16816.F32 R16, R28.reuse, R6, R16 ;  /* 0x000000061c10723c */ /* 0x040fe20000001810 */
[----:B------:R0:W-:Y:S04]  /*33790*/  STL.64 [R1+0x5a0], R44 ;  /* 0x0005a02c01007387 */ /* 0x0001e80000100a00 */
[----:B------:R1:W-:Y:S04]  /*337a0*/  STL.64 [R1+0x5a8], R46 ;  /* 0x0005a82e01007387 */ /* 0x0003e80000100a00 */
[----:B0-----:R-:W4:Y:S04]  /*337b0*/  LDL.LU R44, [R1+0xf44] ;  /* 0x000f4400012c7983 */ /* 0x001f280000300800 */
[----:B------:R-:W4:Y:S04]  /*337c0*/  LDL.LU R45, [R1+0xf40] ;  /* 0x000f4000012d7983 */ /* 0x000f280000300800 */
[----:B-1----:R-:W4:Y:S04]  /*337d0*/  LDL.LU R46, [R1+0xf4c] ;  /* 0x000f4c00012e7983 */ /* 0x002f280000300800 */
[----:B------:R-:W4:Y:S04]  /*337e0*/  LDL.LU R47, [R1+0xf48] ;  /* 0x000f4800012f7983 */ /* 0x000f280000300800 */
[----:B------:R-:W4:Y:S04]  /*337f0*/  LDL.LU.64 R20, [R1+0xc90] ;  /* 0x000c900001147983 */ /* 0x000f280000300a00 */
[----:B------:R-:W-:Y:S04]  /*33800*/  STL.64 [R1+0x590], R56 ;  /* 0x0005903801007387 */ /* 0x000fe80000100a00 */
[----:B------:R-:W-:Y:S04]  /*33810*/  STL.64 [R1+0x598], R58 ;  /* 0x0005983a01007387 */ /* 0x000fe80000100a00 */
[----:B------:R-:W4:Y:S04]  /*33820*/  LDL.LU.64 R22, [R1+0xc98] ;  /* 0x000c980001167983 */ /* 0x000f280000300a00 */
[----:B------:R0:W-:Y:S04]  /*33830*/  STL.64 [R1+0x580], R16 ;  /* 0x0005801001007387 */ /* 0x0001e80000100a00 */
[----:B------:R1:W-:Y:S04]  /*33840*/  STL.64 [R1+0x588], R18 ;  /* 0x0005881201007387 */ /* 0x0003e80000100a00 */
[----:B0-----:R-:W4:Y:S04]  /*33850*/  LDL.LU.64 R16, [R1+0xc80] ;  /* 0x000c800001107983 */ /* 0x001f280000300a00 */
[----:B-1----:R-:W4:Y:S04]  /*33860*/  LDL.LU.64 R18, [R1+0xc88] ;  /* 0x000c880001127983 */ /* 0x002f280000300a00 */
[----:B------:R-:W-:Y:S04]  /*33870*/  STL.64 [R1+0x3020], R6 ;  /* 0x0030200601007387 */ /* 0x000fe80000100a00 */
[----:B------:R3:W-:Y:S04]  /*33880*/  STL.64 [R1+0x3018], R4 ;  /* 0x0030180401007387 */ /* 0x0007e80000100a00 */
[----:B------:R-:W4:Y:S01]  /*33890*/  LDL.LU.64 R56, [R1+0xc50] ;  /* 0x000c500001387983 */ /* 0x000f220000300a00 */
[C---:B--2---:R-:W-:Y:S08]  /*338a0*/  HMMA.16816.F32 R52, R28.reuse, R8, R52 ;  /* 0x000000081c34723c */ /* 0x044ff00000001834 */
[C---:B---3--:R-:W-:Y:S11]  /*338b0*/  HMMA.16816.F32 R4, R28.reuse, R10, R40 ;  /* 0x0000000a1c04723c */ /* 0x048ff60000001828 */
        /* <DEDUP_REMOVED lines=8> */
[----:B------:R-:W2:Y:S01]  /*33940*/  LDL.LU.64 R42, [R1+0xc38] ;  /* 0x000c3800012a7983 */ /* 0x000ea20000300a00 */
[C---:B----4-:R-:W-:Y:S03]  /*33950*/  HMMA.16816.F32 R20, R28.reuse, R12, R20 ;  /* 0x0000000c1c14723c */ /* 0x050fe60000001814 */
[----:B---3--:R-:W3:Y:S04]  /*33960*/  LDL.LU.64 R4, [R1+0xc20] ;  /* 0x000c200001047983 */ /* 0x008ee80000300a00 */
[----:B------:R-:W3:Y:S01]  /*33970*/  LDL.LU.64 R6, [R1+0xc28] ;  /* 0x000c280001067983 */ /* 0x000ee20000300a00 */
[C---:B------:R-:W-:Y:S03]  /*33980*/  HMMA.16816.F32 R16, R28.reuse, R14, R16 ;  /* 0x0000000e1c10723c */ /* 0x040fe60000001810 */
[----:B------:R-:W-:Y:S04]  /*33990*/  STL.64 [R1+0x3010], R10 ;  /* 0x0030100a01007387 */ /* 0x000fe80000100a00 */
[----:B------:R0:W-:Y:S04]  /*339a0*/  STL.64 [R1+0x3008], R8 ;  /* 0x0030080801007387 */ /* 0x0001e80000100a00 */
[----:B0-----:R-:W4:Y:S04]  /*339b0*/  LDL.LU.64 R8, [R1+0xc60] ;  /* 0x000c600001087983 */ /* 0x001f280000300a00 */
[----:B------:R-:W4:Y:S04]  /*339c0*/  LDL.LU.64 R10, [R1+0xc68] ;  /* 0x000c6800010a7983 */ /* 0x000f280000300a00 */
[----:B------:R-:W-:Y:S04]  /*339d0*/  STL.64 [R1+0x550], R20 ;  /* 0x0005501401007387 */ /* 0x000fe80000100a00 */
[----:B------:R0:W-:Y:S04]  /*339e0*/  STL.64 [R1+0x558], R22 ;  /* 0x0005581601007387 */ /* 0x0001e80000100a00 */
[----:B0-----:R-:W2:Y:S04]  /*339f0*/  LDL.LU.64 R22, [R1+0x3040] ;  /* 0x0030400001167983 */ /* 0x001ea80000300a00 */
[----:B------:R-:W2:Y:S04]  /*33a00*/  LDL.LU.64 R20, [R1+0x3038] ;  /* 0x0030380001147983 */ /* 0x000ea80000300a00 */
[----:B------:R-:W-:Y:S04]  /*33a10*/  STL.64 [R1+0x540], R16 ;  /* 0x0005401001007387 */ /* 0x000fe80000100a00 */
[----:B------:R0:W-:Y:S04]  /*33a20*/  STL.64 [R1+0x548], R18 ;  /* 0x0005481201007387 */ /* 0x0001e80000100a00 */
[----:B0-----:R-:W4:Y:S04]  /*33a30*/  LDL.LU.64 R18, [R1+0x3030] ;  /* 0x0030300001127983 */ /* 0x001f280000300a00 */
[----:B------:R-:W2:Y:S04]  /*33a40*/  LDL.LU.64 R16, [R1+0x3028] ;  /* 0x0030280001107983 */ /* 0x000ea80000300a00 */
[----:B------:R-:W2:Y:S04]  /*33a50*/  LDL.LU R50, [R1+0xf54] ;  /* 0x000f540001327983 */ /* 0x000ea80000300800 */
[----:B------:R-:W2:Y:S04]  /*33a60*/  LDL.LU R51, [R1+0xf50] ;  /* 0x000f500001337983 */ /* 0x000ea80000300800 */
[----:B------:R-:W-:Y:S04]  /*33a70*/  STL.64 [R1+0x2ff0], R14 ;  /* 0x002ff00e01007387 */ /* 0x000fe80000100a00 */
[----:B------:R0:W-:Y:S04]  /*33a80*/  STL.64 [R1+0x2fe8], R12 ;  /* 0x002fe80c01007387 */ /* 0x0001e80000100a00 */
[----:B0-----:R-:W2:Y:S04]  /*33a90*/  LDL.LU.64 R12, [R1+0xc70] ;  /* 0x000c7000010c7983 */ /* 0x001ea80000300a00 */
[----:B------:R-:W2:Y:S01]  /*33aa0*/  LDL.LU.64 R14, [R1+0xc78] ;  /* 0x000c7800010e7983 */ /* 0x000ea20000300a00 */
[C---:B----4-:R-:W-:Y:S08]  /*33ab0*/  HMMA.16816.F32 R8, R28.reuse, R18, R8 ;  /* 0x000000121c08723c */ /* 0x050ff00000001808 */
[----:B--2---:R-:W-:Y:S01]  /*33ac0*/  HMMA.16816.F32 R12, R28, R16, R12 ;  /* 0x000000101c0c723c */ /* 0x004fe2000000180c */
[----:B------:R-:W-:-:S15]  /*33ad0*/  STL.64 [R1+0x2fd0], R18 ;  /* 0x002fd01201007387 */ /* 0x000fde0000100a00 */
[----:B------:R-:W-:-:S03]  /*33ae0*/  NOP ;  /* 0x0000000000007918 */ /* 0x000fc60000000000 */
[----:B------:R-:W-:Y:S04]  /*33af0*/  STL.64 [R1+0x530], R12 ;  /* 0x0005300c01007387 */ /* 0x000fe80000100a00 */
[----:B------:R0:W-:Y:S04]  /*33b00*/  STL.64 [R1+0x538], R14 ;  /* 0x0005380e01007387 */ /* 0x0001e80000100a00 */
[----:B------:R-:W-:Y:S04]  /*33b10*/  STL.64 [R1+0x2fc8], R16 ;  /* 0x002fc81001007387 */ /* 0x000fe80000100a00 */
[----:B------:R-:W-:Y:S04]  /*33b20*/  STL.64 [R1+0x520], R8 ;  /* 0x0005200801007387 */ /* 0x000fe80000100a00 */
[----:B------:R1:W-:Y:S01]  /*33b30*/  STL.64 [R1+0x528], R10 ;  /* 0x0005280a01007387 */ /* 0x0003e20000100a00 */
[C---:B0-----:R-:W-:Y:S08]  /*33b40*/  HMMA.16816.F32 R12, R28.reuse, R20, R56 ;  /* 0x000000141c0c723c */ /* 0x041ff00000001838 */
[C---:B-1----:R-:W-:Y:S01]  /*33b50*/  HMMA.16816.F32 R8, R28.reuse, R22, R52 ;  /* 0x000000161c08723c */ /* 0x042fe20000001834 */
[----:B------:R-:W-:Y:S10]  /*33b60*/  STL.64 [R1+0x2fb0], R22 ;  /* 0x002fb01601007387 */ /* 0x000ff40000100a00 */
[----:B------:R-:W-:Y:S04]  /*33b70*/  STL.64 [R1+0x510], R12 ;  /* 0x0005100c01007387 */ /* 0x000fe80000100a00 */
[----:B------:R0:W-:Y:S04]  /*33b80*/  STL.64 [R1+0x518], R14 ;  /* 0x0005180e01007387 */ /* 0x0001e80000100a00 */
[----:B------:R-:W-:Y:S04]  /*33b90*/  STL.64 [R1+0x2fa8], R20 ;  /* 0x002fa81401007387 */ /* 0x000fe80000100a00 */
[----:B------:R-:W-:Y:S04]  /*33ba0*/  STL.64 [R1+0x500], R8 ;  /* 0x0005000801007387 */ /* 0x000fe80000100a00 */
[----:B------:R3:W-:Y:S01]  /*33bb0*/  STL.64 [R1+0x508], R10 ;  /* 0x0005080a01007387 */ /* 0x0007e20000100a00 */
[C---:B0-----:R-:W-:Y:S08]  /*33bc0*/  HMMA.16816.F32 R12, R28.reuse, R24, R40 ;  /* 0x000000181c0c723c */ /* 0x041ff00000001828 */
[----:B---3--:R-:W-:Y:S01]  /*33bd0*/  HMMA.16816.F32 R8, R28, R26, R4 ;  /* 0x0000001a1c08723c */ /* 0x008fe20000001804 */
[----:B------:R-:W2:Y:S10]  /*33be0*/  LDL.LU.64 R4, [R1+0x220] ;  /* 0x0002200001047983 */ /* 0x000eb40000300a00 */
[----:B------:R-:W-:Y:S04]  /*33bf0*/  STL.64 [R1+0x4f0], R12 ;  /* 0x0004f00c01007387 */ /* 0x000fe80000100a00 */
[----:B------:R-:W-:Y:S04]  /*33c00*/  STL.64 [R1+0x4f8], R14 ;  /* 0x0004f80e01007387 */ /* 0x000fe80000100a00 */
[----:B------:R-:W2:Y:S04]  /*33c10*/  LDL.LU.64 R6, [R1+0x228] ;  /* 0x0002280001067983 */ /* 0x000ea80000300a00 */
[----:B------:R-:W-:Y:S04]  /*33c20*/  STL.64 [R1+0x4e0], R8 ;  /* 0x0004e00801007387 */ /* 0x000fe80000100a00 */
[----:B------:R0:W-:Y:S04]  /*33c30*/  STL.64 [R1+0x4e8], R10 ;  /* 0x0004e80a01007387 */ /* 0x0001e80000100a00 */
[----:B------:R-:W-:Y:S04]  /*33c40*/  STL.64 [R1+0x2fc0], R26 ;  /* 0x002fc01a01007387 */ /* 0x000fe80000100a00 */
[----:B------:R-:W-:Y:S04]  /*33c50*/  STL.64 [R1+0x2fb8], R24 ;  /* 0x002fb81801007387 */ /* 0x000fe80000100a00 */
[----:B------:R-:W3:Y:S04]  /*33c60*/  LDL.LU R41, [R1+0xf64] ;  /* 0x000f640001297983 */ /* 0x000ee80000300800 */
[----:B------:R-:W4:Y:S04]  /*33c70*/  LDL.LU R42, [R1+0xf60] ;  /* 0x000f6000012a7983 */ /* 0x000f280000300800 */
[----:B------:R-:W4:Y:S01]  /*33c80*/  LDL.LU R43, [R1+0xf6c] ;  /* 0x000f6c00012b7983 */ /* 0x000f220000300800 */
[----:B0-----:R-:W-:-:S02]  /*33c90*/  IMAD R10, R45, 0x100, R44 ;  /* 0x000001002d0a7824 */ /* 0x001fc400078e022c */
[----:B------:R-:W-:Y:S01]  /*33ca0*/  IMAD R9, R47, 0x100, R46 ;  /* 0x000001002f097824 */ /* 0x000fe200078e022e */
[----:B----4-:R-:W-:Y:S04]  /*33cb0*/  STL.64 [R1+0x2fe0], R42 ;  /* 0x002fe02a01007387 */ /* 0x010fe80000100a00 */
[----:B---3--:R-:W-:Y:S04]  /*33cc0*/  STL [R1+0x2fd8], R41 ;  /* 0x002fd82901007387 */ /* 0x008fe80000100800 */
[----:B------:R-:W3:Y:S04]  /*33cd0*/  LDL.LU R39, [R1+0xf68] ;  /* 0x000f680001277983 */ /* 0x000ee80000300800 */
[----:B------:R-:W4:Y:S04]  /*33ce0*/  LDL.LU R44, [R1+0xf74] ;  /* 0x000f7400012c7983 */ /* 0x000f280000300800 */
[----:B------:R-:W4:Y:S04]  /*33cf0*/  LDL.LU R45, [R1+0xf70] ;  /* 0x000f7000012d7983 */ /* 0x000f280000300800 */
[----:B------:R-:W3:Y:S04]  /*33d00*/  LDL.LU R46, [R1+0xf7c] ;  /* 0x000f7c00012e7983 */ /* 0x000ee80000300800 */
[----:B------:R-:W3:Y:S01]  /*33d10*/  LDL.LU R47, [R1+0xf78] ;  /* 0x000f7800012f7983 */ /* 0x000ee20000300800 */
[----:B--2---:R-:W-:Y:S01]  /*33d20*/  HMMA.16816.F32 R12, R28, R32, R4 ;  /* 0x000000201c0c723c */ /* 0x004fe20000001804 */
[----:B------:R-:W-:-:S02]  /*33d30*/  IMAD R11, R49, 0x100, R48 ;  /* 0x00000100310b7824 */ /* 0x000fc400078e0230 */
[----:B------:R-:W-:Y:S01]  /*33d40*/  IMAD R8, R51, 0x100, R50 ;  /* 0x0000010033087824 */ /* 0x000fe200078e0232 */
[----:B------:R-:W-:Y:S01]  /*33d50*/  F2FP.F16.E4M3.UNPACK_B R29, R10 ;  /* 0x0000000aff1d723e */ /* 0x000fe200020006ff */
[----:B---3--:R-:W-:Y:S04]  /*33d60*/  STL.64 [R1+0x3000], R46 ;  /* 0x0030002e01007387 */ /* 0x008fe80000100a00 */
[----:B----4-:R0:W-:Y:S04]  /*33d70*/  STL.64 [R1+0x2ff8], R44 ;  /* 0x002ff82c01007387 */ /* 0x0101e80000100a00 */
[----:B------:R-:W2:Y:S04]  /*33d80*/  LDL.LU.64 R4, [R1+0xc10] ;  /* 0x000c100001047983 */ /* 0x000ea80000300a00 */
[----:B------:R-:W2:Y:S01]  /*33d90*/  LDL.LU.64 R6, [R1+0xc18] ;  /* 0x000c180001067983 */ /* 0x000ea20000300a00 */
[----:B------:R-:W-:-:S02]  /*33da0*/  F2FP.F16.E4M3.UNPACK_B R28, R11 ;  /* 0x0000000bff1c723e */ /* 0x000fc400020006ff */
[----:B------:R-:W-:Y:S02]  /*33db0*/  F2FP.F16.E4M3.UNPACK_B R30, R9 ;  /* 0x00000009ff1e723e */ /* 0x000fe400020006ff */
[----:B------:R-:W-:Y:S01]  /*33dc0*/  F2FP.F16.E4M3.UNPACK_B R31, R8 ;  /* 0x00000008ff1f723e */ /* 0x000fe200020006ff */
[----:B------:R1:W-:Y:S04]  /*33dd0*/  STL.64 [R1+0x1c0], R12 ;  /* 0x0001c00c01007387 */ /* 0x0003e80000100a00 */
[----:B------:R3:W-:Y:S04]  /*33de0*/  STL.64 [R1+0x1c8], R14 ;  /* 0x0001c80e01007387 */ /* 0x0007e80000100a00 */
[----:B------:R-:W4:Y:S04]  /*33df0*/  LDL.LU.64 R48, [R1+0xc00] ;  /* 0x000c000001307983 */ /* 0x000f280000300a00 */
[----:B------:R-:W4:Y:S04]  /*33e00*/  LDL.LU.64 R50, [R1+0xc08] ;  /* 0x000c080001327983 */ /* 0x000f280000300a00 */
[----:B------:R-:W4:Y:S04]  /*33e10*/  LDL.LU.64 R56, [R1+0xbf0] ;  /* 0x000bf00001387983 */ /* 0x000f280000300a00 */
[----:B------:R-:W4:Y:S04]  /*33e20*/  LDL.LU.64 R58, [R1+0xbf8] ;  /* 0x000bf800013a7983 */ /* 0x000f280000300a00 */
[----:B------:R-:W4:Y:S04]  /*33e30*/  LDL.LU.64 R52, [R1+0xbe0] ;  /* 0x000be00001347983 */ /* 0x000f280000300a00 */
[----:B------:R-:W4:Y:S04]  /*33e40*/  LDL.LU.64 R54, [R1+0xbe8] ;  /* 0x000be80001367983 */ /* 0x000f280000300a00 */
[----:B------:R-:W4:Y:S04]  /*33e50*/  LDL.LU.64 R8, [R1+0xbd0] ;  /* 0x000bd00001087983 */ /* 0x000f280000300a00 */
[----:B------:R-:W4:Y:S04]  /*33e60*/  LDL.LU.64 R10, [R1+0xbd8] ;  /* 0x000bd800010a7983 */ /* 0x000f280000300a00 */
[----:B0-----:R-:W4:Y:S04]  /*33e70*/  LDL.LU.64 R44, [R1+0xbc0] ;  /* 0x000bc000012c7983 */ /* 0x001f280000300a00 */
[----:B------:R-:W4:Y:S04]  /*33e80*/  LDL.LU.64 R46, [R1+0xbc8] ;  /* 0x000bc800012e7983 */ /* 0x000f280000300a00 */
[----:B-1----:R-:W4:Y:S04]  /*33e90*/  LDL.LU.64 R12, [R1+0xbb0] ;  /* 0x000bb000010c7983 */ /* 0x002f280000300a00 */
[----:B---3--:R-:W3:Y:S04]  /*33ea0*/  LDL.LU.64 R14, [R1+0xbb8] ;  /* 0x000bb800010e7983 */ /* 0x008ee80000300a00 */
[----:B------:R-:W3:Y:S04]  /*33eb0*/  LDL.LU.64 R40, [R1+0xba0] ;  /* 0x000ba00001287983 */ /* 0x000ee80000300a00 */
[----:B------:R-:W3:Y:S04]  /*33ec0*/  LDL.LU.64 R42, [R1+0xba8] ;  /* 0x000ba800012a7983 */ /* 0x000ee80000300a00 */
[----:B------:R-:W3:Y:S04]  /*33ed0*/  LDL.LU.64 R16, [R1+0xb90] ;  /* 0x000b900001107983 */ /* 0x000ee80000300a00 */
[----:B------:R-:W3:Y:S04]  /*33ee0*/  LDL.LU.64 R18, [R1+0xb98] ;  /* 0x000b980001127983 */ /* 0x000ee80000300a00 */
[----:B------:R-:W3:Y:S04]  /*33ef0*/  LDL.LU.64 R24, [R1+0xb80] ;  /* 0x000b800001187983 */ /* 0x000ee80000300a00 */
[----:B------:R-:W3:Y:S04]  /*33f00*/  LDL.LU.64 R26, [R1+0xb88] ;  /* 0x000b8800011a7983 */ /* 0x000ee80000300a00 */
[----:B------:R-:W3:Y:S04]  /*33f10*/  LDL.LU.64 R20, [R1+0xb70] ;  /* 0x000b700001147983 */ /* 0x000ee80000300a00 */
[----:B------:R-:W3:Y:S01]  /*33f20*/  LDL.LU.64 R22, [R1+0xb78] ;  /* 0x000b780001167983 */ /* 0x000ee20000300a00 */
[----:B--2---:R-:W-:-:S15]  /*33f30*/  HMMA.16816.F32 R4, R28, R36, R4 ;  /* 0x000000241c04723c */ /* 0x004fde0000001804 */
[----:B------:R-:W-:-:S04]  /*33f40*/  NOP ;  /* 0x0000000000007918 */ /* 0x000fc80000000000 */
[----:B------:R-:W-:Y:S04]  /*33f50*/  STL.64 [R1+0x4d0], R4 ;  /* 0x0004d00401007387 */ /* 0x000fe80000100a00 */
[----:B------:R0:W-:Y:S04]  /*33f60*/  STL.64 [R1+0x4d8], R6 ;  /* 0x0004d80601007387 */ /* 0x0001e80000100a00 */
[----:B0-----:R-:W2:Y:S04]  /*33f70*/  LDL.LU.64 R6, [R1+0x3020] ;  /* 0x0030200001067983 */ /* 0x001ea80000300a00 */
[----:B------:R-:W2:Y:S01]  /*33f80*/  LDL.LU.64 R4, [R1+0x3018] ;  /* 0x0030180001047983 */ /* 0x000ea20000300a00 */
[C---:B----4-:R-:W-:Y:S08]  /*33f90*/  HMMA.16816.F32 R48, R28.reuse, R34, R48 ;  /* 0x000000221c30723c */ /* 0x050ff00000001830 */
[C---:B------:R-:W-:Y:S11]  /*33fa0*/  HMMA.16816.F32 R56, R28.reuse, R2, R56 ;  /* 0x000000021c38723c */ /* 0x040ff60000001838 */
[----:B------:R0:W-:Y:S04]  /*33fb0*/  STL.64 [R1+0x4c0], R48 ;  /* 0x0004c03001007387 */ /* 0x0001e80000100a00 */
[----:B------:R1:W-:Y:S04]  /*33fc0*/  STL.64 [R1+0x4c8], R50 ;  /* 0x0004c83201007387 */ /* 0x0003e80000100a00 */
[----:B0-----:R-:W4:Y:S04]  /*33fd0*/  LDL.LU.64 R48, [R1+0xb50] ;  /* 0x000b500001307983 */ /* 0x001f280000300a00 */
[----:B-1----:R-:W4:Y:S04]  /*33fe0*/  LDL.LU.64 R50, [R1+0xb58] ;  /* 0x000b580001327983 */ /* 0x002f280000300a00 */
[----:B------:R0:W-:Y:S04]  /*33ff0*/  STL.64 [R1+0x4b0], R56 ;  /* 0x0004b03801007387 */ /* 0x0001e80000100a00 */
[----:B------:R1:W-:Y:S04]  /*34000*/  STL.64 [R1+0x4b8], R58 ;  /* 0x0004b83a01007387 */ /* 0x0003e80000100a00 */
[----:B0-----:R-:W3:Y:S04]  /*34010*/  LDL.LU.64 R56, [R1+0xb40] ;  /* 0x000b400001387983 */ /* 0x001ee80000300a00 */
[----:B-1----:R-:W3:Y:S01]  /*34020*/  LDL.LU.64 R58, [R1+0xb48] ;  /* 0x000b4800013a7983 */ /* 0x002ee20000300a00 */
[C---:B--2---:R-:W-:Y:S08]  /*34030*/  HMMA.16816.F32 R52, R28.reuse, R4, R52 ;  /* 0x000000041c34723c */ /* 0x044ff00000001834 */
[C---:B------:R-:W-:Y:S11]  /*34040*/  HMMA.16816.F32 R8, R28.reuse, R6, R8 ;  /* 0x000000061c08723c */ /* 0x040ff60000001808 */
[----:B------:R0:W-:Y:S04]  /*34050*/  STL.64 [R1+0x4a0], R52 ;  /* 0x0004a03401007387 */ /* 0x0001e80000100a00 */
[----:B------:R1:W-:Y:S04]  /*34060*/  STL.64 [R1+0x4a8], R54 ;  /* 0x0004a83601007387 */ /* 0x0003e80000100a00 */
[----:B0-----:R-:W2:Y:S04]  /*34070*/  LDL.LU.64 R52, [R1+0xb30] ;  /* 0x000b300001347983 */ /* 0x001ea80000300a00 */
[----:B-1----:R-:W2:Y:S04]  /*34080*/  LDL.LU.64 R54, [R1+0xb38] ;  /* 0x000b380001367983 */ /* 0x002ea80000300a00 */
[----:B------:R-:W-:Y:S04]  /*34090*/  STL.64 [R1+0x490], R8 ;  /* 0x0004900801007387 */ /* 0x000fe80000100a00 */
[----:B------:R0:W-:Y:S04]  /*340a0*/  STL.64 [R1+0x498], R10 ;  /* 0x0004980a01007387 */ /* 0x0001e80000100a00 */
[----:B0-----:R-:W3:Y:S04]  /*340b0*/  LDL.LU.64 R10, [R1+0x3010] ;  /* 0x00301000010a7983 */ /* 0x001ee80000300a00 */
[----:B------:R-:W2:Y:S02]  /*340c0*/  LDL.LU.64 R8, [R1+0x3008] ;  /* 0x0030080001087983 */ /* 0x000ea40000300a00 */
[C---:B--2---:R-:W-:Y:S08]  /*340d0*/  HMMA.16816.F32 R44, R28.reuse, R8, R44 ;  /* 0x000000081c2c723c */ /* 0x044ff0000000182c */
[C---:B---3--:R-:W-:Y:S11]  /*340e0*/  HMMA.16816.F32 R12, R28.reuse, R10, R12 ;  /* 0x0000000a1c0c723c */ /* 0x048ff6000000180c */
[----:B------:R-:W-:Y:S04]  /*340f0*/  STL.64 [R1+0x480], R44 ;  /* 0x0004802c01007387 */ /* 0x000fe80000100a00 */
[----:B------:R0:W-:Y:S04]  /*34100*/  STL.64 [R1+0x488], R46 ;  /* 0x0004882e01007387 */ /* 0x0001e80000100a00 */
[----:B0-----:R-:W2:Y:S04]  /*34110*/  LDL.LU.64 R46, [R1+0x3000] ;  /* 0x00300000012e7983 */ /* 0x001ea80000300a00 */
[----:B------:R-:W3:Y:S04]  /*34120*/  LDL.LU.64 R44, [R1+0x2ff8] ;  /* 0x002ff800012c7983 */ /* 0x000ee80000300a00 */
[----:B------:R-:W-:Y:S04]  /*34130*/  STL.64 [R1+0x470], R12 ;  /* 0x0004700c01007387 */ /* 0x000fe80000100a00 */
[----:B------:R0:W-:Y:S04]  /*34140*/  STL.64 [R1+0x478], R14 ;  /* 0x0004780e01007387 */ /* 0x0001e80000100a00 */
[----:B0-----:R-:W2:Y:S04]  /*34150*/  LDL.LU.64 R14, [R1+0x2ff0] ;  /* 0x002ff000010e7983 */ /* 0x001ea80000300a00 */
[----:B------:R-:W2:Y:S02]  /*34160*/  LDL.LU.64 R12, [R1+0x2fe8] ;  /* 0x002fe800010c7983 */ /* 0x000ea40000300a00 */
[C---:B--2---:R-:W-:Y:S08]  /*34170*/  HMMA.16816.F32 R40, R28.reuse, R12, R40 ;  /* 0x0000000c1c28723c */ /* 0x044ff00000001828 */
[C---:B------:R-:W-:Y:S11]  /*34180*/  HMMA.16816.F32 R16, R28.reuse, R14, R16 ;  /* 0x0000000e1c10723c */ /* 0x040ff60000001810 */
[----:B------:R-:W-:Y:S04]  /*34190*/  STL.64 [R1+0x460], R40 ;  /* 0x0004602801007387 */ /* 0x000fe80000100a00 */
[----:B------:R0:W-:Y:S04]  /*341a0*/  STL.64 [R1+0x468], R42 ;  /* 0x0004682a01007387 */ /* 0x0001e80000100a00 */
[----:B0-----:R-:W2:Y:S04]  /*341b0*/  LDL.LU.64 R42, [R1+0x2fe0] ;  /* 0x002fe000012a7983 */ /* 0x001ea80000300a00 */
[----:B------:R-:W2:Y:S04]  /*341c0*/  LDL.LU R41, [R1+0x2fd8] ;  /* 0x002fd80001297983 */ /* 0x000ea80000300800 */
        /* <DEDUP_REMOVED lines=14> */
[----:B------:R-:W-:Y:S04]  /*342b0*/  STL.64 [R1+0x2f90], R18 ;  /* 0x002f901201007387 */ /* 0x000fe80000100a00 */
[----:B------:R0:W-:Y:S04]  /*342c0*/  STL.64 [R1+0x2f88], R16 ;  /* 0x002f881001007387 */ /* 0x0001e80000100a00 */
[----:B0-----:R-:W2:Y:S04]  /*342d0*/  LDL.LU.64 R16, [R1+0xb60] ;  /* 0x000b600001107983 */ /* 0x001ea80000300a00 */
[----:B------:R-:W2:Y:S02]  /*342e0*/  LDL.LU.64 R18, [R1+0xb68] ;  /* 0x000b680001127983 */ /* 0x000ea40000300a00 */
[----:B--2---:R-:W-:-:S15]  /*342f0*/  HMMA.16816.F32 R16, R28, R20, R16 ;  /* 0x000000141c10723c */ /* 0x004fde0000001810 */
[----:B------:R-:W-:-:S04]  /*34300*/  NOP ;  /* 0x0000000000007918 */ /* 0x000fc80000000000 */
[----:B------:R-:W-:Y:S04]  /*34310*/  STL.64 [R1+0x420], R16 ;  /* 0x0004201001007387 */ /* 0x000fe80000100a00 */
[----:B------:R4:W-:Y:S02]  /*34320*/  STL.64 [R1+0x428], R18 ;  /* 0x0004281201007387 */ /* 0x0009e40000100a00 */
[C---:B----4-:R-:W-:Y:S02]  /*34330*/  HMMA.16816.F32 R16, R28.reuse, R22, R48 ;  /* 0x000000161c10723c */ /* 0x050fe40000001830 */
[----:B------:R-:W2:Y:S04]  /*34340*/  LDL.LU.64 R48, [R1+0x1b0] ;  /* 0x0001b00001307983 */ /* 0x000ea80000300a00 */
[----:B------:R-:W2:Y:S02]  /*34350*/  LDL.LU.64 R50, [R1+0x1b8] ;  /* 0x0001b80001327983 */ /* 0x000ea40000300a00 */
[C---:B------:R-:W-:Y:S11]  /*34360*/  HMMA.16816.F32 R56, R28.reuse, R24, R56 ;  /* 0x000000181c38723c */ /* 0x040ff60000001838 */
[----:B------:R-:W-:Y:S04]  /*34370*/  STL.64 [R1+0x410], R16 ;  /* 0x0004101001007387 */ /* 0x000fe80000100a00 */
[----:B------:R-:W-:Y:S04]  /*34380*/  STL.64 [R1+0x418], R18 ;  /* 0x0004181201007387 */ /* 0x000fe80000100a00 */
[----:B------:R-:W-:Y:S04]  /*34390*/  STL.64 [R1+0x2fa0], R22 ;  /* 0x002fa01601007387 */ /* 0x000fe80000100a00 */
[----:B------:R0:W-:Y:S02]  /*343a0*/  STL.64 [R1+0x2f98], R20 ;  /* 0x002f981401007387 */ /* 0x0001e40000100a00 */
[----:B0-----:R-:W-:Y:S02]  /*343b0*/  HMMA.16816.F32 R20, R28, R26, R52 ;  /* 0x0000001a1c14723c */ /* 0x001fe40000001834 */
[----:B------:R0:W-:Y:S04]  /*343c0*/  STL.64 [R1+0x400], R56 ;  /* 0x0004003801007387 */ /* 0x0001e80000100a00 */
[----:B------:R1:W-:-:S13]  /*343d0*/  STL.64 [R1+0x408], R58 ;  /* 0x0004083a01007387 */ /* 0x0003da0000100a00 */
[----:B------:R-:W-:Y:S04]  /*343e0*/  STL.64 [R1+0x3f0], R20 ;  /* 0x0003f01401007387 */ /* 0x000fe80000100a00 */
[----:B------:R2:W-:Y:S04]  /*343f0*/  STL.64 [R1+0x3f8], R22 ;  /* 0x0003f81601007387 */ /* 0x0005e80000100a00 */
[----:B0-----:R-:W4:Y:S04]  /*34400*/  LDL.LU.64 R56, [R1+0xb20] ;  /* 0x000b200001387983 */ /* 0x001f280000300a00 */
[----:B-1----:R-:W4:Y:S04]  /*34410*/  LDL.LU.64 R58, [R1+0xb28] ;  /* 0x000b2800013a7983 */ /* 0x002f280000300a00 */
[----:B------:R-:W4:Y:S04]  /*34420*/  LDL.LU.64 R52, [R1+0xb10] ;  /* 0x000b100001347983 */ /* 0x000f280000300a00 */
[----:B------:R-:W4:Y:S01]  /*34430*/  LDL.LU.64 R54, [R1+0xb18] ;  /* 0x000b180001367983 */ /* 0x000f220000300a00 */
[----:B------:R-:W-:-:S02]  /*34440*/  IMAD R17, R39, 0x100, R43 ;  /* 0x0000010027117824 */ /* 0x000fc400078e022b */
[----:B---3--:R-:W-:Y:S02]  /*34450*/  IMAD R16, R45, 0x100, R44 ;  /* 0x000001002d107824 */ /* 0x008fe400078e022c */
[----:B------:R-:W-:Y:S01]  /*34460*/  IMAD R39, R47, 0x100, R46 ;  /* 0x000001002f277824 */ /* 0x000fe200078e022e */
[----:B------:R-:W3:Y:S04]  /*34470*/  LDL.LU.64 R44, [R1+0xb00] ;  /* 0x000b0000012c7983 */ /* 0x000ee80000300a00 */
[----:B------:R-:W3:Y:S01]  /*34480*/  LDL.LU.64 R46, [R1+0xb08] ;  /* 0x000b0800012e7983 */ /* 0x000ee20000300a00 */
[----:B------:R-:W-:-:S03]  /*34490*/  IMAD R18, R42, 0x100, R41 ;  /* 0x000001002a127824 */ /* 0x000fc600078e0229 */
[----:B------:R-:W3:Y:S04]  /*344a0*/  LDL.LU.64 R40, [R1+0xaf0] ;  /* 0x000af00001287983 */ /* 0x000ee80000300a00 */
[----:B------:R-:W3:Y:S01]  /*344b0*/  LDL.LU.64 R42, [R1+0xaf8] ;  /* 0x000af800012a7983 */ /* 0x000ee20000300a00 */
[----:B--2---:R-:W-:Y:S01]  /*344c0*/  HMMA.16816.F32 R20, R28, R32, R48 ;  /* 0x000000201c14723c */ /* 0x004fe20000001830 */
[----:B------:R-:W-:Y:S02]  /*344d0*/  IMAD.MOV.U32 R30, RZ, RZ, R17 ;  /* 0x000000ffff1e7224 */ /* 0x000fe400078e0011 */
[----:B------:R-:W-:Y:S02]  /*344e0*/  IMAD.MOV.U32 R31, RZ, RZ, R16 ;  /* 0x000000ffff1f7224 */ /* 0x000fe400078e0010 */
[----:B------:R-:W-:-:S14]  /*344f0*/  IMAD.MOV.U32 R29, RZ, RZ, R18 ;  /* 0x000000ffff1d7224 */ /* 0x000fdc00078e0012 */
[----:B------:R0:W-:Y:S04]  /*34500*/  STL.64 [R1+0x1b0], R20 ;  /* 0x0001b01401007387 */ /* 0x0001e80000100a00 */
[----:B------:R1:W-:Y:S04]  /*34510*/  STL.64 [R1+0x1b8], R22 ;  /* 0x0001b81601007387 */ /* 0x0003e80000100a00 */
[----:B0-----:R-:W2:Y:S04]  /*34520*/  LDL.LU.64 R20, [R1+0xae0] ;  /* 0x000ae00001147983 */ /* 0x001ea80000300a00 */
[----:B-1----:R-:W2:Y:S04]  /*34530*/  LDL.LU.64 R22, [R1+0xae8] ;  /* 0x000ae80001167983 */ /* 0x002ea80000300a00 */
[----:B------:R-:W2:Y:S04]  /*34540*/  LDL.LU.64 R16, [R1+0xad0] ;  /* 0x000ad00001107983 */ /* 0x000ea80000300a00 */
[----:B------:R-:W2:Y:S01]  /*34550*/  LDL.LU.64 R18, [R1+0xad8] ;  /* 0x000ad80001127983 */ /* 0x000ea20000300a00 */
[----:B------:R-:W-:-:S02]  /*34560*/  F2FP.F16.E4M3.UNPACK_B R28, R29 ;  /* 0x0000001dff1c723e */ /* 0x000fc400020006ff */
[----:B------:R-:W-:Y:S02]  /*34570*/  F2FP.F16.E4M3.UNPACK_B R29, R30 ;  /* 0x0000001eff1d723e */ /* 0x000fe400020006ff */
[----:B------:R-:W-:Y:S02]  /*34580*/  F2FP.F16.E4M3.UNPACK_B R30, R31 ;  /* 0x0000001fff1e723e */ /* 0x000fe400020006ff */
[----:B------:R-:W-:Y:S01]  /*34590*/  F2FP.F16.E4M3.UNPACK_B R31, R39 ;  /* 0x00000027ff1f723e */ /* 0x000fe200020006ff */
[----:B------:R-:W2:Y:S04]  /*345a0*/  LDL.LU R48, [R1+0xf84] ;  /* 0x000f840001307983 */ /* 0x000ea80000300800 */
[----:B------:R-:W2:Y:S04]  /*345b0*/  LDL.LU R49, [R1+0xf80] ;  /* 0x000f800001317983 */ /* 0x000ea80000300800 */
[----:B------:R-:W2:Y:S04]  /*345c0*/  LDL.LU R50, [R1+0xf8c] ;  /* 0x000f8c0001327983 */ /* 0x000ea80000300800 */
[----:B------:R-:W2:Y:S01]  /*345d0*/  LDL.LU R51, [R1+0xf88] ;  /* 0x000f880001337983 */ /* 0x000ea20000300800 */
[----:B----4-:R-:W-:-:S15]  /*345e0*/  HMMA.16816.F32 R56, R28, R36, R56 ;  /* 0x000000241c38723c */ /* 0x010fde0000001838 */
[----:B------:R-:W-:-:S04]  /*345f0*/  NOP ;  /* 0x0000000000007918 */ /* 0x000fc80000000000 */
[----:B------:R-:W-:Y:S04]  /*34600*/  STL.64 [R1+0x3e0], R56 ;  /* 0x0003e03801007387 */ /* 0x000fe80000100a00 */
[----:B------:R0:W-:Y:S02]  /*34610*/  STL.64 [R1+0x3e8], R58 ;  /* 0x0003e83a01007387 */ /* 0x0001e40000100a00 */
[C---:B0-----:R-:W-:Y:S08]  /*34620*/  HMMA.16816.F32 R56, R28.reuse, R34, R52 ;  /* 0x000000221c38723c */ /* 0x041ff00000001834 */
[C---:B---3--:R-:W-:Y:S08]  /*34630*/  HMMA.16816.F32 R52, R28.reuse, R2, R44 ;  /* 0x000000021c34723c */ /* 0x048ff0000000182c */
[C---:B------:R-:W-:Y:S03]  /*34640*/  HMMA.16816.F32 R44, R28.reuse, R4, R40 ;  /* 0x000000041c2c723c */ /* 0x040fe60000001828 */
[----:B------:R-:W-:Y:S04]  /*34650*/  STL.64 [R1+0x3d0], R56 ;  /* 0x0003d03801007387 */ /* 0x000fe80000100a00 */
[----:B------:R-:W-:Y:S04]  /*34660*/  STL.64 [R1+0x3d8], R58 ;  /* 0x0003d83a01007387 */ /* 0x000fe80000100a00 */
[----:B------:R-:W3:Y:S04]  /*34670*/  LDL.LU.64 R40, [R1+0xac0] ;  /* 0x000ac00001287983 */ /* 0x000ee80000300a00 */
[----:B------:R-:W-:Y:S04]  /*34680*/  STL.64 [R1+0x3c0], R52 ;  /* 0x0003c03401007387 */ /* 0x000fe80000100a00 */
[----:B------:R-:W-:Y:S04]  /*34690*/  STL.64 [R1+0x3c8], R54 ;  /* 0x0003c83601007387 */ /* 0x000fe80000100a00 */
[----:B------:R-:W3:Y:S04]  /*346a0*/  LDL.LU.64 R42, [R1+0xac8] ;  /* 0x000ac800012a7983 */ /* 0x000ee80000300a00 */
[----:B------:R-:W-:Y:S04]  /*346b0*/  STL.64 [R1+0x3b0], R44 ;  /* 0x0003b02c01007387 */ /* 0x000fe80000100a00 */
[----:B------:R-:W-:Y:S04]  /*346c0*/  STL.64 [R1+0x3b8], R46 ;  /* 0x0003b82e01007387 */ /* 0x000fe80000100a00 */
[----:B------:R-:W-:Y:S04]  /*346d0*/  STL.64 [R1+0x2f60], R6 ;  /* 0x002f600601007387 */ /* 0x000fe80000100a00 */
[----:B------:R0:W-:Y:S01]  /*346e0*/  STL.64 [R1+0x2f58], R4 ;  /* 0x002f580401007387 */ /* 0x0001e20000100a00 */
[C---:B--2---:R-:W-:Y:S08]  /*346f0*/  HMMA.16816.F32 R20, R28.reuse, R6, R20 ;  /* 0x000000061c14723c */ /* 0x044ff00000001814 */
[C---:B0-----:R-:W-:Y:S11]  /*34700*/  HMMA.16816.F32 R4, R28.reuse, R8, R16 ;  /* 0x000000081c04723c */ /* 0x041ff60000001810 */
[----:B------:R0:W-:Y:S04]  /*34710*/  STL.64 [R1+0x3a0], R20 ;  /* 0x0003a01401007387 */ /* 0x0001e80000100a00 */
[----:B------:R1:W-:Y:S04]  /*34720*/  STL.64 [R1+0x3a8], R22 ;  /* 0x0003a81601007387 */ /* 0x0003e80000100a00 */
[----:B0-----:R-:W2:Y:S04]  /*34730*/  LDL.LU.64 R20, [R1+0xab0] ;  /* 0x000ab00001147983 */ /* 0x001ea80000300a00 */
[----:B-1----:R-:W2:Y:S04]  /*34740*/  LDL.LU.64 R22, [R1+0xab8] ;  /* 0x000ab80001167983 */ /* 0x002ea80000300a00 */
        /* <DEDUP_REMOVED lines=11> */
[----:B-1----:R-:W4:Y:S01]  /*34800*/  LDL.LU.64 R6, [R1+0xa48] ;  /* 0x000a480001067983 */ /* 0x002f220000300a00 */
        /* <DEDUP_REMOVED lines=10> */
[C---:B--2---:R-:W-:Y:S08]  /*348b0*/  HMMA.16816.F32 R20, R28.reuse, R12, R20 ;  /* 0x0000000c1c14723c */ /* 0x044ff00000001814 */
[C---:B----4-:R-:W-:Y:S11]  /*348c0*/  HMMA.16816.F32 R16, R28.reuse, R14, R16 ;  /* 0x0000000e1c10723c */ /* 0x050ff60000001810 */
[----:B------:R-:W-:Y:S04]  /*348d0*/  STL.64 [R1+0x370], R20 ;  /* 0x0003701401007387 */ /* 0x000fe80000100a00 */
[----:B------:R0:W-:Y:S04]  /*348e0*/  STL.64 [R1+0x378], R22 ;  /* 0x0003781601007387 */ /* 0x0001e80000100a00 */
[----:B0-----:R-:W2:Y:S04]  /*348f0*/  LDL.LU.64 R22, [R1+0x2fa0] ;  /* 0x002fa00001167983 */ /* 0x001ea80000300a00 */
[----:B------:R-:W3:Y:S04]  /*34900*/  LDL.LU.64 R20, [R1+0x2f98] ;  /* 0x002f980001147983 */ /* 0x000ee80000300a00 */
[----:B------:R-:W-:Y:S04]  /*34910*/  STL.64 [R1+0x360], R16 ;  /* 0x0003601001007387 */ /* 0x000fe80000100a00 */
[----:B------:R0:W-:Y:S04]  /*34920*/  STL.64 [R1+0x368], R18 ;  /* 0x0003681201007387 */ /* 0x0001e80000100a00 */
[----:B0-----:R-:W4:Y:S04]  /*34930*/  LDL.LU.64 R18, [R1+0x2f90] ;  /* 0x002f900001127983 */ /* 0x001f280000300a00 */
[----:B------:R-:W2:Y:S04]  /*34940*/  LDL.LU.64 R16, [R1+0x2f88] ;  /* 0x002f880001107983 */ /* 0x000ea80000300a00 */
[----:B------:R-:W-:Y:S04]  /*34950*/  STL.64 [R1+0x2f40], R14 ;  /* 0x002f400e01007387 */ /* 0x000fe80000100a00 */
[----:B------:R0:W-:Y:S04]  /*34960*/  STL.64 [R1+0x2f38], R12 ;  /* 0x002f380c01007387 */ /* 0x0001e80000100a00 */
[----:B0-----:R-:W4:Y:S04]  /*34970*/  LDL.LU.64 R12, [R1+0xa80] ;  /* 0x000a8000010c7983 */ /* 0x001f280000300a00 */
[----:B------:R-:W4:Y:S01]  /*34980*/  LDL.LU.64 R14, [R1+0xa88] ;  /* 0x000a8800010e7983 */ /* 0x000f220000300a00 */
[----:B--2---:R-:W-:-:S15]  /*34990*/  HMMA.16816.F32 R44, R28, R16, R44 ;  /* 0x000000101c2c723c */ /* 0x004fde000000182c */
[----:B------:R-:W-:-:S04]  /*349a0*/  NOP ;  /* 0x0000000000007918 */ /* 0x000fc80000000000 */
[----:B------:R-:W-:Y:S04]  /*349b0*/  STL.64 [R1+0x350], R44 ;  /* 0x0003502c01007387 */ /* 0x000fe80000100a00 */
[----:B------:R0:W-:Y:S04]  /*349c0*/  STL.64 [R1+0x358], R46 ;  /* 0x0003582e01007387 */ /* 0x0001e80000100a00 */
[----:B0-----:R-:W2:Y:S01]  /*349d0*/  LDL.LU.64 R46, [R1+0x2f80] ;  /* 0x002f8000012e7983 */ /* 0x001ea20000300a00 */
[C---:B----4-:R-:W-:Y:S03]  /*349e0*/  HMMA.16816.F32 R12, R28.reuse, R18, R12 ;  /* 0x000000121c0c723c */ /* 0x050fe6000000180c */
[----:B------:R-:W4:Y:S04]  /*349f0*/  LDL.LU.64 R44, [R1+0x2f78] ;  /* 0x002f7800012c7983 */ /* 0x000f280000300a00 */
[----:B------:R-:W-:Y:S04]  /*34a00*/  STL.64 [R1+0x2f70], R18 ;  /* 0x002f701201007387 */ /* 0x000fe80000100a00 */
[----:B------:R-:W-:Y:S08]  /*34a10*/  STL.64 [R1+0x2f68], R16 ;  /* 0x002f681001007387 */ /* 0x000ff00000100a00 */
[----:B------:R-:W-:Y:S04]  /*34a20*/  STL.64 [R1+0x340], R12 ;  /* 0x0003400c01007387 */ /* 0x000fe80000100a00 */
[----:B------:R3:W-:Y:S02]  /*34a30*/  STL.64 [R1+0x348], R14 ;  /* 0x0003480e01007387 */ /* 0x0007e40000100a00 */
[C---:B---3--:R-:W-:Y:S08]  /*34a40*/  HMMA.16816.F32 R12, R28.reuse, R20, R8 ;  /* 0x000000141c0c723c */ /* 0x048ff00000001808 */
[C---:B------:R-:W-:Y:S08]  /*34a50*/  HMMA.16816.F32 R16, R28.reuse, R22, R56 ;  /* 0x000000161c10723c */ /* 0x040ff00000001838 */
[C---:B------:R-:W-:Y:S03]  /*34a60*/  HMMA.16816.F32 R8, R28.reuse, R24, R52 ;  /* 0x000000181c08723c */ /* 0x040fe60000001834 */
[----:B------:R-:W-:Y:S04]  /*34a70*/  STL.64 [R1+0x330], R12 ;  /* 0x0003300c01007387 */ /* 0x000fe80000100a00 */
[----:B------:R0:W-:Y:S02]  /*34a80*/  STL.64 [R1+0x338], R14 ;  /* 0x0003380e01007387 */ /* 0x0001e40000100a00 */
[----:B0-----:R-:W-:Y:S02]  /*34a90*/  HMMA.16816.F32 R12, R28, R26, R4 ;  /* 0x0000001a1c0c723c */ /* 0x001fe40000001804 */
[----:B------:R0:W-:Y:S04]  /*34aa0*/  STL.64 [R1+0x320], R16 ;  /* 0x0003201001007387 */ /* 0x0001e80000100a00 */
[----:B------:R-:W-:Y:S04]  /*34ab0*/  STL.64 [R1+0x328], R18 ;  /* 0x0003281201007387 */ /* 0x000fe80000100a00 */
[----:B------:R-:W-:Y:S04]  /*34ac0*/  STL.64 [R1+0x310], R8 ;  /* 0x0003100801007387 */ /* 0x000fe80000100a00 */
[----:B------:R-:W-:Y:S05]  /*34ad0*/  STL.64 [R1+0x318], R10 ;  /* 0x0003180a01007387 */ /* 0x000fea0000100a00 */
[----:B------:R-:W-:Y:S04]  /*34ae0*/  STL.64 [R1+0x300], R12 ;  /* 0x0003000c01007387 */ /* 0x000fe80000100a00 */
[----:B------:R1:W-:Y:S01]  /*34af0*/  STL.64 [R1+0x308], R14 ;  /* 0x0003080e01007387 */ /* 0x0003e20000100a00 */
[----:B------:R-:W-:-:S03]  /*34b00*/  IMAD R4, R49, 0x100, R48 ;  /* 0x0000010031047824 */ /* 0x000fc600078e0230 */
[----:B0-----:R-:W3:Y:S01]  /*34b10*/  LDL.LU.64 R16, [R1+0xa30] ;  /* 0x000a300001107983 */ /* 0x001ee20000300a00 */
[----:B-1----:R-:W-:Y:S01]  /*34b20*/  HMMA.16816.F32 R12, R28, R32, R40 ;  /* 0x000000201c0c723c */ /* 0x002fe20000001828 */
[----:B------:R-:W-:-:S15]  /*34b30*/  F2FP.F16.E4M3.UNPACK_B R28, R4 ;  /* 0x00000004ff1c723e */ /* 0x000fde00020006ff */
[----:B------:R-:W-:-:S03]  /*34b40*/  NOP ;  /* 0x0000000000007918 */ /* 0x000fc60000000000 */
[----:B------:R0:W-:Y:S04]  /*34b50*/  STL.64 [R1+0x1a0], R12 ;  /* 0x0001a00c01007387 */ /* 0x0001e80000100a00 */
[----:B------:R1:W-:Y:S04]  /*34b60*/  STL.64 [R1+0x1a8], R14 ;  /* 0x0001a80e01007387 */ /* 0x0003e80000100a00 */
[----:B------:R-:W3:Y:S01]  /*34b70*/  LDL.LU.64 R18, [R1+0xa38] ;  /* 0x000a380001127983 */ /* 0x000ee20000300a00 */
[----:B--2---:R-:W-:-:S04]  /*34b80*/  IMAD R5, R46, 0x100, R47 ;  /* 0x000001002e057824 */ /* 0x004fc800078e022f */
[----:B------:R-:W-:Y:S02]  /*34b90*/  IMAD.MOV.U32 R31, RZ, RZ, R5 ;  /* 0x000000ffff1f7224 */ /* 0x000fe400078e0005 */
[----:B------:R-:W2:Y:S04]  /*34ba0*/  LDL.LU.64 R4, [R1+0xa20] ;  /* 0x000a200001047983 */ /* 0x000ea80000300a00 */
[----:B------:R-:W2:Y:S01]  /*34bb0*/  LDL.LU.64 R6, [R1+0xa28] ;  /* 0x000a280001067983 */ /* 0x000ea20000300a00 */
[----:B------:R-:W-:Y:S02]  /*34bc0*/  IMAD R8, R51, 0x100, R50 ;  /* 0x0000010033087824 */ /* 0x000fe400078e0232 */
[----:B----4-:R-:W-:Y:S01]  /*34bd0*/  IMAD R39, R44, 0x100, R45 ;  /* 0x000001002c277824 */ /* 0x010fe200078e022d */
[----:B------:R-:W-:Y:S01]  /*34be0*/  F2FP.F16.E4M3.UNPACK_B R30, R31 ;  /* 0x0000001fff1e723e */ /* 0x000fe200020006ff */
[----:B------:R-:W4:Y:S04]  /*34bf0*/  LDL.LU.64 R44, [R1+0xa10] ;  /* 0x000a1000012c7983 */ /* 0x000f280000300a00 */
[----:B------:R-:W4:Y:S01]  /*34c00*/  LDL.LU.64 R46, [R1+0xa18] ;  /* 0x000a1800012e7983 */ /* 0x000f220000300a00 */
[----:B------:R-:W-:-:S02]  /*34c10*/  F2FP.F16.E4M3.UNPACK_B R29, R8 ;  /* 0x00000008ff1d723e */ /* 0x000fc400020006ff */
[----:B------:R-:W-:Y:S01]  /*34c20*/  F2FP.F16.E4M3.UNPACK_B R31, R39 ;  /* 0x00000027ff1f723e */ /* 0x000fe200020006ff */
[----:B------:R-:W4:Y:S04]  /*34c30*/  LDL.LU.64 R40, [R1+0xa00] ;  /* 0x000a000001287983 */ /* 0x000f280000300a00 */
[----:B------:R-:W4:Y:S04]  /*34c40*/  LDL.LU.64 R42, [R1+0xa08] ;  /* 0x000a0800012a7983 */ /* 0x000f280000300a00 */
[----:B------:R-:W4:Y:S04]  /*34c50*/  LDL.LU.64 R8, [R1+0x9f0] ;  /* 0x0009f00001087983 */ /* 0x000f280000300a00 */
[----:B------:R-:W4:Y:S04]  /*34c60*/  LDL.LU.64 R10, [R1+0x9f8] ;  /* 0x0009f800010a7983 */ /* 0x000f280000300a00 */
[----:B0-----:R-:W4:Y:S04]  /*34c70*/  LDL.LU.64 R12, [R1+0x9e0] ;  /* 0x0009e000010c7983 */ /* 0x001f280000300a00 */
[----:B-1----:R-:W4:Y:S04]  /*34c80*/  LDL.LU.64 R14, [R1+0x9e8] ;  /* 0x0009e800010e7983 */ /* 0x002f280000300a00 */
[----:B------:R-:W4:Y:S04]  /*34c90*/  LDL.LU.64 R56, [R1+0x9d0] ;  /* 0x0009d00001387983 */ /* 0x000f280000300a00 */
[----:B------:R-:W4:Y:S04]  /*34ca0*/  LDL.LU.64 R58, [R1+0x9d8] ;  /* 0x0009d800013a7983 */ /* 0x000f280000300a00 */
[----:B------:R-:W4:Y:S04]  /*34cb0*/  LDL.LU.64 R52, [R1+0x9c0] ;  /* 0x0009c00001347983 */ /* 0x000f280000300a00 */
[----:B------:R-:W4:Y:S04]  /*34cc0*/  LDL.LU.64 R54, [R1+0x9c8] ;  /* 0x0009c80001367983 */ /* 0x000f280000300a00 */
[----:B------:R-:W4:Y:S04]  /*34cd0*/  LDL.LU.64 R48, [R1+0x9b0] ;  /* 0x0009b00001307983 */ /* 0x000f280000300a00 */
[----:B------:R-:W4:Y:S01]  /*34ce0*/  LDL.LU.64 R50, [R1+0x9b8] ;  /* 0x0009b80001327983 */ /* 0x000f220000300a00 */
[----:B---3--:R-:W-:-:S15]  /*34cf0*/  HMMA.16816.F32 R16, R28, R36, R16 ;  /* 0x000000241c10723c */ /* 0x008fde0000001810 */
[----:B------:R-:W-:-:S04]  /*34d00*/  NOP ;  /* 0x0000000000007918 */ /* 0x000fc80000000000 */
        /* <DEDUP_REMOVED lines=9> */
[----:B------:R-:W2:Y:S01]  /*34da0*/  LDL.LU.64 R4, [R1+0x2f58] ;  /* 0x002f580001047983 */ /* 0x000ea20000300a00 */
[----:B----4-:R-:W-:-:S15]  /*34db0*/  HMMA.16816.F32 R44, R28, R2, R44 ;  /* 0x000000021c2c723c */ /* 0x010fde000000182c */
[----:B------:R-:W-:-:S04]  /*34dc0*/  NOP ;  /* 0x0000000000007918 */ /* 0x000fc80000000000 */
[----:B------:R0:W-:Y:S04]  /*34dd0*/  STL.64 [R1+0x2d0], R44 ;  /* 0x0002d02c01007387 */ /* 0x0001e80000100a00 */
[----:B------:R1:W-:Y:S04]  /*34de0*/  STL.64 [R1+0x2d8], R46 ;  /* 0x0002d82e01007387 */ /* 0x0003e80000100a00 */
[----:B0-----:R-:W4:Y:S04]  /*34df0*/  LDL.LU.64 R44, [R1+0x9a0] ;  /* 0x0009a000012c7983 */ /* 0x001f280000300a00 */
[----:B-1----:R-:W4:Y:S01]  /*34e00*/  LDL.LU.64 R46, [R1+0x9a8] ;  /* 0x0009a800012e7983 */ /* 0x002f220000300a00 */
[C---:B--2---:R-:W-:Y:S08]  /*34e10*/  HMMA.16816.F32 R40, R28.reuse, R4, R40 ;  /* 0x000000041c28723c */ /* 0x044ff00000001828 */
[C---:B------:R-:W-:Y:S11]  /*34e20*/  HMMA.16816.F32 R8, R28.reuse, R6, R8 ;  /* 0x000000061c08723c */ /* 0x040ff60000001808 */
[----:B------:R0:W-:Y:S04]  /*34e30*/  STL.64 [R1+0x2c0], R40 ;  /* 0x0002c02801007387 */ /* 0x0001e80000100a00 */
[----:B------:R1:W-:Y:S04]  /*34e40*/  STL.64 [R1+0x2c8], R42 ;  /* 0x0002c82a01007387 */ /* 0x0003e80000100a00 */
[----:B0-----:R-:W3:Y:S04]  /*34e50*/  LDL.LU.64 R40, [R1+0x990] ;  /* 0x0009900001287983 */ /* 0x001ee80000300a00 */
[----:B-1----:R-:W3:Y:S04]  /*34e60*/  LDL.LU.64 R42, [R1+0x998] ;  /* 0x00099800012a7983 */ /* 0x002ee80000300a00 */
        /* <DEDUP_REMOVED lines=10> */
[----:B------:R-:W-:Y:S03]  /*34f10*/  HMMA.16816.F32 R56, R28, R10, R56 ;  /* 0x0000000a1c38723c */ /* 0x000fe60000001838 */
[----:B------:R-:W-:Y:S04]  /*34f20*/  STL.64 [R1+0x2f10], R10 ;  /* 0x002f100a01007387 */ /* 0x000fe80000100a00 */
[----:B------:R0:W-:-:S12]  /*34f30*/  STL.64 [R1+0x2f08], R8 ;  /* 0x002f080801007387 */ /* 0x0001d80000100a00 */
[----:B------:R1:W-:Y:S04]  /*34f40*/  STL.64 [R1+0x290], R56 ;  /* 0x0002903801007387 */ /* 0x0003e80000100a00 */
[----:B------:R0:W-:Y:S01]  /*34f50*/  STL.64 [R1+0x298], R58 ;  /* 0x0002983a01007387 */ /* 0x0001e20000100a00 */
[C---:B--2---:R-:W-:Y:S08]  /*34f60*/  HMMA.16816.F32 R52, R28.reuse, R12, R52 ;  /* 0x0000000c1c34723c */ /* 0x044ff00000001834 */
[C---:B0-----:R-:W-:Y:S01]  /*34f70*/  HMMA.16816.F32 R8, R28.reuse, R14, R48 ;  /* 0x0000000e1c08723c */ /* 0x041fe20000001830 */
[----:B------:R-:W2:Y:S10]  /*34f80*/  LDL.LU.64 R48, [R1+0x880] ;  /* 0x0008800001307983 */ /* 0x000eb40000300a00 */
[----:B------:R0:W-:Y:S04]  /*34f90*/  STL.64 [R1+0x280], R52 ;  /* 0x0002803401007387 */ /* 0x0001e80000100a00 */
[----:B------:R0:W-:Y:S04]  /*34fa0*/  STL.64 [R1+0x288], R54 ;  /* 0x0002883601007387 */ /* 0x0001e80000100a00 */
[----:B------:R-:W2:Y:S04]  /*34fb0*/  LDL.LU.64 R50, [R1+0x888] ;  /* 0x0008880001327983 */ /* 0x000ea80000300a00 */
[----:B------:R-:W-:Y:S04]  /*34fc0*/  STL.64 [R1+0x270], R8 ;  /* 0x0002700801007387 */ /* 0x000fe80000100a00 */
[----:B------:R3:W-:Y:S04]  /*34fd0*/  STL.64 [R1+0x278], R10 ;  /* 0x0002780a01007387 */ /* 0x0007e80000100a00 */
[----:B-1----:R-:W2:Y:S04]  /*34fe0*/  LDL.LU.64 R56, [R1+0x860] ;  /* 0x0008600001387983 */ /* 0x002ea80000300a00 */
[----:B------:R-:W2:Y:S04]  /*34ff0*/  LDL.LU.64 R58, [R1+0x868] ;  /* 0x00086800013a7983 */ /* 0x000ea80000300a00 */
[----:B0-----:R-:W2:Y:S04]  /*35000*/  LDL.LU.64 R52, [R1+0x850] ;  /* 0x0008500001347983 */ /* 0x001ea80000300a00 */
[----:B------:R-:W2:Y:S04]  /*35010*/  LDL.LU.64 R54, [R1+0x858] ;  /* 0x0008580001367983 */ /* 0x000ea80000300a00 */
[----:B------:R-:W-:Y:S04]  /*35020*/  STL.64 [R1+0x2f00], R14 ;  /* 0x002f000e01007387 */ /* 0x000fe80000100a00 */
[----:B------:R4:W-:Y:S01]  /*35030*/  STL.64 [R1+0x2ef8], R12 ;  /* 0x002ef80c01007387 */ /* 0x0009e20000100a00 */
[C---:B---3--:R-:W-:Y:S08]  /*35040*/  HMMA.16816.F32 R8, R28.reuse, R18, R40 ;  /* 0x000000121c08723c */ /* 0x048ff00000001828 */
[----:B----4-:R-:W-:Y:S01]  /*35050*/  HMMA.16816.F32 R12, R28, R16, R44 ;  /* 0x000000101c0c723c */ /* 0x010fe2000000182c */
[----:B------:R-:W3:-:S15]  /*35060*/  LDL.LU.64 R44, [R1+0x820] ;  /* 0x00082000012c7983 */ /* 0x000ede0000300a00 */
[----:B------:R-:W-:-:S03]  /*35070*/  NOP ;  /* 0x0000000000007918 */ /* 0x000fc60000000000 */
        /* <DEDUP_REMOVED lines=19> */
[----:B0-----:R-:W2:Y:S04]  /*351b0*/  LDL.LU.64 R50, [R1+0x2f30] ;  /* 0x002f300001327983 */ /* 0x001ea80000300a00 */
[----:B------:R-:W2:Y:S01]  /*351c0*/  LDL.LU.64 R48, [R1+0x2f28] ;  /* 0x002f280001307983 */ /* 0x000ea20000300a00 */
[----:B------:R-:W-:Y:S01]  /*351d0*/  IMAD R0, R0, 0x100, R38 ;  /* 0x0000010000007824 */ /* 0x000fe200078e0226 */
[C---:B------:R-:W-:Y:S08]  /*351e0*/  HMMA.16816.F32 R56, R28.reuse, R24, R56 ;  /* 0x000000181c38723c */ /* 0x040ff00000001838 */
[C---:B------:R-:W-:Y:S08]  /*351f0*/  HMMA.16816.F32 R52, R28.reuse, R26, R52 ;  /* 0x0000001a1c34723c */ /* 0x040ff00000001834 */
[C---:B---3--:R-:W-:Y:S08]  /*35200*/  HMMA.16816.F32 R44, R28.reuse, R32, R44 ;  /* 0x000000201c2c723c */ /* 0x048ff0000000182c */
[----:B----4-:R-:W-:Y:S01]  /*35210*/  HMMA.16816.F32 R16, R28, R22, R16 ;  /* 0x000000161c10723c */ /* 0x010fe20000001810 */
[----:B------:R-:W-:-:S15]  /*35220*/  F2FP.F16.E4M3.UNPACK_B R31, R0 ;  /* 0x00000000ff1f723e */ /* 0x000fde00020006ff */
[----:B------:R-:W-:-:S03]  /*35230*/  NOP ;  /* 0x0000000000007918 */ /* 0x000fc60000000000 */
[----:B------:R-:W-:Y:S04]  /*35240*/  STL.64 [R1+0x230], R16 ;  /* 0x0002301001007387 */ /* 0x000fe80000100a00 */
[----:B------:R0:W-:Y:S02]  /*35250*/  STL.64 [R1+0x238], R18 ;  /* 0x0002381201007387 */ /* 0x0001e40000100a00 */
[----:B0-----:R-:W-:-:S05]  /*35260*/  IMAD R18, R60, 0x100, R61 ;  /* 0x000001003c127824 */ /* 0x001fca00078e023d */
[----:B------:R-:W-:Y:S01]  /*35270*/  F2FP.F16.E4M3.UNPACK_B R28, R18 ;  /* 0x00000012ff1c723e */ /* 0x000fe200020006ff */
[----:B------:R-:W-:Y:S04]  /*35280*/  STL.64 [R1+0x220], R56 ;  /* 0x0002203801007387 */ /* 0x000fe80000100a00 */
[----:B------:R-:W-:Y:S04]  /*35290*/  STL.64 [R1+0x228], R58 ;  /* 0x0002283a01007387 */ /* 0x000fe80000100a00 */
[----:B------:R-:W-:Y:S04]  /*352a0*/  STL.64 [R1+0x210], R52 ;  /* 0x0002103401007387 */ /* 0x000fe80000100a00 */
[----:B------:R-:W-:Y:S04]  /*352b0*/  STL.64 [R1+0x218], R54 ;  /* 0x0002183601007387 */ /* 0x000fe80000100a00 */
[----:B------:R-:W-:Y:S04]  /*352c0*/  STL.64 [R1+0x190], R44 ;  /* 0x0001902c01007387 */ /* 0x000fe80000100a00 */
[----:B------:R-:W-:Y:S01]  /*352d0*/  STL.64 [R1+0x198], R46 ;  /* 0x0001982e01007387 */ /* 0x000fe20000100a00 */
[----:B--2---:R-:W-:-:S02]  /*352e0*/  IMAD R17, R50, 0x100, R51 ;  /* 0x0000010032117824 */ /* 0x004fc400078e0233 */
[----:B------:R-:W-:-:S03]  /*352f0*/  IMAD R16, R48, 0x100, R49 ;  /* 0x0000010030107824 */ /* 0x000fc600078e0231 */
[----:B------:R-:W-:Y:S02]  /*35300*/  F2FP.F16.E4M3.UNPACK_B R29, R17 ;  /* 0x00000011ff1d723e */ /* 0x000fe400020006ff */
[----:B------:R-:W-:-:S07]  /*35310*/  F2FP.F16.E4M3.UNPACK_B R30, R16 ;  /* 0x00000010ff1e723e */ /* 0x000fce00020006ff */
[C---:B------:R-:W-:Y:S08]  /*35320*/  HMMA.16816.F32 R16, R28.reuse, R36, R40 ;  /* 0x000000241c10723c */ /* 0x040ff00000001828 */
[C---:B------:R-:W-:Y:S08]  /*35330*/  HMMA.16816.F32 R12, R28.reuse, R34, R12 ;  /* 0x000000221c0c723c */ /* 0x040ff0000000180c */
[C---:B------:R-:W-:Y:S03]  /*35340*/  HMMA.16816.F32 R8, R28.reuse, R2, R8 ;  /* 0x000000021c08723c */ /* 0x040fe60000001808 */
[----:B------:R0:W-:Y:S04]  /*35350*/  STL.64 [R1+0x180], R16 ;  /* 0x0001801001007387 */ /* 0x0001e80000100a00 */
[----:B------:R1:W-:Y:S04]  /*35360*/  STL.64 [R1+0x188], R18 ;  /* 0x0001881201007387 */ /* 0x0003e80000100a00 */
[----:B0-----:R-:W2:Y:S04]  /*35370*/  LDL.LU.64 R16, [R1+0x7e0] ;  /* 0x0007e00001107983 */ /* 0x001ea80000300a00 */
[----:B------:R-:W-:Y:S04]  /*35380*/  STL.64 [R1+0x160], R12 ;  /* 0x0001600c01007387 */ /* 0x000fe80000100a00 */
[----:B------:R-:W-:Y:S04]  /*35390*/  STL.64 [R1+0x168], R14 ;  /* 0x0001680e01007387 */ /* 0x000fe80000100a00 */
[----:B-1----:R-:W2:Y:S04]  /*353a0*/  LDL.LU.64 R18, [R1+0x7e8] ;  /* 0x0007e80001127983 */ /* 0x002ea80000300a00 */
[----:B------:R0:W-:Y:S04]  /*353b0*/  STL.64 [R1+0x140], R8 ;  /* 0x0001400801007387 */ /* 0x0001e80000100a00 */
[----:B------:R1:W-:Y:S04]  /*353c0*/  STL.64 [R1+0x148], R10 ;  /* 0x0001480a01007387 */ /* 0x0003e80000100a00 */
[----:B0-----:R-:W3:Y:S04]  /*353d0*/  LDL.LU.64 R8, [R1+0x7d0] ;  /* 0x0007d00001087983 */ /* 0x001ee80000300a00 */
[----:B-1----:R-:W3:Y:S04]  /*353e0*/  LDL.LU.64 R10, [R1+0x7d8] ;  /* 0x0007d800010a7983 */ /* 0x002ee80000300a00 */
        /* <DEDUP_REMOVED lines=12> */
[----:B------:R-:W4:Y:S04]  /*354b0*/  LDL.LU R2, [R1+0xfc0] ;  /* 0x000fc00001027983 */ /* 0x000f280000300800 */
[----:B------:R-:W4:Y:S04]  /*354c0*/  LDL.LU R3, [R1+0xfc8] ;  /* 0x000fc80001037983 */ /* 0x000f280000300800 */
[----:B------:R-:W4:Y:S04]  /*354d0*/  LDL.LU R36, [R1+0xfd4] ;  /* 0x000fd40001247983 */ /* 0x000f280000300800 */
[----:B------:R-:W4:Y:S01]  /*354e0*/  LDL.LU R37, [R1+0xfd0] ;  /* 0x000fd00001257983 */ /* 0x000f220000300800 */
[C---:B--2---:R-:W-:Y:S08]  /*354f0*/  HMMA.16816.F32 R16, R28.reuse, R4, R16 ;  /* 0x000000041c10723c */ /* 0x044ff00000001810 */
[C---:B---3--:R-:W-:Y:S11]  /*35500*/  HMMA.16816.F32 R8, R28.reuse, R6, R8 ;  /* 0x000000061c08723c */ /* 0x048ff60000001808 */
[----:B------:R-:W-:Y:S04]  /*35510*/  STL.64 [R1+0x120], R16 ;  /* 0x0001201001007387 */ /* 0x000fe80000100a00 */
[----:B------:R0:W-:Y:S04]  /*35520*/  STL.64 [R1+0x128], R18 ;  /* 0x0001281201007387 */ /* 0x0001e80000100a00 */
[----:B0-----:R-:W2:Y:S04]  /*35530*/  LDL.LU.64 R18, [R1+0x2f20] ;  /* 0x002f200001127983 */ /* 0x001ea80000300a00 */
[----:B------:R-:W3:Y:S04]  /*35540*/  LDL.LU.64 R16, [R1+0x2f18] ;  /* 0x002f180001107983 */ /* 0x000ee80000300a00 */
[----:B------:R-:W2:Y:S04]  /*35550*/  LDL.LU R4, [R1+0xfc4] ;  /* 0x000fc40001047983 */ /* 0x000ea80000300800 */
[----:B------:R-:W2:Y:S04]  /*35560*/  LDL.LU R5, [R1+0xfcc] ;  /* 0x000fcc0001057983 */ /* 0x000ea80000300800 */
[----:B------:R-:W2:Y:S04]  /*35570*/  LDL.LU R34, [R1+0xfdc] ;  /* 0x000fdc0001227983 */ /* 0x000ea80000300800 */
[----:B------:R-:W2:Y:S04]  /*35580*/  LDL.LU R35, [R1+0xfd8] ;  /* 0x000fd80001237983 */ /* 0x000ea80000300800 */
[----:B------:R-:W-:Y:S04]  /*35590*/  STL.64 [R1+0x100], R8 ;  /* 0x0001000801007387 */ /* 0x000fe80000100a00 */
[----:B------:R0:W-:Y:S04]  /*355a0*/  STL.64 [R1+0x108], R10 ;  /* 0x0001080a01007387 */ /* 0x0001e80000100a00 */
[----:B0-----:R-:W2:Y:S04]  /*355b0*/  LDL.LU.64 R10, [R1+0x2f10] ;  /* 0x002f1000010a7983 */ /* 0x001ea80000300a00 */
[----:B------:R-:W4:Y:S02]  /*355c0*/  LDL.LU.64 R8, [R1+0x2f08] ;  /* 0x002f080001087983 */ /* 0x000f240000300a00 */
[----:B----4-:R-:W-:-:S15]  /*355d0*/  HMMA.16816.F32 R12, R28, R8, R12 ;  /* 0x000000081c0c723c */ /* 0x010fde000000180c */
[----:B------:R-:W-:-:S04]  /*355e0*/  NOP ;  /* 0x0000000000007918 */ /* 0x000fc80000000000 */
[----:B------:R-:W-:Y:S04]  /*355f0*/  STL.64 [R1+0xe0], R12 ;  /* 0x0000e00c01007387 */ /* 0x000fe80000100a00 */
[----:B------:R0:W-:Y:S04]  /*35600*/  STL.64 [R1+0xe8], R14 ;  /* 0x0000e80e01007387 */ /* 0x0001e80000100a00 */
[----:B0-----:R-:W4:Y:S04]  /*35610*/  LDL.LU.64 R14, [R1+0x2f00] ;  /* 0x002f0000010e7983 */ /* 0x001f280000300a00 */
[----:B------:R-:W4:Y:S01]  /*35620*/  LDL.LU.64 R12, [R1+0x2ef8] ;  /* 0x002ef800010c7983 */ /* 0x000f220000300a00 */
[C---:B--2---:R-:W-:Y:S03]  /*35630*/  HMMA.16816.F32 R8, R28.reuse, R10, R56 ;  /* 0x0000000a1c08723c */ /* 0x044fe60000001838 */
[----:B------:R-:W2:Y:S04]  /*35640*/  LDL.LU.64 R58, [R1+0x2ef0] ;  /* 0x002ef000013a7983 */ /* 0x000ea80000300a00 */
[----:B------:R-:W2:Y:S01]  /*35650*/  LDL.LU.64 R56, [R1+0x2ee8] ;  /* 0x002ee80001387983 */ /* 0x000ea20000300a00 */
[C---:B---3--:R-:W-:Y:S11]  /*35660*/  HMMA.16816.F32 R48, R28.reuse, R16, R48 ;  /* 0x000000101c30723c */ /* 0x048ff60000001830 */
[----:B------:R0:W-:Y:S04]  /*35670*/  STL.64 [R1+0xc0], R8 ;  /* 0x0000c00801007387 */ /* 0x0001e80000100a00 */
[----:B------:R1:W-:Y:S04]  /*35680*/  STL.64 [R1+0xc8], R10 ;  /* 0x0000c80a01007387 */ /* 0x0003e80000100a00 */
[----:B0-----:R-:W3:Y:S04]  /*35690*/  LDL.LU.64 R8, [R1] ;  /* 0x0000000001087983 */ /* 0x001ee80000300a00 */
[----:B-1----:R-:W3:Y:S01]  /*356a0*/  LDL.LU.64 R10, [R1+0x8] ;  /* 0x00000800010a7983 */ /* 0x002ee20000300a00 */
[C---:B------:R-:W-:Y:S08]  /*356b0*/  HMMA.16816.F32 R16, R28.reuse, R18, R44 ;  /* 0x000000121c10723c */ /* 0x040ff0000000182c */
[C---:B----4-:R-:W-:Y:S08]  /*356c0*/  HMMA.16816.F32 R52, R28.reuse, R12, R52 ;  /* 0x0000000c1c34723c */ /* 0x050ff00000001834 */
[C---:B------:R-:W-:Y:S11]  /*356d0*/  HMMA.16816.F32 R12, R28.reuse, R14, R40 ;  /* 0x0000000e1c0c723c */ /* 0x040ff60000001828 */
[----:B------:R-:W-:Y:S04]  /*356e0*/  STL.64 [R1+0xa0], R52 ;  /* 0x0000a03401007387 */ /* 0x000fe80000100a00 */
[----:B------:R0:W-:Y:S04]  /*356f0*/  STL.64 [R1+0xa8], R54 ;  /* 0x0000a83601007387 */ /* 0x0001e80000100a00 */
[----:B0-----:R-:W4:Y:S04]  /*35700*/  LDL.LU.64 R54, [R1+0x2ee0] ;  /* 0x002ee00001367983 */ /* 0x001f280000300a00 */
[----:B------:R-:W2:Y:S04]  /*35710*/  LDL.LU.64 R52, [R1+0x2ed8] ;  /* 0x002ed80001347983 */ /* 0x000ea80000300a00 */
[----:B------:R-:W2:Y:S04]  /*35720*/  LDL.LU.64 R42, [R1+0x2ed0] ;  /* 0x002ed000012a7983 */ /* 0x000ea80000300a00 */
[----:B------:R-:W2:Y:S04]  /*35730*/  LDL.LU.64 R40, [R1+0x2ec8] ;  /* 0x002ec80001287983 */ /* 0x000ea80000300a00 */
[----:B------:R0:W-:Y:S04]  /*35740*/  STL.64 [R1+0x90], R12 ;  /* 0x0000900c01007387 */ /* 0x0001e80000100a00 */
[----:B------:R1:W-:Y:S04]  /*35750*/  STL.64 [R1+0x98], R14 ;  /* 0x0000980e01007387 */ /* 0x0003e80000100a00 */
[----:B0-----:R-:W2:Y:S04]  /*35760*/  LDL.LU.64 R12, [R1+0x20] ;  /* 0x00002000010c7983 */ /* 0x001ea80000300a00 */
[----:B-1----:R-:W2:Y:S04]  /*35770*/  LDL.LU.64 R14, [R1+0x28] ;  /* 0x00002800010e7983 */ /* 0x002ea80000300a00 */
[----:B------:R-:W-:Y:S04]  /*35780*/  STL.64 [R1+0x60], R48 ;  /* 0x0000603001007387 */ /* 0x000fe80000100a00 */
[----:B------:R0:W-:Y:S04]  /*35790*/  STL.64 [R1+0x68], R50 ;  /* 0x0000683201007387 */ /* 0x0001e80000100a00 */
[----:B0-----:R-:W4:Y:S04]  /*357a0*/  LDL.LU.64 R50, [R1+0x2ec0] ;  /* 0x002ec00001327983 */ /* 0x001f280000300a00 */
[----:B------:R-:W4:Y:S04]  /*357b0*/  LDL.LU.64 R48, [R1+0x2eb8] ;  /* 0x002eb80001307983 */ /* 0x000f280000300a00 */
[----:B------:R-:W4:Y:S04]  /*357c0*/  LDL.LU.64 R46, [R1+0x2eb0] ;  /* 0x002eb000012e7983 */ /* 0x000f280000300a00 */
[----:B------:R-:W4:Y:S01]  /*357d0*/  LDL.LU.64 R44, [R1+0x2ea8] ;  /* 0x002ea800012c7983 */ /* 0x000f220000300a00 */
[----:B---3--:R-:W-:Y:S03]  /*357e0*/  HMMA.16816.F32 R8, R28, R22, R8 ;  /* 0x000000161c08723c */ /* 0x008fe60000001808 */
[----:B------:R-:W-:Y:S04]  /*357f0*/  STL.64 [R1+0x40], R16 ;  /* 0x0000401001007387 */ /* 0x000fe80000100a00 */
[----:B------:R-:W-:Y:S01]  /*35800*/  STL.64 [R1+0x48], R18 ;  /* 0x0000481201007387 */ /* 0x000fe20000100a00 */
[----:B------:R-:W-:-:S02]  /*35810*/  IMAD R2, R2, 0x100, R4 ;  /* 0x0000010002027824 */ /* 0x000fc400078e0204 */
[----:B------:R-:W-:Y:S02]  /*35820*/  IMAD R4, R37, 0x100, R36 ;  /* 0x0000010025047824 */ /* 0x000fe400078e0224 */
[----:B------:R-:W-:Y:S02]  /*35830*/  IMAD R3, R3, 0x100, R5 ;  /* 0x0000010003037824 */ /* 0x000fe400078e0205 */
[----:B------:R-:W-:-:S05]  /*35840*/  IMAD R5, R35, 0x100, R34 ;  /* 0x0000010023057824 */ /* 0x000fca00078e0222 */
[----:B------:R-:W-:Y:S01]  /*35850*/  IMAD.MOV.U32 R61, RZ, RZ, R11 ;  /* 0x000000ffff3d7224 */ /* 0x000fe200078e000b */
[C---:B--2---:R-:W-:Y:S08]  /*35860*/  HMMA.16816.F32 R12, R28.reuse, R20, R12 ;  /* 0x000000141c0c723c */ /* 0x044ff0000000180c */
[C---:B----4-:R-:W-:Y:S08]  /*35870*/  HMMA.16816.F32 R48, R28.reuse, R24, R48 ;  /* 0x000000181c30723c */ /* 0x050ff00000001830 */
[----:B------:R-:W-:Y:S03]  /*35880*/  HMMA.16816.F32 R44, R28, R26, R44 ;  /* 0x0000001a1c2c723c */ /* 0x000fe6000000182c */
[----:B------:R-:W-:-:S02]  /*35890*/  IMAD.MOV.U32 R38, RZ, RZ, R14 ;  /* 0x000000ffff267224 */ /* 0x000fc400078e000e */
[----:B------:R-:W-:Y:S02]  /*358a0*/  IMAD.MOV.U32 R39, RZ, RZ, R13 ;  /* 0x000000ffff277224 */ /* 0x000fe400078e000d */
[----:B------:R-:W-:Y:S02]  /*358b0*/  IMAD.MOV.U32 R0, RZ, RZ, R15 ;  /* 0x000000ffff007224 */ /* 0x000fe400078e000f */
[----:B------:R-:W-:Y:S01]  /*358c0*/  IMAD.MOV.U32 R60, RZ, RZ, R12 ;  /* 0x000000ffff3c7224 */ /* 0x000fe200078e000c */
[----:B------:R-:W-:Y:S04]  /*358d0*/  STL [R1+0x2cb8], R38 ;  /* 0x002cb82601007387 */ /* 0x000fe80000100800 */
[----:B------:R0:W-:Y:S04]  /*358e0*/  STL [R1+0x2ca4], R39 ;  /* 0x002ca42701007387 */ /* 0x0001e80000100800 */
[----:B------:R-:W-:Y:S04]  /*358f0*/  STL [R1+0x2c9c], R0 ;  /* 0x002c9c0001007387 */ /* 0x000fe80000100800 */
[----:B------:R-:W-:Y:S04]  /*35900*/  STL [R1+0x2c98], R60 ;  /* 0x002c983c01007387 */ /* 0x000fe80000100800 */
[----:B------:R-:W-:Y:S04]  /*35910*/  STL.64 [R1], R8 ;  /* 0x0000000801007387 */ /* 0x000fe80000100a00 */
[----:B------:R1:W-:Y:S04]  /*35920*/  STL [R1+0x8], R10 ;  /* 0x0000080a01007387 */ /* 0x0003e80000100800 */
[----:B------:R-:W-:Y:S04]  /*35930*/  STL [R1+0x2ca0], R61 ;  /* 0x002ca03d01007387 */ /* 0x000fe80000100800 */
[----:B------:R-:W-:Y:S04]  /*35940*/  STL.64 [R1+0x2a90], R50 ;  /* 0x002a903201007387 */ /* 0x000fe80000100a00 */
[----:B------:R-:W-:Y:S04]  /*35950*/  STL.64 [R1+0x2a88], R48 ;  /* 0x002a883001007387 */ /* 0x000fe80000100a00 */
[----:B------:R-:W-:Y:S04]  /*35960*/  STL.64 [R1+0x2aa0], R46 ;  /* 0x002aa02e01007387 */ /* 0x000fe80000100a00 */
[----:B------:R-:W-:Y:S04]  /*35970*/  STL.64 [R1+0x2a98], R44 ;  /* 0x002a982c01007387 */ /* 0x000fe80000100a00 */
[----:B------:R-:W2:Y:S04]  /*35980*/  LDL.LU R36, [R1+0x890] ;  /* 0x0008900001247983 */ /* 0x000ea80000300800 */
[----:B------:R-:W3:Y:S04]  /*35990*/  LDL.LU R37, [R1+0x894] ;  /* 0x0008940001257983 */ /* 0x000ee80000300800 */
[----:B------:R-:W4:Y:S01]  /*359a0*/  LDL.LU R34, [R1+0x8a0] ;  /* 0x0008a00001227983 */ /* 0x000f220000300800 */
[----:B------:R-:W-:-:S02]  /*359b0*/  IMAD.MOV.U32 R12, RZ, RZ, R56 ;  /* 0x000000ffff0c7224 */ /* 0x000fc400078e0038 */
[----:B------:R-:W-:Y:S01]  /*359c0*/  IMAD.MOV.U32 R13, RZ, RZ, R57 ;  /* 0x000000ffff0d7224 */ /* 0x000fe200078e0039 */
[----:B------:R-:W4:Y:S04]  /*359d0*/  LDL.LU R56, [R1+0x2ea4] ;  /* 0x002ea40001387983 */ /* 0x000f280000300800 */
[----:B------:R-:W4:Y:S01]  /*359e0*/  LDL.LU R57, [R1+0x2ea0] ;  /* 0x002ea00001397983 */ /* 0x000f220000300800 */
[----:B------:R-:W-:Y:S02]  /*359f0*/  IMAD.MOV.U32 R14, RZ, RZ, R58 ;  /* 0x000000ffff0e7224 */ /* 0x000fe400078e003a */
[----:B------:R-:W-:Y:S01]  /*35a00*/  IMAD.MOV.U32 R15, RZ, RZ, R59 ;  /* 0x000000ffff0f7224 */ /* 0x000fe200078e003b */
[----:B------:R-:W4:Y:S04]  /*35a10*/  LDL.LU R58, [R1+0x2e9c] ;  /* 0x002e9c00013a7983 */ /* 0x000f280000300800 */
[----:B------:R-:W4:Y:S04]  /*35a20*/  LDL.LU R59, [R1+0x2e98] ;  /* 0x002e9800013b7983 */ /* 0x000f280000300800 */
[----:B------:R-:W4:Y:S04]  /*35a30*/  LDL.LU R35, [R1+0x8a4] ;  /* 0x0008a40001237983 */ /* 0x000f280000300800 */
[----:B0-----:R-:W4:Y:S01]  /*35a40*/  LDL.LU R39, [R1+0x8b0] ;  /* 0x0008b00001277983 */ /* 0x001f220000300800 */
        /* <DEDUP_REMOVED lines=9> */
[----:B-1----:R-:W4:Y:S04]  /*35ae0*/  LDL.LU R10, [R1+0x8c0] ;  /* 0x0008c000010a7983 */ /* 0x002f280000300800 */
[----:B------:R-:W4:Y:S04]  /*35af0*/  LDL.LU R11, [R1+0x8c4] ;  /* 0x0008c400010b7983 */ /* 0x000f280000300800 */
        /* <DEDUP_REMOVED lines=10> */
[----:B------:R-:W4:Y:S01]  /*35ba0*/  LDL.LU R8, [R1+0x8e0] ;  /* 0x0008e00001087983 */ /* 0x000f220000300800 */
[----:B--2---:R-:W-:-:S02]  /*35bb0*/  F2FP.F16.E4M3.UNPACK_B R36, R36.H1 ;  /* 0x00000024ff24723e */ /* 0x004fc400030006ff */
[----:B---3--:R-:W-:Y:S02]  /*35bc0*/  F2FP.F16.E4M3.UNPACK_B R37, R37.H1 ;  /* 0x00000025ff25723e */ /* 0x008fe400030006ff */
[----:B----4-:R-:W-:Y:S02]  /*35bd0*/  F2FP.F16.E4M3.UNPACK_B R34, R34.H1 ;  /* 0x00000022ff22723e */ /* 0x010fe400030006ff */
[----:B------:R-:W-:Y:S01]  /*35be0*/  F2FP.F16.E4M3.UNPACK_B R35, R35.H1 ;  /* 0x00000023ff23723e */ /* 0x000fe200030006ff */
[----:B------:R-:W-:Y:S01]  /*35bf0*/  HMMA.16816.F32 R40, R28, R32, R40 ;  /* 0x000000201c28723c */ /* 0x000fe20000001828 */
[----:B------:R-:W-:Y:S02]  /*35c00*/  F2FP.F16.E4M3.UNPACK_B R28, R2 ;  /* 0x00000002ff1c723e */ /* 0x000fe400020006ff */
[----:B------:R-:W-:Y:S02]  /*35c10*/  F2FP.F16.E4M3.UNPACK_B R29, R3 ;  /* 0x00000003ff1d723e */ /* 0x000fe400020006ff */
[----:B------:R-:W-:-:S02]  /*35c20*/  F2FP.F16.E4M3.UNPACK_B R30, R4 ;  /* 0x00000004ff1e723e */ /* 0x000fc400020006ff */
[----:B------:R-:W-:Y:S02]  /*35c30*/  F2FP.F16.E4M3.UNPACK_B R31, R5 ;  /* 0x00000005ff1f723e */ /* 0x000fe400020006ff */
[----:B------:R-:W-:Y:S02]  /*35c40*/  F2FP.F16.E4M3.UNPACK_B R2, R39.H1 ;  /* 0x00000027ff02723e */ /* 0x000fe400030006ff */
[----:B------:R-:W-:Y:S02]  /*35c50*/  F2FP.F16.E4M3.UNPACK_B R3, R38.H1 ;  /* 0x00000026ff03723e */ /* 0x000fe400030006ff */
[----:B------:R-:W-:Y:S02]  /*35c60*/  F2FP.F16.E4M3.UNPACK_B R4, R10.H1 ;  /* 0x0000000aff04723e */ /* 0x000fe400030006ff */
[----:B------:R-:W-:Y:S01]  /*35c70*/  F2FP.F16.E4M3.UNPACK_B R5, R11.H1 ;  /* 0x0000000bff05723e */ /* 0x000fe200030006ff */
[C---:B------:R-:W-:Y:S08]  /*35c80*/  HMMA.16816.F32 R52, R28.reuse, R36, R52 ;  /* 0x000000241c34723c */ /* 0x040ff00000001834 */
[C---:B------:R-:W-:Y:S08]  /*35c90*/  HMMA.16816.F32 R56, R28.reuse, R34, R56 ;  /* 0x000000221c38723c */ /* 0x040ff00000001838 */
[C---:B------:R-:W-:Y:S08]  /*35ca0*/  HMMA.16816.F32 R20, R28.reuse, R2, R20 ;  /* 0x000000021c14723c */ /* 0x040ff00000001814 */
[----:B------:R-:W-:Y:S01]  /*35cb0*/  HMMA.16816.F32 R16, R28, R4, R16 ;  /* 0x000000041c10723c */ /* 0x000fe20000001810 */
[----:B------:R-:W-:-:S02]  /*35cc0*/  F2FP.F16.E4M3.UNPACK_B R6, R6.H1 ;  /* 0x00000006ff06723e */ /* 0x000fc400030006ff */
[----:B------:R-:W-:Y:S01]  /*35cd0*/  F2FP.F16.E4M3.UNPACK_B R7, R7.H1 ;  /* 0x00000007ff07723e */ /* 0x000fe200030006ff */
[----:B------:R-:W-:Y:S04]  /*35ce0*/  STL.64 [R1+0x2ab0], R42 ;  /* 0x002ab02a01007387 */ /* 0x000fe80000100a00 */
[----:B------:R0:W-:Y:S04]  /*35cf0*/  STL.64 [R1+0x2aa8], R40 ;  /* 0x002aa82801007387 */ /* 0x0001e80000100a00 */
[----:B------:R-:W2:Y:S01]  /*35d00*/  LDL.LU R9, [R1+0x8e4] ;  /* 0x0008e40001097983 */ /* 0x000ea20000300800 */
[----:B------:R-:W-:Y:S03]  /*35d10*/  HMMA.16816.F32 R12, R28, R6, R12 ;  /* 0x000000061c0c723c */ /* 0x000fe6000000180c */
        /* <DEDUP_REMOVED lines=9> */
[----:B------:R-:W-:Y:S04]  /*35db0*/  STL.64 [R1+0x18], R22 ;  /* 0x0000181601007387 */ /* 0x000fe80000100a00 */
[----:B0-----:R-:W3:Y:S04]  /*35dc0*/  LDL.LU R40, [R1+0x70] ;  /* 0x0000700001287983 */ /* 0x001ee80000300800 */
[----:B------:R-:W-:Y:S04]  /*35dd0*/  STL.64 [R1+0x30], R16 ;  /* 0x0000301001007387 */ /* 0x000fe80000100a00 */
[----:B------:R-:W-:Y:S04]  /*35de0*/  STL.64 [R1+0x38], R18 ;  /* 0x0000381201007387 */ /* 0x000fe80000100a00 */
[----:B------:R-:W3:Y:S04]  /*35df0*/  LDL.LU R41, [R1+0x74] ;  /* 0x0000740001297983 */ /* 0x000ee80000300800 */
[----:B------:R-:W3:Y:S04]  /*35e00*/  LDL.LU R42, [R1+0x78] ;  /* 0x00007800012a7983 */ /* 0x000ee80000300800 */
[----:B------:R-:W3:Y:S04]  /*35e10*/  LDL.LU R43, [R1+0x7c] ;  /* 0x00007c00012b7983 */ /* 0x000ee80000300800 */
[----:B------:R-:W4:Y:S04]  /*35e20*/  LDL.LU R10, [R1+0x8f0] ;  /* 0x0008f000010a7983 */ /* 0x000f280000300800 */
[----:B------:R-:W4:Y:S04]  /*35e30*/  LDL.LU R44, [R1+0xb0] ;  /* 0x0000b000012c7983 */ /* 0x000f280000300800 */
[----:B------:R0:W-:Y:S04]  /*35e40*/  STL.64 [R1+0x50], R12 ;  /* 0x0000500c01007387 */ /* 0x0001e80000100a00 */
[----:B------:R1:W-:Y:S04]  /*35e50*/  STL.64 [R1+0x58], R14 ;  /* 0x0000580e01007387 */ /* 0x0003e80000100a00 */
[----:B------:R-:W4:Y:S04]  /*35e60*/  LDL.LU R45, [R1+0xb4] ;  /* 0x0000b400012d7983 */ /* 0x000f280000300800 */
[----:B------:R-:W4:Y:S04]  /*35e70*/  LDL.LU R46, [R1+0xb8] ;  /* 0x0000b800012e7983 */ /* 0x000f280000300800 */
[----:B------:R-:W4:Y:S04]  /*35e80*/  LDL.LU R47, [R1+0xbc] ;  /* 0x0000bc00012f7983 */ /* 0x000f280000300800 */
[----:B------:R-:W4:Y:S04]  /*35e90*/  LDL.LU R11, [R1+0x8f4] ;  /* 0x0008f400010b7983 */ /* 0x000f280000300800 */
[----:B0-----:R-:W4:Y:S04]  /*35ea0*/  LDL.LU R12, [R1+0x900] ;  /* 0x00090000010c7983 */ /* 0x001f280000300800 */
[----:B------:R-:W-:Y:S04]  /*35eb0*/  STL.64 [R1+0x2e60], R6 ;  /* 0x002e600601007387 */ /* 0x000fe80000100a00 */
[----:B------:R3:W-:Y:S04]  /*35ec0*/  STL.64 [R1+0x2e58], R4 ;  /* 0x002e580401007387 */ /* 0x0007e80000100a00 */
[----:B------:R-:W4:Y:S04]  /*35ed0*/  LDL.LU R48, [R1+0xf0] ;  /* 0x0000f00001307983 */ /* 0x000f280000300800 */
[----:B------:R-:W4:Y:S04]  /*35ee0*/  LDL.LU R49, [R1+0xf4] ;  /* 0x0000f40001317983 */ /* 0x000f280000300800 */
[----:B------:R-:W4:Y:S04]  /*35ef0*/  LDL.LU R50, [R1+0xf8] ;  /* 0x0000f80001327983 */ /* 0x000f280000300800 */
[----:B------:R-:W4:Y:S04]  /*35f00*/  LDL.LU R51, [R1+0xfc] ;  /* 0x0000fc0001337983 */ /* 0x000f280000300800 */
[----:B------:R-:W4:Y:S04]  /*35f10*/  LDL.LU R13, [R1+0x904] ;  /* 0x00090400010d7983 */ /* 0x000f280000300800 */
        /* <DEDUP_REMOVED lines=13> */
[----:B------:R-:W-:-:S03]  /*35ff0*/  F2FP.F16.E4M3.UNPACK_B R8, R8.H1 ;  /* 0x00000008ff08723e */ /* 0x000fc600030006ff */
[----:B------:R-:W4:Y:S01]  /*36000*/  LDL.LU R19, [R1+0x934] ;  /* 0x0009340001137983 */ /* 0x000f220000300800 */
[----:B--2---:R-:W-:-:S07]  /*36010*/  F2FP.F16.E4M3.UNPACK_B R9, R9.H1 ;  /* 0x00000009ff09723e */ /* 0x004fce00030006ff */
[----:B---3--:R-:W-:Y:S01]  /*36020*/  HMMA.16816.F32 R4, R28, R8, R40 ;  /* 0x000000081c04723c */ /* 0x008fe20000001828 */
[----:B----4-:R-:W-:Y:S02]  /*36030*/  F2FP.F16.E4M3.UNPACK_B R10, R10.H1 ;  /* 0x0000000aff0a723e */ /* 0x010fe400030006ff */
[----:B------:R-:W-:-:S15]  /*36040*/  F2FP.F16.E4M3.UNPACK_B R11, R11.H1 ;  /* 0x0000000bff0b723e */ /* 0x000fde00030006ff */
[----:B------:R-:W-:Y:S01]  /*36050*/  NOP ;  /* 0x0000000000007918 */ /* 0x000fe20000000000 */
[----:B------:R-:W-:Y:S02]  /*36060*/  IMAD.MOV.U32 R52, RZ, RZ, R4 ;  /* 0x000000ffff347224 */ /* 0x000fe400078e0004 */
[----:B------:R-:W-:Y:S02]  /*36070*/  IMAD.MOV.U32 R53, RZ, RZ, R5 ;  /* 0x000000ffff357224 */ /* 0x000fe400078e0005 */
[----:B------:R-:W-:Y:S02]  /*36080*/  IMAD.MOV.U32 R54, RZ, RZ, R6 ;  /* 0x000000ffff367224 */ /* 0x000fe400078e0006 */
[----:B------:R-:W-:Y:S02]  /*36090*/  IMAD.MOV.U32 R55, RZ, RZ, R7 ;  /* 0x000000ffff377224 */ /* 0x000fe400078e0007 */
[----:B------:R-:W-:Y:S01]  /*360a0*/  HMMA.16816.F32 R4, R28, R10, R44 ;  /* 0x0000000a1c04723c */ /* 0x000fe2000000182c */
[----:B------:R-:W-:Y:S02]  /*360b0*/  F2FP.F16.E4M3.UNPACK_B R12, R12.H1 ;  /* 0x0000000cff0c723e */ /* 0x000fe400030006ff */
[----:B------:R-:W-:Y:S01]  /*360c0*/  F2FP.F16.E4M3.UNPACK_B R13, R13.H1 ;  /* 0x0000000dff0d723e */ /* 0x000fe200030006ff */
[----:B------:R-:W-:Y:S04]  /*360d0*/  STL.64 [R1+0x2ac0], R54 ;  /* 0x002ac03601007387 */ /* 0x000fe80000100a00 */
[----:B------:R-:W-:Y:S11]  /*360e0*/  STL.64 [R1+0x2ab8], R52 ;  /* 0x002ab83401007387 */ /* 0x000ff60000100a00 */
[----:B------:R-:W-:-:S02]  /*360f0*/  IMAD.MOV.U32 R56, RZ, RZ, R4 ;  /* 0x000000ffff387224 */ /* 0x000fc400078e0004 */
[----:B------:R-:W-:Y:S02]  /*36100*/  IMAD.MOV.U32 R57, RZ, RZ, R5 ;  /* 0x000000ffff397224 */ /* 0x000fe400078e0005 */
[----:B------:R-:W-:Y:S02]  /*36110*/  IMAD.MOV.U32 R58, RZ, RZ, R6 ;  /* 0x000000ffff3a7224 */ /* 0x000fe400078e0006 */
[----:B------:R-:W-:Y:S02]  /*36120*/  IMAD.MOV.U32 R59, RZ, RZ, R7 ;  /* 0x000000ffff3b7224 */ /* 0x000fe400078e0007 */
[C---:B------:R-:W-:Y:S01]  /*36130*/  HMMA.16816.F32 R4, R28.reuse, R12, R24 ;  /* 0x0000000c1c04723c */ /* 0x040fe20000001818 */
[----:B------:R-:W-:Y:S02]  /*36140*/  F2FP.F16.E4M3.UNPACK_B R14, R14.H1 ;  /* 0x0000000eff0e723e */ /* 0x000fe400030006ff */
[----:B------:R-:W-:Y:S01]  /*36150*/  F2FP.F16.E4M3.UNPACK_B R15, R15.H1 ;  /* 0x0000000fff0f723e */ /* 0x000fe200030006ff */
[----:B------:R-:W-:Y:S04]  /*36160*/  STL.64 [R1+0x2e40], R10 ;  /* 0x002e400a01007387 */ /* 0x000fe80000100a00 */
[----:B------:R-:W-:Y:S04]  /*36170*/  STL.64 [R1+0x2e38], R8 ;  /* 0x002e380801007387 */ /* 0x000fe80000100a00 */
[----:B------:R-:W-:Y:S04]  /*36180*/  STL.64 [R1+0x2ad0], R58 ;  /* 0x002ad03a01007387 */ /* 0x000fe80000100a00 */
[----:B------:R-:W-:Y:S04]  /*36190*/  STL.64 [R1+0x2ac8], R56 ;  /* 0x002ac83801007387 */ /* 0x000fe80000100a00 */
[----:B------:R-:W-:Y:S04]  /*361a0*/  STL.64 [R1+0xd0], R4 ;  /* 0x0000d00401007387 */ /* 0x000fe80000100a00 */
[----:B------:R0:W-:Y:S02]  /*361b0*/  STL.64 [R1+0xd8], R6 ;  /* 0x0000d80601007387 */ /* 0x0001e40000100a00 */
[----:B0-----:R-:W-:Y:S01]  /*361c0*/  HMMA.16816.F32 R4, R28, R14, R48 ;  /* 0x0000000e1c04723c */ /* 0x001fe20000001830 */
[----:B------:R-:W-:-:S02]  /*361d0*/  F2FP.F16.E4M3.UNPACK_B R16, R16.H1 ;  /* 0x00000010ff10723e */ /* 0x000fc400030006ff */
[----:B------:R-:W-:Y:S01]  /*361e0*/  F2FP.F16.E4M3.UNPACK_B R17, R17.H1 ;  /* 0x00000011ff11723e */ /* 0x000fe200030006ff */
[----:B------:R-:W-:Y:S04]  /*361f0*/  STL.64 [R1+0x2e20], R14 ;  /* 0x002e200e01007387 */ /* 0x000fe80000100a00 */
[----:B------:R-:W-:Y:S11]  /*36200*/  STL.64 [R1+0x2e18], R12 ;  /* 0x002e180c01007387 */ /* 0x000ff60000100a00 */
[----:B------:R-:W-:Y:S04]  /*36210*/  STL.64 [R1+0x7c0], R4 ;  /* 0x0007c00401007387 */ /* 0x000fe80000100a00 */
[----:B------:R0:W-:Y:S04]  /*36220*/  STL.64 [R1+0x7c8], R6 ;  /* 0x0007c80601007387 */ /* 0x0001e80000100a00 */
[----:B------:R-:W2:Y:S01]  /*36230*/  LDL.LU R40, [R1+0x1f0] ;  /* 0x0001f00001287983 */ /* 0x000ea20000300800 */
[----:B0-----:R-:W-:-:S15]  /*36240*/  HMMA.16816.F32 R4, R28, R16, R20 ;  /* 0x000000101c04723c */ /* 0x001fde0000001814 */
[----:B------:R-:W-:-:S04]  /*36250*/  NOP ;  /* 0x0000000000007918 */ /* 0x000fc80000000000 */
[----:B------:R-:W-:Y:S04]  /*36260*/  STL.64 [R1+0x7d0], R4 ;  /* 0x0007d00401007387 */ /* 0x000fe80000100a00 */
[----:B------:R-:W-:Y:S04]  /*36270*/  STL.64 [R1+0x7d8], R6 ;  /* 0x0007d80601007387 */ /* 0x000fe80000100a00 */
[----:B------:R-:W2:Y:S04]  /*36280*/  LDL.LU R41, [R1+0x1f4] ;  /* 0x0001f40001297983 */ /* 0x000ea80000300800 */
[----:B------:R-:W3:Y:S04]  /*36290*/  LDL.LU R42, [R1+0x1f8] ;  /* 0x0001f800012a7983 */ /* 0x000ee80000300800 */
[----:B------:R-:W3:Y:S04]  /*362a0*/  LDL.LU R43, [R1+0x1fc] ;  /* 0x0001fc00012b7983 */ /* 0x000ee80000300800 */
[----:B---3--:R-:W-:Y:S04]  /*362b0*/  STL.64 [R1+0x2e70], R42 ;  /* 0x002e702a01007387 */ /* 0x008fe80000100a00 */
[----:B--2---:R0:W-:Y:S04]  /*362c0*/  STL.64 [R1+0x2e68], R40 ;  /* 0x002e682801007387 */ /* 0x0041e80000100a00 */
[----:B------:R-:W2:Y:S04]  /*362d0*/  LDL.LU R52, [R1+0x7b0] ;  /* 0x0007b00001347983 */ /* 0x000ea80000300800 */
[----:B------:R-:W2:Y:S04]  /*362e0*/  LDL.LU R53, [R1+0x7b4] ;  /* 0x0007b40001357983 */ /* 0x000ea80000300800 */
[----:B------:R-:W2:Y:S04]  /*362f0*/  LDL.LU R54, [R1+0x7b8] ;  /* 0x0007b80001367983 */ /* 0x000ea80000300800 */
[----:B------:R-:W2:Y:S04]  /*36300*/  LDL.LU R55, [R1+0x7bc] ;  /* 0x0007bc0001377983 */ /* 0x000ea80000300800 */
[----:B------:R-:W3:Y:S04]  /*36310*/  LDL.LU R8, [R1+0x200] ;  /* 0x0002000001087983 */ /* 0x000ee80000300800 */
[----:B------:R-:W3:Y:S04]  /*36320*/  LDL.LU R9, [R1+0x204] ;  /* 0x0002040001097983 */ /* 0x000ee80000300800 */
[----:B------:R-:W3:Y:S04]  /*36330*/  LDL.LU R10, [R1+0x208] ;  /* 0x00020800010a7983 */ /* 0x000ee80000300800 */
[----:B------:R-:W3:Y:S04]  /*36340*/  LDL.LU R11, [R1+0x20c] ;  /* 0x00020c00010b7983 */ /* 0x000ee80000300800 */
[----:B------:R-:W4:Y:S04]  /*36350*/  LDL.LU R12, [R1+0x150] ;  /* 0x00015000010c7983 */ /* 0x000f280000300800 */
[----:B------:R-:W4:Y:S04]  /*36360*/  LDL.LU R13, [R1+0x154] ;  /* 0x00015400010d7983 */ /* 0x000f280000300800 */
[----:B------:R-:W4:Y:S04]  /*36370*/  LDL.LU R14, [R1+0x158] ;  /* 0x00015800010e7983 */ /* 0x000f280000300800 */
[----:B------:R-:W4:Y:S04]  /*36380*/  LDL.LU R15, [R1+0x15c] ;  /* 0x00015c00010f7983 */ /* 0x000f280000300800 */
[----:B------:R-:W2:Y:S04]  /*36390*/  LDL.LU R20, [R1+0x940] ;  /* 0x0009400001147983 */ /* 0x000ea80000300800 */
[----:B0-----:R-:W2:Y:S04]  /*363a0*/  LDL.LU R40, [R1+0x130] ;  /* 0x0001300001287983 */ /* 0x001ea80000300800 */
[----:B------:R-:W2:Y:S04]  /*363b0*/  LDL.LU R41, [R1+0x134] ;  /* 0x0001340001297983 */ /* 0x000ea80000300800 */
[----:B------:R-:W2:Y:S04]  /*363c0*/  LDL.LU R42, [R1+0x138] ;  /* 0x00013800012a7983 */ /* 0x000ea80000300800 */
[----:B------:R-:W2:Y:S04]  /*363d0*/  LDL.LU R43, [R1+0x13c] ;  /* 0x00013c00012b7983 */ /* 0x000ea80000300800 */
        /* <DEDUP_REMOVED lines=8> */
[----:B------:R-:W3:Y:S01]  /*36460*/  LDL.LU R25, [R1+0x964] ;  /* 0x0009640001197983 */ /* 0x000ee20000300800 */
[----:B------:R-:W-:-:S02]  /*36470*/  F2FP.F16.E4M3.UNPACK_B R18, R18.H1 ;  /* 0x00000012ff12723e */ /* 0x000fc400030006ff */
[----:B------:R-:W-:Y:S01]  /*36480*/  F2FP.F16.E4M3.UNPACK_B R19, R19.H1 ;  /* 0x00000013ff13723e */ /* 0x000fe200030006ff */
        /* <DEDUP_REMOVED lines=23> */
[----:B------:R0:W-:Y:S04]  /*36600*/  STL.64 [R1+0x7e8], R42 ;  /* 0x0007e82a01007387 */ /* 0x0001e80000100a00 */
[----:B0-----:R-:W2:Y:S04]  /*36610*/  LDL.LU.64 R42, [R1+0x2e70] ;  /* 0x002e7000012a7983 */ /* 0x001ea80000300a00 */
[----:B------:R-:W2:Y:S01]  /*36620*/  LDL.LU.64 R40, [R1+0x2e68] ;  /* 0x002e680001287983 */ /* 0x000ea20000300a00 */
[----:B------:R-:W-:-:S02]  /*36630*/  F2FP.F16.E4M3.UNPACK_B R20, R20.H1 ;  /* 0x00000014ff14723e */ /* 0x000fc400030006ff */
[----:B---3--:R-:W-:-:S07]  /*36640*/  F2FP.F16.E4M3.UNPACK_B R21, R21.H1 ;  /* 0x00000015ff15723e */ /* 0x008fce00030006ff */
[C---:B----4-:R-:W-:Y:S01]  /*36650*/  HMMA.16816.F32 R12, R28.reuse, R20, R12 ;  /* 0x000000141c0c723c */ /* 0x050fe2000000180c */
[----:B------:R-:W-:Y:S02]  /*36660*/  F2FP.F16.E4M3.UNPACK_B R22, R22.H1 ;  /* 0x00000016ff16723e */ /* 0x000fe400030006ff */
[----:B------:R-:W-:Y:S02]  /*36670*/  F2FP.F16.E4M3.UNPACK_B R23, R23.H1 ;  /* 0x00000017ff17723e */ /* 0x000fe400030006ff */
[----:B------:R-:W-:Y:S02]  /*36680*/  F2FP.F16.E4M3.UNPACK_B R24, R24.H1 ;  /* 0x00000018ff18723e */ /* 0x000fe400030006ff */
[----:B------:R-:W-:Y:S01]  /*36690*/  F2FP.F16.E4M3.UNPACK_B R25, R25.H1 ;  /* 0x00000019ff19723e */ /* 0x000fe200030006ff */
[----:B------:R-:W-:Y:S04]  /*366a0*/  STL.64 [R1+0x2e00], R18 ;  /* 0x002e001201007387 */ /* 0x000fe80000100a00 */
[----:B------:R-:W-:Y:S02]  /*366b0*/  STL.64 [R1+0x2df8], R16 ;  /* 0x002df81001007387 */ /* 0x000fe40000100a00 */
[C---:B------:R-:W-:Y:S05]  /*366c0*/  HMMA.16816.F32 R8, R28.reuse, R24, R8 ;  /* 0x000000181c08723c */ /* 0x040fea0000001808 */
        /* <DEDUP_REMOVED lines=15> */
[----:B------:R-:W-:Y:S01]  /*367c0*/  STL.64 [R1+0x2e28], R24 ;  /* 0x002e281801007387 */ /* 0x000fe20000100a00 */
[----:B------:R-:W-:Y:S02]  /*367d0*/  IMAD R6, R6, 0x100, R5 ;  /* 0x0000010006067824 */ /* 0x000fe400078e0205 */
[----:B------:R-:W-:Y:S02]  /*367e0*/  IMAD R4, R0, 0x100, R60 ;  /* 0x0000010000047824 */ /* 0x000fe400078e023c */
[----:B------:R-:W-:-:S02]  /*367f0*/  IMAD R5, R61, 0x100, R7 ;  /* 0x000001003d057824 */ /* 0x000fc400078e0207 */
[----:B------:R-:W-:-:S04]  /*36800*/  IMAD R0, R38, 0x100, R39 ;  /* 0x0000010026007824 */ /* 0x000fc800078e0227 */
[----:B------:R-:W-:Y:S04]  /*36810*/  STL.64 [R1+0x880], R8 ;  /* 0x0008800801007387 */ /* 0x000fe80000100a00 */
[----:B------:R2:W-:Y:S02]  /*36820*/  STL.64 [R1+0x888], R10 ;  /* 0x0008880a01007387 */ /* 0x0005e40000100a00 */
[----:B--2---:R-:W-:Y:S01]  /*36830*/  HMMA.16816.F32 R8, R28, R32, R40 ;  /* 0x000000201c08723c */ /* 0x004fe20000001828 */
[----:B------:R-:W-:Y:S02]  /*36840*/  F2FP.F16.E4M3.UNPACK_B R28, R6 ;  /* 0x00000006ff1c723e */ /* 0x000fe400020006ff */
[----:B------:R-:W-:Y:S02]  /*36850*/  F2FP.F16.E4M3.UNPACK_B R29, R5 ;  /* 0x00000005ff1d723e */ /* 0x000fe400020006ff */
[----:B------:R-:W-:-:S02]  /*36860*/  F2FP.F16.E4M3.UNPACK_B R30, R4 ;  /* 0x00000004ff1e723e */ /* 0x000fc400020006ff */
[----:B------:R-:W-:-:S07]  /*36870*/  F2FP.F16.E4M3.UNPACK_B R31, R0 ;  /* 0x00000000ff1f723e */ /* 0x000fce00020006ff */
[C---:B------:R-:W-:Y:S05]  /*36880*/  HMMA.16816.F32 R4, R28.reuse, R34, R48 ;  /* 0x000000221c04723c */ /* 0x040fea0000001830 */
[----:B------:R-:W-:Y:S04]  /*36890*/  STL.64 [R1+0x7b0], R8 ;  /* 0x0007b00801007387 */ /* 0x000fe80000100a00 */
[----:B------:R0:W-:Y:S02]  /*368a0*/  STL.64 [R1+0x7b8], R10 ;  /* 0x0007b80a01007387 */ /* 0x0001e40000100a00 */
[----:B0-----:R-:W-:Y:S02]  /*368b0*/  HMMA.16816.F32 R8, R28, R36, R44 ;  /* 0x000000241c08723c */ /* 0x001fe4000000182c */
[----:B------:R-:W-:-:S15]  /*368c0*/  STL.64 [R1+0x2e50], R34 ;  /* 0x002e502201007387 */ /* 0x000fde0000100a00 */
[----:B------:R-:W-:Y:S02]  /*368d0*/  NOP ;  /* 0x0000000000007918 */ /* 0x000fe40000000000 */
[----:B------:R0:W-:Y:S04]  /*368e0*/  STL.64 [R1+0x870], R8 ;  /* 0x0008700801007387 */ /* 0x0001e80000100a00 */
[----:B------:R1:W-:Y:S04]  /*368f0*/  STL.64 [R1+0x878], R10 ;  /* 0x0008780a01007387 */ /* 0x0003e80000100a00 */
[----:B------:R-:W-:Y:S04]  /*36900*/  STL.64 [R1+0x2e48], R32 ;  /* 0x002e482001007387 */ /* 0x000fe80000100a00 */
[----:B------:R2:W-:Y:S04]  /*36910*/  STL.64 [R1+0x860], R4 ;  /* 0x0008600401007387 */ /* 0x0005e80000100a00 */
[----:B------:R3:W-:Y:S04]  /*36920*/  STL.64 [R1+0x868], R6 ;  /* 0x0008680601007387 */ /* 0x0007e80000100a00 */
        /* <DEDUP_REMOVED lines=14> */
[----:B-1----:R-:W4:Y:S04]  /*36a10*/  LDL.LU R10, [R1+0x768] ;  /* 0x00076800010a7983 */ /* 0x002f280000300800 */
[----:B------:R-:W4:Y:S04]  /*36a20*/  LDL.LU R11, [R1+0x76c] ;  /* 0x00076c00010b7983 */ /* 0x000f280000300800 */
[----:B--2---:R-:W2:Y:S04]  /*36a30*/  LDL.LU R4, [R1+0x780] ;  /* 0x0007800001047983 */ /* 0x004ea80000300800 */
[----:B------:R-:W2:Y:S04]  /*36a40*/  LDL.LU R5, [R1+0x784] ;  /* 0x0007840001057983 */ /* 0x000ea80000300800 */
[----:B---3--:R-:W2:Y:S04]  /*36a50*/  LDL.LU R6, [R1+0x788] ;  /* 0x0007880001067983 */ /* 0x008ea80000300800 */
        /* <DEDUP_REMOVED lines=33> */
[----:B--2---:R-:W-:-:S15]  /*36c70*/  HMMA.16816.F32 R4, R28, R2, R4 ;  /* 0x000000021c04723c */ /* 0x004fde0000001804 */
[----:B------:R-:W-:-:S04]  /*36c80*/  NOP ;  /* 0x0000000000007918 */ /* 0x000fc80000000000 */
[----:B------:R-:W-:Y:S04]  /*36c90*/  STL.64 [R1+0x850], R4 ;  /* 0x0008500401007387 */ /* 0x000fe80000100a00 */
[----:B------:R0:W-:Y:S04]  /*36ca0*/  STL.64 [R1+0x858], R6 ;  /* 0x0008580601007387 */ /* 0x0001e80000100a00 */
[----:B0-----:R-:W4:Y:S04]  /*36cb0*/  LDL.LU.64 R6, [R1+0x2e60] ;  /* 0x002e600001067983 */ /* 0x001f280000300a00 */
[----:B------:R-:W3:Y:S04]  /*36cc0*/  LDL.LU.64 R4, [R1+0x2e58] ;  /* 0x002e580001047983 */ /* 0x000ee80000300a00 */
[----:B------:R-:W-:Y:S01]  /*36cd0*/  STL [R1+0x2df0], R3 ;  /* 0x002df00301007387 */ /* 0x000fe20000100800 */
[C---:B---3--:R-:W-:Y:S08]  /*36ce0*/  HMMA.16816.F32 R32, R28.reuse, R4, R32 ;  /* 0x000000041c20723c */ /* 0x048ff00000001820 */
        /* <DEDUP_REMOVED lines=11> */
[----:B0-----:R-:W3:Y:S04]  /*36da0*/  LDL.LU R4, [R1+0x6f0] ;  /* 0x0006f00001047983 */ /* 0x001ee80000300800 */
[----:B------:R-:W3:Y:S04]  /*36db0*/  LDL.LU R5, [R1+0x6f4] ;  /* 0x0006f40001057983 */ /* 0x000ee80000300800 */
[----:B------:R-:W3:Y:S04]  /*36dc0*/  LDL.LU R6, [R1+0x6f8] ;  /* 0x0006f80001067983 */ /* 0x000ee80000300800 */
[----:B------:R-:W3:Y:S01]  /*36dd0*/  LDL.LU R7, [R1+0x6fc] ;  /* 0x0006fc0001077983 */ /* 0x000ee20000300800 */
        /* <DEDUP_REMOVED lines=24> */
[----:B0-----:R-:W3:Y:S04]  /*36f60*/  LDL.LU.64 R18, [R1+0x2e00] ;  /* 0x002e000001127983 */ /* 0x001ee80000300a00 */
[----:B------:R-:W2:Y:S04]  /*36f70*/  LDL.LU.64 R16, [R1+0x2df8] ;  /* 0x002df80001107983 */ /* 0x000ea80000300a00 */
[----:B------:R-:W-:Y:S04]  /*36f80*/  STL.64 [R1+0x2d88], R14 ;  /* 0x002d880e01007387 */ /* 0x000fe80000100a00 */
[----:B------:R0:W-:Y:S04]  /*36f90*/  STL.64 [R1+0x2d80], R12 ;  /* 0x002d800c01007387 */ /* 0x0001e80000100a00 */
[----:B0-----:R-:W2:Y:S04]  /*36fa0*/  LDL.LU R12, [R1+0x710] ;  /* 0x00071000010c7983 */ /* 0x001ea80000300800 */
[----:B------:R-:W2:Y:S04]  /*36fb0*/  LDL.LU R13, [R1+0x714] ;  /* 0x00071400010d7983 */ /* 0x000ea80000300800 */
[----:B------:R-:W2:Y:S04]  /*36fc0*/  LDL.LU R14, [R1+0x718] ;  /* 0x00071800010e7983 */ /* 0x000ea80000300800 */
[----:B------:R-:W2:Y:S01]  /*36fd0*/  LDL.LU R15, [R1+0x71c] ;  /* 0x00071c00010f7983 */ /* 0x000ea20000300800 */
[----:B------:R-:W-:Y:S01]  /*36fe0*/  IMAD R0, R0, 0x100, R47 ;  /* 0x0000010000007824 */ /* 0x000fe200078e022f */
[C---:B---3--:R-:W-:Y:S08]  /*36ff0*/  HMMA.16816.F32 R8, R28.reuse, R18, R8 ;  /* 0x000000121c08723c */ /* 0x048ff00000001808 */
[----:B--2---:R-:W-:Y:S01]  /*37000*/  HMMA.16816.F32 R12, R28, R16, R12 ;  /* 0x000000101c0c723c */ /* 0x004fe2000000180c */
[----:B------:R-:W-:-:S15]  /*37010*/  STL.64 [R1+0x2d78], R18 ;  /* 0x002d781201007387 */ /* 0x000fde0000100a00 */
[----:B------:R-:W-:-:S03]  /*37020*/  NOP ;  /* 0x0000000000007918 */ /* 0x000fc60000000000 */
[----:B------:R-:W-:Y:S04]  /*37030*/  STL.64 [R1+0x750], R12 ;  /* 0x0007500c01007387 */ /* 0x000fe80000100a00 */
[----:B------:R-:W-:Y:S04]  /*37040*/  STL.64 [R1+0x758], R14 ;  /* 0x0007580e01007387 */ /* 0x000fe80000100a00 */
[----:B------:R-:W-:Y:S04]  /*37050*/  STL.64 [R1+0x2d70], R16 ;  /* 0x002d701001007387 */ /* 0x000fe80000100a00 */
[----:B------:R-:W-:Y:S04]  /*37060*/  STL.64 [R1+0x740], R8 ;  /* 0x0007400801007387 */ /* 0x000fe80000100a00 */
[----:B------:R0:W-:Y:S02]  /*37070*/  STL.64 [R1+0x748], R10 ;  /* 0x0007480a01007387 */ /* 0x0001e40000100a00 */
[C---:B0-----:R-:W-:Y:S08]  /*37080*/  HMMA.16816.F32 R8, R28.reuse, R20, R4 ;  /* 0x000000141c08723c */ /* 0x041ff00000001804 */
[C---:B------:R-:W-:Y:S01]  /*37090*/  HMMA.16816.F32 R4, R28.reuse, R22, R56 ;  /* 0x000000161c04723c */ /* 0x040fe20000001838 */
[----:B------:R-:W-:Y:S10]  /*370a0*/  STL.64 [R1+0x2d98], R22 ;  /* 0x002d981601007387 */ /* 0x000ff40000100a00 */
[----:B------:R-:W-:Y:S04]  /*370b0*/  STL.64 [R1+0x730], R8 ;  /* 0x0007300801007387 */ /* 0x000fe80000100a00 */
[----:B------:R4:W-:Y:S02]  /*370c0*/  STL.64 [R1+0x738], R10 ;  /* 0x0007380a01007387 */ /* 0x0009e40000100a00 */
[C---:B----4-:R-:W-:Y:S02]  /*370d0*/  HMMA.16816.F32 R8, R28.reuse, R24, R52 ;  /* 0x000000181c08723c */ /* 0x050fe40000001834 */
[----:B------:R-:W-:Y:S04]  /*370e0*/  STL.64 [R1+0x2d90], R20 ;  /* 0x002d901401007387 */ /* 0x000fe80000100a00 */
[----:B------:R-:W-:Y:S04]  /*370f0*/  STL.64 [R1+0x720], R4 ;  /* 0x0007200401007387 */ /* 0x000fe80000100a00 */
[----:B------:R0:W-:Y:S04]  /*37100*/  STL.64 [R1+0x728], R6 ;  /* 0x0007280601007387 */ /* 0x0001e80000100a00 */
[----:B------:R-:W-:Y:S01]  /*37110*/  STL.64 [R1+0x2db8], R26 ;  /* 0x002db81a01007387 */ /* 0x000fe20000100a00 */
[C---:B0-----:R-:W-:Y:S04]  /*37120*/  HMMA.16816.F32 R4, R28.reuse, R26, R40 ;  /* 0x0000001a1c04723c */ /* 0x041fe80000001828 */
[----:B------:R-:W-:Y:S04]  /*37130*/  STL.64 [R1+0x710], R8 ;  /* 0x0007100801007387 */ /* 0x000fe80000100a00 */
[----:B------:R0:W-:Y:S02]  /*37140*/  STL.64 [R1+0x718], R10 ;  /* 0x0007180a01007387 */ /* 0x0001e40000100a00 */
[----:B0-----:R-:W-:Y:S02]  /*37150*/  HMMA.16816.F32 R8, R28, R32, R48 ;  /* 0x000000201c08723c */ /* 0x001fe40000001830 */
[----:B------:R-:W-:Y:S07]  /*37160*/  STL.64 [R1+0x2db0], R24 ;  /* 0x002db01801007387 */ /* 0x000fee0000100a00 */
[----:B------:R0:W-:Y:S04]  /*37170*/  STL.64 [R1+0x700], R4 ;  /* 0x0007000401007387 */ /* 0x0001e80000100a00 */
[----:B------:R1:W-:Y:S04]  /*37180*/  STL.64 [R1+0x708], R6 ;  /* 0x0007080601007387 */ /* 0x0003e80000100a00 */
[----:B------:R-:W-:Y:S04]  /*37190*/  STL [R1+0x2d68], R33 ;  /* 0x002d682101007387 */ /* 0x000fe80000100800 */
[----:B------:R-:W-:Y:S01]  /*371a0*/  STL.64 [R1+0x2de8], R34 ;  /* 0x002de82201007387 */ /* 0x000fe20000100a00 */
[----:B0-----:R-:W-:-:S03]  /*371b0*/  IMAD R4, R46, 0x100, R45 ;  /* 0x000001002e047824 */ /* 0x001fc600078e022d */
[----:B------:R-:W-:Y:S04]  /*371c0*/  STL.64 [R1+0x6c0], R8 ;  /* 0x0006c00801007387 */ /* 0x000fe80000100a00 */
[----:B------:R-:W-:Y:S04]  /*371d0*/  STL.64 [R1+0x6c8], R10 ;  /* 0x0006c80a01007387 */ /* 0x000fe80000100a00 */
[----:B------:R-:W-:Y:S04]  /*371e0*/  STL [R1+0x2de0], R32 ;  /* 0x002de02001007387 */ /* 0x000fe80000100800 */
[----:B------:R-:W2:Y:S04]  /*371f0*/  LDL.LU R44, [R1+0x5e0] ;  /* 0x0005e000012c7983 */ /* 0x000ea80000300800 */
[----:B------:R-:W2:Y:S04]  /*37200*/  LDL.LU R45, [R1+0x5e4] ;  /* 0x0005e400012d7983 */ /* 0x000ea80000300800 */
[----:B------:R-:W3:Y:S04]  /*37210*/  LDL.LU R46, [R1+0x5e8] ;  /* 0x0005e800012e7983 */ /* 0x000ee80000300800 */
[----:B------:R-:W3:Y:S01]  /*37220*/  LDL.LU R47, [R1+0x5ec] ;  /* 0x0005ec00012f7983 */ /* 0x000ee20000300800 */
[----:B------:R-:W-:-:S03]  /*37230*/  F2FP.F16.E4M3.UNPACK_B R28, R4 ;  /* 0x00000004ff1c723e */ /* 0x000fc600020006ff */
        /* <DEDUP_REMOVED lines=15> */
[----:B------:R-:W2:Y:S04]  /*37330*/  LDL.LU R5, [R1+0x694] ;  /* 0x0006940001057983 */ /* 0x000ea80000300800 */
[----:B-1----:R-:W2:Y:S04]  /*37340*/  LDL.LU R6, [R1+0x698] ;  /* 0x0006980001067983 */ /* 0x002ea80000300800 */
[----:B------:R-:W2:Y:S04]  /*37350*/  LDL.LU R7, [R1+0x69c] ;  /* 0x00069c0001077983 */ /* 0x000ea80000300800 */
[----:B0-----:R-:W2:Y:S04]  /*37360*/  LDL.LU R44, [R1+0x6a0] ;  /* 0x0006a000012c7983 */ /* 0x001ea80000300800 */
[----:B------:R-:W2:Y:S04]  /*37370*/  LDL.LU R45, [R1+0x6a4] ;  /* 0x0006a400012d7983 */ /* 0x000ea80000300800 */
[----:B------:R-:W2:Y:S04]  /*37380*/  LDL.LU R46, [R1+0x6a8] ;  /* 0x0006a800012e7983 */ /* 0x000ea80000300800 */
[----:B------:R-:W2:Y:S04]  /*37390*/  LDL.LU R47, [R1+0x6ac] ;  /* 0x0006ac00012f7983 */ /* 0x000ea80000300800 */
[----:B------:R-:W2:Y:S04]  /*373a0*/  LDL.LU R32, [R1+0x6b0] ;  /* 0x0006b00001207983 */ /* 0x000ea80000300800 */
[----:B------:R-:W2:Y:S04]  /*373b0*/  LDL.LU R33, [R1+0x6b4] ;  /* 0x0006b40001217983 */ /* 0x000ea80000300800 */
[----:B------:R-:W2:Y:S04]  /*373c0*/  LDL.LU R34, [R1+0x6b8] ;  /* 0x0006b80001227983 */ /* 0x000ea80000300800 */
[----:B------:R-:W2:Y:S01]  /*373d0*/  LDL.LU R35, [R1+0x6bc] ;  /* 0x0006bc0001237983 */ /* 0x000ea20000300800 */
[----:B------:R-:W-:-:S02]  /*373e0*/  IMAD R3, R60, 0x100, R61 ;  /* 0x000001003c037824 */ /* 0x000fc400078e023d */
[----:B------:R-:W-:Y:S01]  /*373f0*/  IMAD R61, R38, 0x100, R39 ;  /* 0x00000100263d7824 */ /* 0x000fe200078e0227 */
[----:B------:R-:W3:Y:S04]  /*37400*/  LDL.LU R8, [R1+0x670] ;  /* 0x0006700001087983 */ /* 0x000ee80000300800 */
[----:B------:R-:W3:Y:S04]  /*37410*/  LDL.LU R9, [R1+0x674] ;  /* 0x0006740001097983 */ /* 0x000ee80000300800 */
[----:B------:R-:W3:Y:S01]  /*37420*/  LDL.LU R10, [R1+0x678] ;  /* 0x00067800010a7983 */ /* 0x000ee20000300800 */
[----:B------:R-:W-:-:S03]  /*37430*/  F2FP.F16.E4M3.UNPACK_B R29, R0 ;  /* 0x00000000ff1d723e */ /* 0x000fc600020006ff */
[----:B------:R-:W3:Y:S01]  /*37440*/  LDL.LU R11, [R1+0x67c] ;  /* 0x00067c00010b7983 */ /* 0x000ee20000300800 */
[----:B------:R-:W-:Y:S02]  /*37450*/  F2FP.F16.E4M3.UNPACK_B R30, R3 ;  /* 0x00000003ff1e723e */ /* 0x000fe400020006ff */
[----:B------:R-:W-:Y:S01]  /*37460*/  F2FP.F16.E4M3.UNPACK_B R31, R61 ;  /* 0x0000003dff1f723e */ /* 0x000fe200020006ff */
        /* <DEDUP_REMOVED lines=29> */
[----:B0-----:R-:W2:Y:S04]  /*37640*/  LDL.LU.64 R34, [R1+0x2de8] ;  /* 0x002de80001227983 */ /* 0x001ea80000300a00 */
[----:B------:R-:W4:Y:S01]  /*37650*/  LDL.LU R32, [R1+0x2de0] ;  /* 0x002de00001207983 */ /* 0x000f220000300800 */
[C---:B---3--:R-:W-:Y:S08]  /*37660*/  HMMA.16816.F32 R4, R28.reuse, R2, R4 ;  /* 0x000000021c04723c */ /* 0x048ff00000001804 */
[----:B--2---:R-:W-:-:S15]  /*37670*/  HMMA.16816.F32 R44, R28, R34, R44 ;  /* 0x000000221c2c723c */ /* 0x004fde000000182c */
[----:B------:R-:W-:-:S04]  /*37680*/  NOP ;  /* 0x0000000000007918 */ /* 0x000fc80000000000 */
[----:B------:R-:W-:Y:S04]  /*37690*/  STL.64 [R1+0x6e0], R44 ;  /* 0x0006e02c01007387 */ /* 0x000fe80000100a00 */
[----:B------:R0:W-:Y:S04]  /*376a0*/  STL.64 [R1+0x6e8], R46 ;  /* 0x0006e82e01007387 */ /* 0x0001e80000100a00 */
[----:B0-----:R-:W2:Y:S04]  /*376b0*/  LDL.LU.64 R46, [R1+0x2dd8] ;  /* 0x002dd800012e7983 */ /* 0x001ea80000300a00 */
[----:B------:R-:W2:Y:S04]  /*376c0*/  LDL.LU.64 R44, [R1+0x2dd0] ;  /* 0x002dd000012c7983 */ /* 0x000ea80000300a00 */
[----:B------:R-:W-:Y:S04]  /*376d0*/  STL.64 [R1+0x6d0], R4 ;  /* 0x0006d00401007387 */ /* 0x000fe80000100a00 */
[----:B------:R0:W-:Y:S04]  /*376e0*/  STL.64 [R1+0x6d8], R6 ;  /* 0x0006d80601007387 */ /* 0x0001e80000100a00 */
[----:B0-----:R-:W3:Y:S04]  /*376f0*/  LDL.LU.64 R6, [R1+0x2dc8] ;  /* 0x002dc80001067983 */ /* 0x001ee80000300a00 */
[----:B------:R-:W4:Y:S02]  /*37700*/  LDL.LU.64 R4, [R1+0x2dc0] ;  /* 0x002dc00001047983 */ /* 0x000f240000300a00 */
[C---:B----4-:R-:W-:Y:S08]  /*37710*/  HMMA.16816.F32 R24, R28.reuse, R4, R24 ;  /* 0x000000041c18723c */ /* 0x050ff00000001818 */
[C---:B---3--:R-:W-:Y:S11]  /*37720*/  HMMA.16816.F32 R8, R28.reuse, R6, R8 ;  /* 0x000000061c08723c */ /* 0x048ff60000001808 */
[----:B------:R-:W-:Y:S04]  /*37730*/  STL.64 [R1+0x830], R24 ;  /* 0x0008301801007387 */ /* 0x000fe80000100a00 */
[----:B------:R0:W-:Y:S04]  /*37740*/  STL.64 [R1+0x838], R26 ;  /* 0x0008381a01007387 */ /* 0x0001e80000100a00 */
[----:B0-----:R-:W3:Y:S04]  /*37750*/  LDL.LU.64 R26, [R1+0x2db8] ;  /* 0x002db800011a7983 */ /* 0x001ee80000300a00 */
[----:B------:R-:W2:Y:S04]  /*37760*/  LDL.LU.64 R24, [R1+0x2db0] ;  /* 0x002db00001187983 */ /* 0x000ea80000300a00 */
        /* <DEDUP_REMOVED lines=31> */
[----:B------:R-:W2:Y:S01]  /*37960*/  LDL.LU.64 R16, [R1+0x2d70] ;  /* 0x002d700001107983 */ /* 0x000ea20000300a00 */
[----:B---3--:R-:W-:Y:S03]  /*37970*/  HMMA.16816.F32 R8, R28, R14, R8 ;  /* 0x0000000e1c08723c */ /* 0x008fe60000001808 */
[----:B------:R-:W-:Y:S04]  /*37980*/  STL.64 [R1+0x2cf0], R14 ;  /* 0x002cf00e01007387 */ /* 0x000fe80000100a00 */
[----:B------:R-:W-:-:S12]  /*37990*/  STL.64 [R1+0x2ce8], R12 ;  /* 0x002ce80c01007387 */ /* 0x000fd80000100a00 */
[----:B------:R-:W-:Y:S04]  /*379a0*/  STL.64 [R1+0x670], R8 ;  /* 0x0006700801007387 */ /* 0x000fe80000100a00 */
[----:B------:R2:W-:Y:S02]  /*379b0*/  STL.64 [R1+0x678], R10 ;  /* 0x0006780a01007387 */ /* 0x0005e40000100a00 */
[C---:B--2---:R-:W-:Y:S08]  /*379c0*/  HMMA.16816.F32 R8, R28.reuse, R16, R4 ;  /* 0x000000101c08723c */ /* 0x044ff00000001804 */
[C---:B------:R-:W-:Y:S01]  /*379d0*/  HMMA.16816.F32 R4, R28.reuse, R18, R56 ;  /* 0x000000121c04723c */ /* 0x040fe20000001838 */
[----:B------:R-:W-:Y:S10]  /*379e0*/  STL.64 [R1+0x2d00], R18 ;  /* 0x002d001201007387 */ /* 0x000ff40000100a00 */
[----:B------:R-:W-:Y:S04]  /*379f0*/  STL.64 [R1+0x660], R8 ;  /* 0x0006600801007387 */ /* 0x000fe80000100a00 */
[----:B------:R4:W-:Y:S04]  /*37a00*/  STL.64 [R1+0x668], R10 ;  /* 0x0006680a01007387 */ /* 0x0009e80000100a00 */
[----:B------:R-:W-:Y:S04]  /*37a10*/  STL.64 [R1+0x2cf8], R16 ;  /* 0x002cf81001007387 */ /* 0x000fe80000100a00 */
[----:B------:R-:W-:Y:S04]  /*37a20*/  STL.64 [R1+0x650], R4 ;  /* 0x0006500401007387 */ /* 0x000fe80000100a00 */
[----:B------:R0:W-:Y:S01]  /*37a30*/  STL.64 [R1+0x658], R6 ;  /* 0x0006580601007387 */ /* 0x0001e20000100a00 */
[C---:B----4-:R-:W-:Y:S08]  /*37a40*/  HMMA.16816.F32 R8, R28.reuse, R20, R52 ;  /* 0x000000141c08723c */ /* 0x050ff00000001834 */
[C---:B0-----:R-:W-:Y:S01]  /*37a50*/  HMMA.16816.F32 R4, R28.reuse, R22, R40 ;  /* 0x000000161c04723c */ /* 0x041fe20000001828 */
[----:B------:R-:W-:Y:S10]  /*37a60*/  STL.64 [R1+0x2d20], R22 ;  /* 0x002d201601007387 */ /* 0x000ff40000100a00 */
[----:B------:R-:W-:Y:S04]  /*37a70*/  STL.64 [R1+0x640], R8 ;  /* 0x0006400801007387 */ /* 0x000fe80000100a00 */
[----:B------:R0:W-:Y:S04]  /*37a80*/  STL.64 [R1+0x648], R10 ;  /* 0x0006480a01007387 */ /* 0x0001e80000100a00 */
[----:B------:R-:W-:Y:S04]  /*37a90*/  STL.64 [R1+0x2d18], R20 ;  /* 0x002d181401007387 */ /* 0x000fe80000100a00 */
[----:B------:R-:W-:Y:S04]  /*37aa0*/  STL.64 [R1+0x630], R4 ;  /* 0x0006300401007387 */ /* 0x000fe80000100a00 */
[----:B------:R1:W-:Y:S01]  /*37ab0*/  STL.64 [R1+0x638], R6 ;  /* 0x0006380601007387 */ /* 0x0003e20000100a00 */
[C---:B0-----:R-:W-:Y:S08]  /*37ac0*/  HMMA.16816.F32 R8, R28.reuse, R24, R44 ;  /* 0x000000181c08723c */ /* 0x041ff0000000182c */
[----:B-1----:R-:W-:Y:S01]  /*37ad0*/  HMMA.16816.F32 R4, R28, R26, R48 ;  /* 0x0000001a1c04723c */ /* 0x002fe20000001830 */
[----:B------:R-:W-:Y:S10]  /*37ae0*/  STL.64 [R1+0x2d40], R26 ;  /* 0x002d401a01007387 */ /* 0x000ff40000100a00 */
[----:B------:R-:W-:Y:S04]  /*37af0*/  STL.64 [R1+0x620], R8 ;  /* 0x0006200801007387 */ /* 0x000fe80000100a00 */
[----:B------:R-:W-:Y:S04]  /*37b00*/  STL.64 [R1+0x628], R10 ;  /* 0x0006280a01007387 */ /* 0x000fe80000100a00 */
[----:B------:R-:W-:Y:S04]  /*37b10*/  STL.64 [R1+0x2d38], R24 ;  /* 0x002d381801007387 */ /* 0x000fe80000100a00 */
[----:B------:R0:W-:Y:S04]  /*37b20*/  STL.64 [R1+0x610], R4 ;  /* 0x0006100401007387 */ /* 0x0001e80000100a00 */
[----:B------:R1:W-:Y:S04]  /*37b30*/  STL.64 [R1+0x618], R6 ;  /* 0x0006180601007387 */ /* 0x0003e80000100a00 */
[----:B------:R-:W2:Y:S04]  /*37b40*/  LDL.LU R44, [R1+0x510] ;  /* 0x00051000012c7983 */ /* 0x000ea80000300800 */
[----:B------:R-:W2:Y:S04]  /*37b50*/  LDL.LU R45, [R1+0x514] ;  /* 0x00051400012d7983 */ /* 0x000ea80000300800 */
[----:B------:R-:W3:Y:S04]  /*37b60*/  LDL.LU R46, [R1+0x518] ;  /* 0x00051800012e7983 */ /* 0x000ee80000300800 */
[----:B------:R-:W3:Y:S04]  /*37b70*/  LDL.LU R47, [R1+0x51c] ;  /* 0x00051c00012f7983 */ /* 0x000ee80000300800 */
[----:B---3--:R-:W-:Y:S04]  /*37b80*/  STL.64 [R1+0x2d50], R46 ;  /* 0x002d502e01007387 */ /* 0x008fe80000100a00 */
[----:B--2---:R-:W-:Y:S04]  /*37b90*/  STL.64 [R1+0x2d48], R44 ;  /* 0x002d482c01007387 */ /* 0x004fe80000100a00 */
[----:B------:R-:W2:Y:S04]  /*37ba0*/  LDL.LU R52, [R1+0x530] ;  /* 0x0005300001347983 */ /* 0x000ea80000300800 */
[----:B------:R-:W2:Y:S04]  /*37bb0*/  LDL.LU R53, [R1+0x534] ;  /* 0x0005340001357983 */ /* 0x000ea80000300800 */
[----:B------:R-:W3:Y:S04]  /*37bc0*/  LDL.LU R54, [R1+0x538] ;  /* 0x0005380001367983 */ /* 0x000ee80000300800 */
[----:B------:R-:W3:Y:S01]  /*37bd0*/  LDL.LU R55, [R1+0x53c] ;  /* 0x00053c0001377983 */ /* 0x000ee20000300800 */
[----:B------:R-:W-:-:S02]  /*37be0*/  IMAD R39, R38, 0x100, R39 ;  /* 0x0000010026277824 */ /* 0x000fc400078e0227 */
[----:B------:R-:W-:Y:S01]  /*37bf0*/  IMAD R60, R0, 0x100, R60 ;  /* 0x00000100003c7824 */ /* 0x000fe200078e023c */
[----:B---3--:R-:W-:Y:S04]  /*37c00*/  STL.64 [R1+0x2d60], R54 ;  /* 0x002d603601007387 */ /* 0x008fe80000100a00 */
[----:B--2---:R2:W-:Y:S04]  /*37c10*/  STL.64 [R1+0x2d58], R52 ;  /* 0x002d583401007387 */ /* 0x0045e80000100a00 */
        /* <DEDUP_REMOVED lines=8> */
[----:B0-----:R-:W3:Y:S04]  /*37ca0*/  LDL.LU R4, [R1+0x5a0] ;  /* 0x0005a00001047983 */ /* 0x001ee80000300800 */
[----:B------:R-:W3:Y:S04]  /*37cb0*/  LDL.LU R5, [R1+0x5a4] ;  /* 0x0005a40001057983 */ /* 0x000ee80000300800 */
[----:B-1----:R-:W3:Y:S04]  /*37cc0*/  LDL.LU R6, [R1+0x5a8] ;  /* 0x0005a80001067983 */ /* 0x002ee80000300800 */
[----:B------:R-:W3:Y:S04]  /*37cd0*/  LDL.LU R7, [R1+0x5ac] ;  /* 0x0005ac0001077983 */ /* 0x000ee80000300800 */
[----:B------:R-:W3:Y:S04]  /*37ce0*/  LDL.LU R33, [R1+0x1034] ;  /* 0x0010340001217983 */ /* 0x000ee80000300800 */
[----:B------:R-:W3:Y:S04]  /*37cf0*/  LDL.LU R38, [R1+0x1030] ;  /* 0x0010300001267983 */ /* 0x000ee80000300800 */
[----:B------:R-:W4:Y:S04]  /*37d00*/  LDL.LU R61, [R1+0x103c] ;  /* 0x00103c00013d7983 */ /* 0x000f280000300800 */
[----:B------:R-:W4:Y:S04]  /*37d10*/  LDL.LU R0, [R1+0x1038] ;  /* 0x0010380001007983 */ /* 0x000f280000300800 */
        /* <DEDUP_REMOVED lines=32> */
[----:B---3--:R-:W-:-:S03]  /*37f20*/  IMAD R38, R38, 0x100, R33 ;  /* 0x0000010026267824 */ /* 0x008fc600078e0221 */
[----:B------:R-:W2:Y:S01]  /*37f30*/  LDL.LU R33, [R1+0x2d68] ;  /* 0x002d680001217983 */ /* 0x000ea20000300800 */
[----:B----4-:R-:W-:Y:S01]  /*37f40*/  IMAD R0, R0, 0x100, R61 ;  /* 0x0000010000007824 */ /* 0x010fe200078e023d */
[----:B--2---:R-:W-:Y:S02]  /*37f50*/  HMMA.16816.F32 R28, R28, R32, R52 ;  /* 0x000000201c1c723c */ /* 0x004fe40000001834 */
[----:B------:R-:W2:Y:S04]  /*37f60*/  LDL.LU.64 R54, [R1+0x2d60] ;  /* 0x002d600001367983 */ /* 0x000ea80000300a00 */
[----:B------:R-:W2:Y:S04]  /*37f70*/  LDL.LU.64 R52, [R1+0x2d58] ;  /* 0x002d580001347983 */ /* 0x000ea80000300a00 */
[----:B------:R-:W-:Y:S04]  /*37f80*/  STL [R1+0x2cc0], R32 ;  /* 0x002cc02001007387 */ /* 0x000fe80000100800 */
[----:B------:R-:W-:Y:S05]  /*37f90*/  STL [R1+0x2cbc], R33 ;  /* 0x002cbc2101007387 */ /* 0x000fea0000100800 */
[----:B------:R0:W-:Y:S04]  /*37fa0*/  STL.64 [R1+0x5d0], R28 ;  /* 0x0005d01c01007387 */ /* 0x0001e80000100a00 */
[----:B------:R1:W-:Y:S01]  /*37fb0*/  STL.64 [R1+0x5d8], R30 ;  /* 0x0005d81e01007387 */ /* 0x0003e20000100a00 */
[----:B0-----:R-:W-:-:S02]  /*37fc0*/  F2FP.F16.E4M3.UNPACK_B R28, R60 ;  /* 0x0000003cff1c723e */ /* 0x001fc400020006ff */
[----:B------:R-:W-:Y:S02]  /*37fd0*/  F2FP.F16.E4M3.UNPACK_B R29, R39 ;  /* 0x00000027ff1d723e */ /* 0x000fe400020006ff */
[----:B-1----:R-:W-:Y:S02]  /*37fe0*/  F2FP.F16.E4M3.UNPACK_B R30, R38 ;  /* 0x00000026ff1e723e */ /* 0x002fe400020006ff */
[----:B------:R-:W-:-:S07]  /*37ff0*/  F2FP.F16.E4M3.UNPACK_B R31, R0 ;  /* 0x00000000ff1f723e */ /* 0x000fce00020006ff */
[C---:B------:R-:W-:Y:S08]  /*38000*/  HMMA.16816.F32 R44, R28.reuse, R36, R44 ;  /* 0x000000241c2c723c */ /* 0x040ff0000000182c */
[C---:B------:R-:W-:Y:S08]  /*38010*/  HMMA.16816.F32 R24, R28.reuse, R34, R24 ;  /* 0x000000221c18723c */ /* 0x040ff00000001818 */
[C---:B------:R-:W-:Y:S03]  /*38020*/  HMMA.16816.F32 R4, R28.reuse, R2, R4 ;  /* 0x000000021c04723c */ /* 0x040fe60000001804 */
[----:B------:R-:W-:Y:S04]  /*38030*/  STL.64 [R1+0x600], R44 ;  /* 0x0006002c01007387 */ /* 0x000fe80000100a00 */
[----:B------:R0:W-:Y:S04]  /*38040*/  STL.64 [R1+0x608], R46 ;  /* 0x0006082e01007387 */ /* 0x0001e80000100a00 */
[----:B0-----:R-:W3:Y:S04]  /*38050*/  LDL.LU.64 R46, [R1+0x2d50] ;  /* 0x002d5000012e7983 */ /* 0x001ee80000300a00 */
[----:B------:R-:W3:Y:S04]  /*38060*/  LDL.LU.64 R44, [R1+0x2d48] ;  /* 0x002d4800012c7983 */ /* 0x000ee80000300a00 */
[----:B------:R-:W-:Y:S04]  /*38070*/  STL [R1+0x2cc4], R37 ;  /* 0x002cc42501007387 */ /* 0x000fe80000100800 */
        /* <DEDUP_REMOVED lines=13> */
[----:B------:R-:W3:Y:S04]  /*38150*/  LDL.LU.64 R20, [R1+0x2d18] ;  /* 0x002d180001147983 */ /* 0x000ee80000300a00 */
        /* <DEDUP_REMOVED lines=18> */
[----:B0-----:R-:W2:Y:S04]  /*38280*/  LDL.LU.64 R14, [R1+0x2cf0] ;  /* 0x002cf000010e7983 */ /* 0x001ea80000300a00 */
[----:B------:R-:W3:Y:S04]  /*38290*/  LDL.LU.64 R12, [R1+0x2ce8] ;  /* 0x002ce800010c7983 */ /* 0x000ee80000300a00 */
[----:B------:R-:W-:Y:S04]  /*382a0*/  STL.64 [R1+0x2cb0], R10 ;  /* 0x002cb00a01007387 */ /* 0x000fe80000100a00 */
[----:B------:R3:W-:Y:S02]  /*382b0*/  STL.64 [R1+0x2ca8], R8 ;  /* 0x002ca80801007387 */ /* 0x0007e40000100a00 */
[C---:B---3--:R-:W-:Y:S08]  /*382c0*/  HMMA.16816.F32 R8, R28.reuse, R12, R4 ;  /* 0x0000000c1c08723c */ /* 0x048ff00000001804 */
[C---:B--2---:R-:W-:Y:S01]  /*382d0*/  HMMA.16816.F32 R4, R28.reuse, R14, R56 ;  /* 0x0000000e1c04723c */ /* 0x044fe20000001838 */
[----:B------:R-:W-:Y:S10]  /*382e0*/  STL.64 [R1+0x2cd0], R14 ;  /* 0x002cd00e01007387 */ /* 0x000ff40000100a00 */
        /* <DEDUP_REMOVED lines=15> */
[----:B------:R-:W2:Y:S10]  /*383e0*/  LDL.LU R48, [R1+0x450] ;  /* 0x0004500001307983 */ /* 0x000eb40000300800 */
[----:B------:R0:W-:Y:S04]  /*383f0*/  STL.64 [R1+0x550], R8 ;  /* 0x0005500801007387 */ /* 0x0001e80000100a00 */
[----:B------:R1:W-:Y:S04]  /*38400*/  STL.64 [R1+0x558], R10 ;  /* 0x0005580a01007387 */ /* 0x0003e80000100a00 */
[----:B------:R3:W-:Y:S04]  /*38410*/  STL.64 [R1+0x540], R4 ;  /* 0x0005400401007387 */ /* 0x0007e80000100a00 */
[----:B------:R0:W-:Y:S04]  /*38420*/  STL.64 [R1+0x548], R6 ;  /* 0x0005480601007387 */ /* 0x0001e80000100a00 */
        /* <DEDUP_REMOVED lines=11> */
[----:B------:R-:W4:Y:S04]  /*384e0*/  LDL.LU R12, [R1+0x4e0] ;  /* 0x0004e000010c7983 */ /* 0x000f280000300800 */
[----:B------:R-:W4:Y:S04]  /*384f0*/  LDL.LU R13, [R1+0x4e4] ;  /* 0x0004e400010d7983 */ /* 0x000f280000300800 */
[----:B------:R-:W4:Y:S04]  /*38500*/  LDL.LU R14, [R1+0x4e8] ;  /* 0x0004e800010e7983 */ /* 0x000f280000300800 */
[----:B------:R-:W4:Y:S04]  /*38510*/  LDL.LU R15, [R1+0x4ec] ;  /* 0x0004ec00010f7983 */ /* 0x000f280000300800 */
        /* <DEDUP_REMOVED lines=12> */
[----:B0-----:R-:W2:Y:S04]  /*385e0*/  LDL.LU R8, [R1+0x1c0] ;  /* 0x0001c00001087983 */ /* 0x001ea80000300800 */
[----:B------:R-:W2:Y:S04]  /*385f0*/  LDL.LU R9, [R1+0x1c4] ;  /* 0x0001c40001097983 */ /* 0x000ea80000300800 */
[----:B-1----:R-:W2:Y:S04]  /*38600*/  LDL.LU R10, [R1+0x1c8] ;  /* 0x0001c800010a7983 */ /* 0x002ea80000300800 */
[----:B------:R-:W2:Y:S04]  /*38610*/  LDL.LU R11, [R1+0x1cc] ;  /* 0x0001cc00010b7983 */ /* 0x000ea80000300800 */
[----:B---3--:R-:W3:Y:S04]  /*38620*/  LDL.LU R4, [R1+0x4d0] ;  /* 0x0004d00001047983 */ /* 0x008ee80000300800 */
        /* <DEDUP_REMOVED lines=11> */
[----:B------:R-:W-:Y:S04]  /*386e0*/  STL.64 [R1+0x2c70], R22 ;  /* 0x002c701601007387 */ /* 0x000fe80000100a00 */
[----:B------:R0:W-:Y:S04]  /*386f0*/  STL.64 [R1+0x2c68], R20 ;  /* 0x002c681401007387 */ /* 0x0001e80000100a00 */
[----:B0-----:R-:W3:Y:S04]  /*38700*/  LDL.LU R20, [R1+0x4a0] ;  /* 0x0004a00001147983 */ /* 0x001ee80000300800 */
[----:B------:R-:W3:Y:S04]  /*38710*/  LDL.LU R21, [R1+0x4a4] ;  /* 0x0004a40001157983 */ /* 0x000ee80000300800 */
[----:B------:R-:W3:Y:S04]  /*38720*/  LDL.LU R22, [R1+0x4a8] ;  /* 0x0004a80001167983 */ /* 0x000ee80000300800 */
[----:B------:R-:W3:Y:S01]  /*38730*/  LDL.LU R23, [R1+0x4ac] ;  /* 0x0004ac0001177983 */ /* 0x000ee20000300800 */
[C---:B----4-:R-:W-:Y:S08]  /*38740*/  HMMA.16816.F32 R12, R28.reuse, R26, R12 ;  /* 0x0000001a1c0c723c */ /* 0x050ff0000000180c */
[----:B--2---:R-:W-:Y:S01]  /*38750*/  HMMA.16816.F32 R16, R28, R24, R16 ;  /* 0x000000181c10723c */ /* 0x004fe20000001810 */
[----:B------:R-:W-:-:S15]  /*38760*/  IMAD R39, R39, 0x100, R37 ;  /* 0x0000010027277824 */ /* 0x000fde00078e0225 */
[----:B------:R-:W-:-:S03]  /*38770*/  NOP ;  /* 0x0000000000007918 */ /* 0x000fc60000000000 */
[----:B------:R-:W-:Y:S04]  /*38780*/  STL.64 [R1+0x530], R16 ;  /* 0x0005301001007387 */ /* 0x000fe80000100a00 */
[----:B------:R0:W-:Y:S04]  /*38790*/  STL.64 [R1+0x538], R18 ;  /* 0x0005381201007387 */ /* 0x0001e80000100a00 */
[----:B0-----:R-:W2:Y:S04]  /*387a0*/  LDL.LU.64 R18, [R1+0x2ce0] ;  /* 0x002ce00001127983 */ /* 0x001ea80000300a00 */
[----:B------:R-:W4:Y:S04]  /*387b0*/  LDL.LU.64 R16, [R1+0x2cd8] ;  /* 0x002cd80001107983 */ /* 0x000f280000300a00 */
[----:B------:R-:W-:Y:S04]  /*387c0*/  STL.64 [R1+0x520], R12 ;  /* 0x0005200c01007387 */ /* 0x000fe80000100a00 */
[----:B------:R0:W-:Y:S01]  /*387d0*/  STL.64 [R1+0x528], R14 ;  /* 0x0005280e01007387 */ /* 0x0001e20000100a00 */
[----:B------:R-:W-:-:S02]  /*387e0*/  IMAD R61, R61, 0x100, R32 ;  /* 0x000001003d3d7824 */ /* 0x000fc400078e0220 */
[----:B------:R-:W-:Y:S01]  /*387f0*/  IMAD R0, R0, 0x100, R33 ;  /* 0x0000010000007824 */ /* 0x000fe200078e0221 */
[----:B0-----:R-:W2:Y:S04]  /*38800*/  LDL.LU.64 R14, [R1+0x2cd0] ;  /* 0x002cd000010e7983 */ /* 0x001ea80000300a00 */
[----:B------:R-:W2:Y:S04]  /*38810*/  LDL.LU.64 R12, [R1+0x2cc8] ;  /* 0x002cc800010c7983 */ /* 0x000ea80000300a00 */
[----:B------:R-:W-:Y:S04]  /*38820*/  STL.64 [R1+0x2c50], R26 ;  /* 0x002c501a01007387 */ /* 0x000fe80000100a00 */
[----:B------:R0:W-:Y:S04]  /*38830*/  STL.64 [R1+0x2c48], R24 ;  /* 0x002c481801007387 */ /* 0x0001e80000100a00 */
[----:B0-----:R-:W2:Y:S04]  /*38840*/  LDL.LU R24, [R1+0x4b0] ;  /* 0x0004b00001187983 */ /* 0x001ea80000300800 */
[----:B------:R-:W2:Y:S04]  /*38850*/  LDL.LU R25, [R1+0x4b4] ;  /* 0x0004b40001197983 */ /* 0x000ea80000300800 */
[----:B------:R-:W2:Y:S04]  /*38860*/  LDL.LU R26, [R1+0x4b8] ;  /* 0x0004b800011a7983 */ /* 0x000ea80000300800 */
[----:B------:R-:W2:Y:S04]  /*38870*/  LDL.LU R27, [R1+0x4bc] ;  /* 0x0004bc00011b7983 */ /* 0x000ea80000300800 */
[----:B------:R-:W3:Y:S04]  /*38880*/  LDL.LU R37, [R1+0x2cc4] ;  /* 0x002cc40001257983 */ /* 0x000ee80000300800 */
[----:B------:R-:W2:Y:S04]  /*38890*/  LDL.LU R32, [R1+0x2cc0] ;  /* 0x002cc00001207983 */ /* 0x000ea80000300800 */
[----:B------:R-:W2:Y:S01]  /*388a0*/  LDL.LU R33, [R1+0x2cbc] ;  /* 0x002cbc0001217983 */ /* 0x000ea20000300800 */
[----:B------:R-:W-:-:S03]  /*388b0*/  IMAD R60, R60, 0x100, R38 ;  /* 0x000001003c3c7824 */ /* 0x000fc600078e0226 */
[----:B------:R-:W3:Y:S01]  /*388c0*/  LDL.LU R38, [R1+0x2cb8] ;  /* 0x002cb80001267983 */ /* 0x000ee20000300800 */
[----:B--2---:R-:W-:Y:S03]  /*388d0*/  HMMA.16816.F32 R28, R28, R32, R8 ;  /* 0x000000201c1c723c */ /* 0x004fe60000001808 */
[----:B------:R-:W2:Y:S04]  /*388e0*/  LDL.LU.64 R10, [R1+0x2cb0] ;  /* 0x002cb000010a7983 */ /* 0x000ea80000300a00 */
[----:B------:R-:W2:-:S12]  /*388f0*/  LDL.LU.64 R8, [R1+0x2ca8] ;  /* 0x002ca80001087983 */ /* 0x000e980000300a00 */
[----:B------:R0:W-:Y:S04]  /*38900*/  STL.64 [R1+0x200], R28 ;  /* 0x0002001c01007387 */ /* 0x0001e80000100a00 */
[----:B------:R1:W-:Y:S01]  /*38910*/  STL.64 [R1+0x208], R30 ;  /* 0x0002081e01007387 */ /* 0x0003e20000100a00 */
[----:B0-----:R-:W-:-:S03]  /*38920*/  F2FP.F16.E4M3.UNPACK_B R28, R39 ;  /* 0x00000027ff1c723e */ /* 0x001fc600020006ff */
[----:B------:R-:W2:Y:S01]  /*38930*/  LDL.LU R39, [R1+0x2ca4] ;  /* 0x002ca40001277983 */ /* 0x000ea20000300800 */
[----:B------:R-:W-:Y:S02]  /*38940*/  F2FP.F16.E4M3.UNPACK_B R29, R61 ;  /* 0x0000003dff1d723e */ /* 0x000fe400020006ff */
[----:B-1----:R-:W-:Y:S02]  /*38950*/  F2FP.F16.E4M3.UNPACK_B R30, R0 ;  /* 0x00000000ff1e723e */ /* 0x002fe400020006ff */
[----:B------:R-:W-:Y:S01]  /*38960*/  F2FP.F16.E4M3.UNPACK_B R31, R60 ;  /* 0x0000003cff1f723e */ /* 0x000fe200020006ff */
[----:B------:R-:W4:Y:S04]  /*38970*/  LDL.LU R61, [R1+0x2ca0] ;  /* 0x002ca000013d7983 */ /* 0x000f280000300800 */
[----:B------:R-:W4:Y:S04]  /*38980*/  LDL.LU R0, [R1+0x2c9c] ;  /* 0x002c9c0001007983 */ /* 0x000f280000300800 */
[----:B------:R-:W4:Y:S01]  /*38990*/  LDL.LU R60, [R1+0x2c98] ;  /* 0x002c9800013c7983 */ /* 0x000f220000300800 */
[----:B---3--:R-:W-:-:S15]  /*389a0*/  HMMA.16816.F32 R4, R28, R36, R4 ;  /* 0x000000241c04723c */ /* 0x008fde0000001804 */
[----:B------:R-:W-:-:S04]  /*389b0*/  NOP ;  /* 0x0000000000007918 */ /* 0x000fc80000000000 */
[----:B------:R-:W-:Y:S04]  /*389c0*/  STL.64 [R1+0x510], R4 ;  /* 0x0005100401007387 */ /* 0x000fe80000100a00 */
[----:B------:R0:W-:Y:S04]  /*389d0*/  STL.64 [R1+0x518], R6 ;  /* 0x0005180601007387 */ /* 0x0001e80000100a00 */
[----:B0-----:R-:W3:Y:S04]  /*389e0*/  LDL.LU.64 R6, [R1+0x2c90] ;  /* 0x002c900001067983 */ /* 0x001ee80000300a00 */
[----:B------:R-:W3:Y:S04]  /*389f0*/  LDL.LU.64 R4, [R1+0x2c88] ;  /* 0x002c880001047983 */ /* 0x000ee80000300a00 */
[----:B--2---:R-:W-:Y:S04]  /*38a00*/  STL.64 [R1+0x2c30], R38 ;  /* 0x002c302601007387 */ /* 0x004fe80000100a00 */
[----:B------:R0:W-:Y:S04]  /*38a10*/  STL.64 [R1+0x2c28], R36 ;  /* 0x002c282401007387 */ /* 0x0001e80000100a00 */
[----:B0-----:R-:W2:Y:S04]  /*38a20*/  LDL.LU R36, [R1+0x4c0] ;  /* 0x0004c00001247983 */ /* 0x001ea80000300800 */
[----:B------:R-:W2:Y:S04]  /*38a30*/  LDL.LU R37, [R1+0x4c4] ;  /* 0x0004c40001257983 */ /* 0x000ea80000300800 */
[----:B------:R-:W2:Y:S04]  /*38a40*/  LDL.LU R38, [R1+0x4c8] ;  /* 0x0004c80001267983 */ /* 0x000ea80000300800 */
[----:B------:R-:W2:Y:S04]  /*38a50*/  LDL.LU R39, [R1+0x4cc] ;  /* 0x0004cc0001277983 */ /* 0x000ea80000300800 */
[----:B------:R-:W-:Y:S04]  /*38a60*/  STL.64 [R1+0x2c40], R34 ;  /* 0x002c402201007387 */ /* 0x000fe80000100a00 */
[----:B------:R0:W-:Y:S01]  /*38a70*/  STL.64 [R1+0x2c38], R32 ;  /* 0x002c382001007387 */ /* 0x0001e20000100a00 */
[C---:B--2---:R-:W-:Y:S08]  /*38a80*/  HMMA.16816.F32 R36, R28.reuse, R34, R36 ;  /* 0x000000221c24723c */ /* 0x044ff00000001824 */
[C---:B0-----:R-:W-:Y:S08]  /*38a90*/  HMMA.16816.F32 R32, R28.reuse, R2, R24 ;  /* 0x000000021c20723c */ /* 0x041ff00000001818 */
[C---:B---3--:R-:W-:Y:S08]  /*38aa0*/  HMMA.16816.F32 R24, R28.reuse, R4, R20 ;  /* 0x000000041c18723c */ /* 0x048ff00000001814 */
[C---:B------:R-:W-:Y:S01]  /*38ab0*/  HMMA.16816.F32 R20, R28.reuse, R6, R56 ;  /* 0x000000061c14723c */ /* 0x040fe20000001838 */
[----:B------:R-:W-:Y:S04]  /*38ac0*/  STL.64 [R1+0x500], R36 ;  /* 0x0005002401007387 */ /* 0x000fe80000100a00 */
        /* <DEDUP_REMOVED lines=13> */
[----:B------:R-:W-:Y:S04]  /*38ba0*/  STL.64 [R1+0x4c8], R22 ;  /* 0x0004c81601007387 */ /* 0x000fe80000100a00 */
[----:B------:R0:W-:Y:S04]  /*38bb0*/  STL.64 [R1+0x2c78], R8 ;  /* 0x002c780801007387 */ /* 0x0001e80000100a00 */
        /* <DEDUP_REMOVED lines=24> */
[----:B0-----:R-:W4:Y:S04]  /*38d40*/  LDL.LU R8, [R1+0x440] ;  /* 0x0004400001087983 */ /* 0x001f280000300800 */
[----:B------:R-:W4:Y:S04]  /*38d50*/  LDL.LU R9, [R1+0x444] ;  /* 0x0004440001097983 */ /* 0x000f280000300800 */
[----:B-1----:R-:W4:Y:S04]  /*38d60*/  LDL.LU R10, [R1+0x448] ;  /* 0x00044800010a7983 */ /* 0x002f280000300800 */
[----:B------:R-:W4:Y:S04]  /*38d70*/  LDL.LU R11, [R1+0x44c] ;  /* 0x00044c00010b7983 */ /* 0x000f280000300800 */
[----:B------:R-:W4:Y:S04]  /*38d80*/  LDL.LU R24, [R1+0x410] ;  /* 0x0004100001187983 */ /* 0x000f280000300800 */
[----:B------:R-:W4:Y:S04]  /*38d90*/  LDL.LU R25, [R1+0x414] ;  /* 0x0004140001197983 */ /* 0x000f280000300800 */
[----:B------:R-:W4:Y:S04]  /*38da0*/  LDL.LU R26, [R1+0x418] ;  /* 0x00041800011a7983 */ /* 0x000f280000300800 */
[----:B------:R-:W4:Y:S04]  /*38db0*/  LDL.LU R27, [R1+0x41c] ;  /* 0x00041c00011b7983 */ /* 0x000f280000300800 */
        /* <DEDUP_REMOVED lines=20> */
[----:B------:R0:W-:Y:S04]  /*38f00*/  STL.64 [R1+0x2c10], R14 ;  /* 0x002c100e01007387 */ /* 0x0001e80000100a00 */
[----:B0-----:R-:W3:Y:S04]  /*38f10*/  LDL.LU R15, [R1+0x1060] ;  /* 0x00106000010f7983 */ /* 0x001ee80000300800 */
[----:B------:R-:W3:Y:S04]  /*38f20*/  LDL.LU R14, [R1+0x1068] ;  /* 0x00106800010e7983 */ /* 0x000ee80000300800 */
[----:B------:R0:W-:Y:S04]  /*38f30*/  STL.64 [R1+0x2c08], R12 ;  /* 0x002c080c01007387 */ /* 0x0001e80000100a00 */
[----:B0-----:R-:W3:Y:S04]  /*38f40*/  LDL.LU R13, [R1+0x1070] ;  /* 0x00107000010d7983 */ /* 0x001ee80000300800 */
[----:B------:R-:W3:Y:S01]  /*38f50*/  LDL.LU R12, [R1+0x1078] ;  /* 0x00107800010c7983 */ /* 0x000ee20000300800 */
[C---:B--2---:R-:W-:Y:S08]  /*38f60*/  HMMA.16816.F32 R20, R28.reuse, R18, R20 ;  /* 0x000000121c14723c */ /* 0x044ff00000001814 */
[----:B----4-:R-:W-:-:S15]  /*38f70*/  HMMA.16816.F32 R8, R28, R16, R8 ;  /* 0x000000101c08723c */ /* 0x010fde0000001808 */
[----:B------:R-:W-:-:S04]  /*38f80*/  NOP ;  /* 0x0000000000007918 */ /* 0x000fc80000000000 */
[----:B------:R-:W-:Y:S04]  /*38f90*/  STL.64 [R1+0x480], R8 ;  /* 0x0004800801007387 */ /* 0x000fe80000100a00 */
[----:B------:R0:W-:Y:S04]  /*38fa0*/  STL.64 [R1+0x488], R10 ;  /* 0x0004880a01007387 */ /* 0x0001e80000100a00 */
[----:B0-----:R-:W2:Y:S04]  /*38fb0*/  LDL.LU.64 R10, [R1+0x2c80] ;  /* 0x002c8000010a7983 */ /* 0x001ea80000300a00 */
[----:B------:R-:W4:Y:S04]  /*38fc0*/  LDL.LU.64 R8, [R1+0x2c78] ;  /* 0x002c780001087983 */ /* 0x000f280000300a00 */
[----:B------:R-:W-:Y:S04]  /*38fd0*/  STL.64 [R1+0x470], R20 ;  /* 0x0004701401007387 */ /* 0x000fe80000100a00 */
[----:B------:R0:W-:Y:S04]  /*38fe0*/  STL.64 [R1+0x478], R22 ;  /* 0x0004781601007387 */ /* 0x0001e80000100a00 */
[----:B0-----:R-:W2:Y:S04]  /*38ff0*/  LDL.LU.64 R22, [R1+0x2c70] ;  /* 0x002c700001167983 */ /* 0x001ea80000300a00 */
[----:B------:R-:W3:Y:S04]  /*39000*/  LDL.LU.64 R20, [R1+0x2c68] ;  /* 0x002c680001147983 */ /* 0x000ee80000300a00 */
[----:B------:R-:W-:Y:S04]  /*39010*/  STL.64 [R1+0x2bf0], R18 ;  /* 0x002bf01201007387 */ /* 0x000fe80000100a00 */
[----:B------:R0:W-:Y:S04]  /*39020*/  STL.64 [R1+0x2be8], R16 ;  /* 0x002be81001007387 */ /* 0x0001e80000100a00 */
[----:B0-----:R-:W4:Y:S04]  /*39030*/  LDL.LU R16, [R1+0x1b0] ;  /* 0x0001b00001107983 */ /* 0x001f280000300800 */
[----:B------:R-:W4:Y:S04]  /*39040*/  LDL.LU R17, [R1+0x1b4] ;  /* 0x0001b40001117983 */ /* 0x000f280000300800 */
[----:B------:R-:W4:Y:S04]  /*39050*/  LDL.LU R18, [R1+0x1b8] ;  /* 0x0001b80001127983 */ /* 0x000f280000300800 */
[----:B------:R-:W4:Y:S01]  /*39060*/  LDL.LU R19, [R1+0x1bc] ;  /* 0x0001bc0001137983 */ /* 0x000f220000300800 */
[C---:B---3--:R-:W-:Y:S08]  /*39070*/  HMMA.16816.F32 R4, R28.reuse, R20, R4 ;  /* 0x000000141c04723c */ /* 0x048ff00000001804 */
[C---:B--2---:R-:W-:Y:S11]  /*39080*/  HMMA.16816.F32 R24, R28.reuse, R22, R24 ;  /* 0x000000161c18723c */ /* 0x044ff60000001818 */
        /* <DEDUP_REMOVED lines=8> */
[----:B------:R0:W-:Y:S04]  /*39110*/  STL.64 [R1+0x2bd0], R22 ;  /* 0x002bd01601007387 */ /* 0x0001e80000100a00 */
[----:B0-----:R-:W3:Y:S04]  /*39120*/  LDL.LU R22, [R1+0x1074] ;  /* 0x0010740001167983 */ /* 0x001ee80000300800 */
[----:B------:R-:W3:Y:S04]  /*39130*/  LDL.LU R23, [R1+0x107c] ;  /* 0x00107c0001177983 */ /* 0x000ee80000300800 */
[----:B------:R0:W-:Y:S04]  /*39140*/  STL.64 [R1+0x2bc8], R20 ;  /* 0x002bc81401007387 */ /* 0x0001e80000100a00 */
[----:B0-----:R-:W3:Y:S04]  /*39150*/  LDL.LU R20, [R1+0x1064] ;  /* 0x0010640001147983 */ /* 0x001ee80000300800 */
[----:B------:R-:W3:Y:S01]  /*39160*/  LDL.LU R21, [R1+0x106c] ;  /* 0x00106c0001157983 */ /* 0x000ee20000300800 */
[C---:B--2---:R-:W-:Y:S08]  /*39170*/  HMMA.16816.F32 R32, R28.reuse, R24, R32 ;  /* 0x000000181c20723c */ /* 0x044ff00000001820 */
[----:B------:R-:W-:Y:S11]  /*39180*/  HMMA.16816.F32 R36, R28, R26, R36 ;  /* 0x0000001a1c24723c */ /* 0x000ff60000001824 */
[----:B------:R-:W-:Y:S04]  /*39190*/  STL.64 [R1+0x440], R32 ;  /* 0x0004402001007387 */ /* 0x000fe80000100a00 */
[----:B------:R0:W-:Y:S04]  /*391a0*/  STL.64 [R1+0x448], R34 ;  /* 0x0004482201007387 */ /* 0x0001e80000100a00 */
[----:B0-----:R-:W2:Y:S04]  /*391b0*/  LDL.LU.64 R34, [R1+0x2c40] ;  /* 0x002c400001227983 */ /* 0x001ea80000300a00 */
[----:B------:R-:W4:Y:S04]  /*391c0*/  LDL.LU.64 R32, [R1+0x2c38] ;  /* 0x002c380001207983 */ /* 0x000f280000300a00 */
[----:B------:R-:W-:Y:S04]  /*391d0*/  STL.64 [R1+0x430], R36 ;  /* 0x0004302401007387 */ /* 0x000fe80000100a00 */
[----:B------:R0:W-:Y:S04]  /*391e0*/  STL.64 [R1+0x438], R38 ;  /* 0x0004382601007387 */ /* 0x0001e80000100a00 */
[----:B0-----:R-:W2:Y:S04]  /*391f0*/  LDL.LU.64 R38, [R1+0x2c30] ;  /* 0x002c300001267983 */ /* 0x001ea80000300a00 */
[----:B------:R-:W2:Y:S01]  /*39200*/  LDL.LU.64 R36, [R1+0x2c28] ;  /* 0x002c280001247983 */ /* 0x000ea20000300a00 */
[----:B---3--:R-:W-:-:S02]  /*39210*/  IMAD R15, R15, 0x100, R20 ;  /* 0x000001000f0f7824 */ /* 0x008fc400078e0214 */
[----:B------:R-:W-:Y:S02]  /*39220*/  IMAD R14, R14, 0x100, R21 ;  /* 0x000001000e0e7824 */ /* 0x000fe400078e0215 */
[----:B------:R-:W-:Y:S02]  /*39230*/  IMAD R13, R13, 0x100, R22 ;  /* 0x000001000d0d7824 */ /* 0x000fe400078e0216 */
[----:B------:R-:W-:Y:S01]  /*39240*/  IMAD R12, R12, 0x100, R23 ;  /* 0x000001000c0c7824 */ /* 0x000fe200078e0217 */
[----:B------:R-:W-:Y:S04]  /*39250*/  STL.64 [R1+0x2be0], R26 ;  /* 0x002be01a01007387 */ /* 0x000fe80000100a00 */
[----:B------:R-:W-:Y:S01]  /*39260*/  STL.64 [R1+0x2bd8], R24 ;  /* 0x002bd81801007387 */ /* 0x000fe20000100a00 */
[----:B----4-:R-:W-:Y:S01]  /*39270*/  HMMA.16816.F32 R16, R28, R32, R16 ;  /* 0x000000201c10723c */ /* 0x010fe20000001810 */
[----:B------:R-:W-:-:S02]  /*39280*/  F2FP.F16.E4M3.UNPACK_B R28, R15 ;  /* 0x0000000fff1c723e */ /* 0x000fc400020006ff */
[----:B------:R-:W-:Y:S02]  /*39290*/  F2FP.F16.E4M3.UNPACK_B R29, R14 ;  /* 0x0000000eff1d723e */ /* 0x000fe400020006ff */
[----:B------:R-:W-:Y:S02]  /*392a0*/  F2FP.F16.E4M3.UNPACK_B R30, R13 ;  /* 0x0000000dff1e723e */ /* 0x000fe400020006ff */
[----:B------:R-:W-:-:S07]  /*392b0*/  F2FP.F16.E4M3.UNPACK_B R31, R12 ;  /* 0x0000000cff1f723e */ /* 0x000fce00020006ff */
[C---:B--2---:R-:W-:Y:S05]  /*392c0*/  HMMA.16816.F32 R12, R28.reuse, R36, R56 ;  /* 0x000000241c0c723c */ /* 0x044fea0000001838 */
        /* <DEDUP_REMOVED lines=8> */
[----:B------:R-:W-:Y:S04]  /*39350*/  STL.64 [R1+0x2c20], R34 ;  /* 0x002c202201007387 */ /* 0x000fe80000100a00 */
[----:B------:R-:W-:Y:S03]  /*39360*/  STL.64 [R1+0x2c18], R32 ;  /* 0x002c182001007387 */ /* 0x000fe60000100a00 */
[C---:B------:R-:W-:Y:S03]  /*39370*/  HMMA.16816.F32 R16, R28.reuse, R4, R44 ;  /* 0x000000041c10723c */ /* 0x040fe6000000182c */
[----:B------:R-:W-:Y:S04]  /*39380*/  STL.64 [R1+0x410], R12 ;  /* 0x0004100c01007387 */ /* 0x000fe80000100a00 */
[----:B------:R0:W-:Y:S02]  /*39390*/  STL.64 [R1+0x418], R14 ;  /* 0x0004180e01007387 */ /* 0x0001e40000100a00 */
[C---:B0-----:R-:W-:Y:S02]  /*393a0*/  HMMA.16816.F32 R12, R28.reuse, R6, R48 ;  /* 0x000000061c0c723c */ /* 0x041fe40000001830 */
[----:B------:R0:W-:Y:S04]  /*393b0*/  STL.64 [R1+0x400], R20 ;  /* 0x0004001401007387 */ /* 0x0001e80000100a00 */
[----:B------:R1:W-:Y:S04]  /*393c0*/  STL.64 [R1+0x408], R22 ;  /* 0x0004081601007387 */ /* 0x0003e80000100a00 */
[----:B------:R-:W2:Y:S04]  /*393d0*/  LDL.LU R56, [R1+0x300] ;  /* 0x0003000001387983 */ /* 0x000ea80000300800 */
[----:B------:R-:W-:Y:S04]  /*393e0*/  STL.64 [R1+0x3f0], R16 ;  /* 0x0003f01001007387 */ /* 0x000fe80000100a00 */
[----:B------:R-:W-:Y:S04]  /*393f0*/  STL.64 [R1+0x3f8], R18 ;  /* 0x0003f81201007387 */ /* 0x000fe80000100a00 */
[----:B------:R3:W-:Y:S04]  /*39400*/  STL.64 [R1+0x3e0], R12 ;  /* 0x0003e00c01007387 */ /* 0x0007e80000100a00 */
[----:B------:R4:W-:Y:S04]  /*39410*/  STL.64 [R1+0x3e8], R14 ;  /* 0x0003e80e01007387 */ /* 0x0009e80000100a00 */
[----:B------:R-:W2:Y:S04]  /*39420*/  LDL.LU R57, [R1+0x304] ;  /* 0x0003040001397983 */ /* 0x000ea80000300800 */
[----:B------:R-:W2:Y:S04]  /*39430*/  LDL.LU R58, [R1+0x308] ;  /* 0x00030800013a7983 */ /* 0x000ea80000300800 */
[----:B------:R-:W2:Y:S04]  /*39440*/  LDL.LU R59, [R1+0x30c] ;  /* 0x00030c00013b7983 */ /* 0x000ea80000300800 */
[----:B0-----:R-:W2:Y:S04]  /*39450*/  LDL.LU R20, [R1+0x340] ;  /* 0x0003400001147983 */ /* 0x001ea80000300800 */
[----:B------:R-:W2:Y:S04]  /*39460*/  LDL.LU R21, [R1+0x344] ;  /* 0x0003440001157983 */ /* 0x000ea80000300800 */
[----:B-1----:R-:W2:Y:S04]  /*39470*/  LDL.LU R22, [R1+0x348] ;  /* 0x0003480001167983 */ /* 0x002ea80000300800 */
[----:B------:R-:W2:Y:S04]  /*39480*/  LDL.LU R23, [R1+0x34c] ;  /* 0x00034c0001177983 */ /* 0x000ea80000300800 */
[----:B------:R-:W2:Y:S04]  /*39490*/  LDL.LU R24, [R1+0x350] ;  /* 0x0003500001187983 */ /* 0x000ea80000300800 */
[----:B------:R-:W2:Y:S04]  /*394a0*/  LDL.LU R25, [R1+0x354] ;  /* 0x0003540001197983 */ /* 0x000ea80000300800 */
[----:B------:R-:W2:Y:S04]  /*394b0*/  LDL.LU R26, [R1+0x358] ;  /* 0x00035800011a7983 */ /* 0x000ea80000300800 */
[----:B------:R-:W2:Y:S04]  /*394c0*/  LDL.LU R27, [R1+0x35c] ;  /* 0x00035c00011b7983 */ /* 0x000ea80000300800 */
[----:B---3--:R-:W3:Y:S04]  /*394d0*/  LDL.LU R12, [R1+0x380] ;  /* 0x00038000010c7983 */ /* 0x008ee80000300800 */
[----:B------:R-:W3:Y:S04]  /*394e0*/  LDL.LU R13, [R1+0x384] ;  /* 0x00038400010d7983 */ /* 0x000ee80000300800 */
[----:B----4-:R-:W3:Y:S04]  /*394f0*/  LDL.LU R14, [R1+0x388] ;  /* 0x00038800010e7983 */ /* 0x010ee80000300800 */
[----:B------:R-:W3:Y:S04]  /*39500*/  LDL.LU R15, [R1+0x38c] ;  /* 0x00038c00010f7983 */ /* 0x000ee80000300800 */
        /* <DEDUP_REMOVED lines=28> */
[----:B------:R-:W-:Y:S04]  /*396d0*/  STL.64 [R1+0x2bb0], R6 ;  /* 0x002bb00601007387 */ /* 0x000fe80000100a00 */
[----:B------:R0:W-:Y:S04]  /*396e0*/  STL.64 [R1+0x2ba8], R4 ;  /* 0x002ba80401007387 */ /* 0x0001e80000100a00 */
[----:B0-----:R-:W2:Y:S04]  /*396f0*/  LDL.LU R4, [R1+0x310] ;  /* 0x0003100001047983 */ /* 0x001ea80000300800 */
[----:B------:R-:W2:Y:S04]  /*39700*/  LDL.LU R5, [R1+0x314] ;  /* 0x0003140001057983 */ /* 0x000ea80000300800 */
[----:B------:R-:W2:Y:S04]  /*39710*/  LDL.LU R6, [R1+0x318] ;  /* 0x0003180001067983 */ /* 0x000ea80000300800 */
[----:B------:R-:W2:Y:S01]  /*39720*/  LDL.LU R7, [R1+0x31c] ;  /* 0x00031c0001077983 */ /* 0x000ea20000300800 */
[C---:B---3--:R-:W-:Y:S08]  /*39730*/  HMMA.16816.F32 R12, R28.reuse, R10, R12 ;  /* 0x0000000a1c0c723c */ /* 0x048ff0000000180c */
[----:B----4-:R-:W-:-:S15]  /*39740*/  HMMA.16816.F32 R32, R28, R8, R32 ;  /* 0x000000081c20723c */ /* 0x010fde0000001820 */
[----:B------:R-:W-:-:S04]  /*39750*/  NOP ;  /* 0x0000000000007918 */ /* 0x000fc80000000000 */
[----:B------:R-:W-:Y:S04]  /*39760*/  STL.64 [R1+0x3d0], R32 ;  /* 0x0003d02001007387 */ /* 0x000fe80000100a00 */
[----:B------:R0:W-:Y:S04]  /*39770*/  STL.64 [R1+0x3d8], R34 ;  /* 0x0003d82201007387 */ /* 0x0001e80000100a00 */
[----:B0-----:R-:W3:Y:S04]  /*39780*/  LDL.LU.64 R34, [R1+0x2c20] ;  /* 0x002c200001227983 */ /* 0x001ee80000300a00 */
        /* <DEDUP_REMOVED lines=38> */
[----:B------:R-:W-:Y:S01]  /*399f0*/  STL.64 [R1+0x2b48], R16 ;  /* 0x002b481001007387 */ /* 0x000fe20000100a00 */
[C---:B---3--:R-:W-:Y:S08]  /*39a00*/  HMMA.16816.F32 R12, R28.reuse, R20, R12 ;  /* 0x000000141c0c723c */ /* 0x048ff0000000180c */
[C---:B--2---:R-:W-:Y:S01]  /*39a10*/  HMMA.16816.F32 R8, R28.reuse, R22, R8 ;  /* 0x000000161c08723c */ /* 0x044fe20000001808 */
        /* <DEDUP_REMOVED lines=13> */
[----:B------:R1:W-:Y:S01]  /*39af0*/  STL.64 [R1+0x348], R6 ;  /* 0x0003480601007387 */ /* 0x0003e20000100a00 */
[----:B0-----:R-:W-:-:S02]  /*39b00*/  IMAD R5, R41, 0x100, R40 ;  /* 0x0000010029057824 */ /* 0x001fc400078e0228 */
[----:B-1----:R-:W-:Y:S02]  /*39b10*/  IMAD R7, R53, 0x100, R52 ;  /* 0x0000010035077824 */ /* 0x002fe400078e0234 */
[----:B------:R-:W-:Y:S02]  /*39b20*/  IMAD R6, R55, 0x100, R54 ;  /* 0x0000010037067824 */ /* 0x000fe400078e0236 */
[----:B------:R-:W-:Y:S01]  /*39b30*/  IMAD R4, R43, 0x100, R42 ;  /* 0x000001002b047824 */ /* 0x000fe200078e022a */
[----:B----4-:R-:W-:Y:S01]  /*39b40*/  HMMA.16816.F32 R8, R28, R32, R44 ;  /* 0x000000201c08723c */ /* 0x010fe2000000182c */
[----:B------:R-:W-:Y:S02]  /*39b50*/  F2FP.F16.E4M3.UNPACK_B R30, R5 ;  /* 0x00000005ff1e723e */ /* 0x000fe400020006ff */
[----:B------:R-:W-:Y:S02]  /*39b60*/  F2FP.F16.E4M3.UNPACK_B R28, R7 ;  /* 0x00000007ff1c723e */ /* 0x000fe400020006ff */
[----:B------:R-:W-:-:S02]  /*39b70*/  F2FP.F16.E4M3.UNPACK_B R29, R6 ;  /* 0x00000006ff1d723e */ /* 0x000fc400020006ff */
[----:B------:R-:W-:-:S07]  /*39b80*/  F2FP.F16.E4M3.UNPACK_B R31, R4 ;  /* 0x00000004ff1f723e */ /* 0x000fce00020006ff */
[C---:B------:R-:W-:Y:S05]  /*39b90*/  HMMA.16816.F32 R4, R28.reuse, R36, R48 ;  /* 0x000000241c04723c */ /* 0x040fea0000001830 */
[----:B------:R0:W-:Y:S04]  /*39ba0*/  STL.64 [R1+0x1e0], R8 ;  /* 0x0001e00801007387 */ /* 0x0001e80000100a00 */
[----:B------:R1:W-:Y:S04]  /*39bb0*/  STL.64 [R1+0x1e8], R10 ;  /* 0x0001e80a01007387 */ /* 0x0003e80000100a00 */
[----:B------:R-:W-:Y:S04]  /*39bc0*/  STL.64 [R1+0x2b80], R38 ;  /* 0x002b802601007387 */ /* 0x000fe80000100a00 */
[----:B------:R-:W-:Y:S04]  /*39bd0*/  STL.64 [R1+0x2b78], R36 ;  /* 0x002b782401007387 */ /* 0x000fe80000100a00 */
[----:B------:R2:W-:Y:S04]  /*39be0*/  STL.64 [R1+0x330], R4 ;  /* 0x0003300401007387 */ /* 0x0005e80000100a00 */
[----:B------:R3:W-:Y:S04]  /*39bf0*/  STL.64 [R1+0x338], R6 ;  /* 0x0003380601007387 */ /* 0x0007e80000100a00 */
[----:B------:R-:W4:Y:S04]  /*39c00*/  LDL.LU R52, [R1+0x210] ;  /* 0x0002100001347983 */ /* 0x000f280000300800 */
[----:B------:R-:W4:Y:S04]  /*39c10*/  LDL.LU R53, [R1+0x214] ;  /* 0x0002140001357983 */ /* 0x000f280000300800 */
[----:B------:R-:W2:Y:S04]  /*39c20*/  LDL.LU R54, [R1+0x218] ;  /* 0x0002180001367983 */ /* 0x000ea80000300800 */
[----:B------:R-:W2:Y:S04]  /*39c30*/  LDL.LU R55, [R1+0x21c] ;  /* 0x00021c0001377983 */ /* 0x000ea80000300800 */
[----:B--2---:R-:W-:Y:S04]  /*39c40*/  STL.64 [R1+0x2ba0], R54 ;  /* 0x002ba03601007387 */ /* 0x004fe80000100a00 */
[----:B----4-:R-:W-:Y:S04]  /*39c50*/  STL.64 [R1+0x2b98], R52 ;  /* 0x002b983401007387 */ /* 0x010fe80000100a00 */
[----:B------:R-:W2:Y:S04]  /*39c60*/  LDL.LU R56, [R1+0x220] ;  /* 0x0002200001387983 */ /* 0x000ea80000300800 */
[----:B------:R-:W2:Y:S04]  /*39c70*/  LDL.LU R57, [R1+0x224] ;  /* 0x0002240001397983 */ /* 0x000ea80000300800 */
[----:B------:R-:W4:Y:S04]  /*39c80*/  LDL.LU R58, [R1+0x228] ;  /* 0x00022800013a7983 */ /* 0x000f280000300800 */
[----:B------:R-:W4:Y:S04]  /*39c90*/  LDL.LU R59, [R1+0x22c] ;  /* 0x00022c00013b7983 */ /* 0x000f280000300800 */
[----:B----4-:R-:W-:Y:S04]  /*39ca0*/  STL.64 [R1+0x2bc0], R58 ;  /* 0x002bc03a01007387 */ /* 0x010fe80000100a00 */
[----:B--2---:R2:W-:Y:S04]  /*39cb0*/  STL.64 [R1+0x2bb8], R56 ;  /* 0x002bb83801007387 */ /* 0x0045e80000100a00 */
        /* <DEDUP_REMOVED lines=8> */
[----:B------:R-:W4:Y:S04]  /*39d40*/  LDL.LU R4, [R1+0x2d0] ;  /* 0x0002d00001047983 */ /* 0x000f280000300800 */
[----:B------:R-:W4:Y:S04]  /*39d50*/  LDL.LU R5, [R1+0x2d4] ;  /* 0x0002d40001057983 */ /* 0x000f280000300800 */
[----:B---3--:R-:W4:Y:S04]  /*39d60*/  LDL.LU R6, [R1+0x2d8] ;  /* 0x0002d80001067983 */ /* 0x008f280000300800 */
[----:B------:R-:W4:Y:S04]  /*39d70*/  LDL.LU R7, [R1+0x2dc] ;  /* 0x0002dc0001077983 */ /* 0x000f280000300800 */
[----:B--2---:R-:W2:Y:S04]  /*39d80*/  LDL.LU R56, [R1+0x2e0] ;  /* 0x0002e00001387983 */ /* 0x004ea80000300800 */
        /* <DEDUP_REMOVED lines=35> */
[C---:B----4-:R-:W-:Y:S08]  /*39fc0*/  HMMA.16816.F32 R4, R28.reuse, R2, R4 ;  /* 0x000000021c04723c */ /* 0x050ff00000001804 */
        /* <DEDUP_REMOVED lines=8> */
[----:B0-----:R-:W4:Y:S04]  /*3a050*/  LDL.LU.64 R6, [R1+0x2bb0] ;  /* 0x002bb00001067983 */ /* 0x001f280000300a00 */
[----:B------:R-:W3:Y:S02]  /*3a060*/  LDL.LU.64 R4, [R1+0x2ba8] ;  /* 0x002ba80001047983 */ /* 0x000ee40000300a00 */
[C---:B---3--:R-:W-:Y:S08]  /*3a070*/  HMMA.16816.F32 R52, R28.reuse, R4, R52 ;  /* 0x000000041c34723c */ /* 0x048ff00000001834 */
[C---:B----4-:R-:W-:Y:S11]  /*3a080*/  HMMA.16816.F32 R8, R28.reuse, R6, R8 ;  /* 0x000000061c08723c */ /* 0x050ff60000001808 */
[----:B------:R-:W-:Y:S04]  /*3a090*/  STL.64 [R1+0x300], R52 ;  /* 0x0003003401007387 */ /* 0x000fe80000100a00 */
[----:B------:R0:W-:Y:S04]  /*3a0a0*/  STL.64 [R1+0x308], R54 ;  /* 0x0003083601007387 */ /* 0x0001e80000100a00 */
[----:B0-----:R-:W3:Y:S04]  /*3a0b0*/  LDL.LU.64 R54, [R1+0x2ba0] ;  /* 0x002ba00001367983 */ /* 0x001ee80000300a00 */
        /* <DEDUP_REMOVED lines=53> */
[----:B------:R-:W-:Y:S01]  /*3a410*/  STL.64 [R1+0x298], R14 ;  /* 0x0002980e01007387 */ /* 0x000fe20000100a00 */
[C---:B--2---:R-:W-:Y:S08]  /*3a420*/  HMMA.16816.F32 R8, R28.reuse, R20, R8 ;  /* 0x000000141c08723c */ /* 0x044ff00000001808 */
[C---:B------:R-:W-:Y:S01]  /*3a430*/  HMMA.16816.F32 R4, R28.reuse, R22, R4 ;  /* 0x000000161c04723c */ /* 0x040fe20000001804 */
[----:B------:R-:W-:Y:S10]  /*3a440*/  STL.64 [R1+0x2b20], R22 ;  /* 0x002b201601007387 */ /* 0x000ff40000100a00 */
[----:B------:R-:W-:Y:S04]  /*3a450*/  STL.64 [R1+0x280], R8 ;  /* 0x0002800801007387 */ /* 0x000fe80000100a00 */
[----:B------:R0:W-:Y:S02]  /*3a460*/  STL.64 [R1+0x288], R10 ;  /* 0x0002880a01007387 */ /* 0x0001e40000100a00 */
[C---:B0-----:R-:W-:Y:S02]  /*3a470*/  HMMA.16816.F32 R8, R28.reuse, R24, R56 ;  /* 0x000000181c08723c */ /* 0x041fe40000001838 */
        /* <DEDUP_REMOVED lines=8> */
[----:B------:R0:W-:Y:S07]  /*3a500*/  STL.64 [R1+0x2b28], R24 ;  /* 0x002b281801007387 */ /* 0x0001ee0000100a00 */
[----:B------:R1:W-:Y:S04]  /*3a510*/  STL.64 [R1+0x250], R4 ;  /* 0x0002500401007387 */ /* 0x0003e80000100a00 */
[----:B------:R2:W-:Y:S06]  /*3a520*/  STL.64 [R1+0x258], R6 ;  /* 0x0002580601007387 */ /* 0x0005ec0000100a00 */
        /* <DEDUP_REMOVED lines=17> */
[----:B------:R-:W4:Y:S01]  /*3a640*/  LDL.LU R27, [R1+0x18c] ;  /* 0x00018c00011b7983 */ /* 0x000f220000300800 */
[----:B-1----:R-:W-:-:S02]  /*3a650*/  IMAD R4, R43, 0x100, R42 ;  /* 0x000001002b047824 */ /* 0x002fc400078e022a */
[----:B------:R-:W-:-:S03]  /*3a660*/  IMAD R5, R41, 0x100, R40 ;  /* 0x0000010029057824 */ /* 0x000fc600078e0228 */
[----:B------:R-:W-:Y:S02]  /*3a670*/  F2FP.F16.E4M3.UNPACK_B R29, R4 ;  /* 0x00000004ff1d723e */ /* 0x000fe400020006ff */
[----:B------:R-:W-:Y:S01]  /*3a680*/  F2FP.F16.E4M3.UNPACK_B R28, R5 ;  /* 0x00000005ff1c723e */ /* 0x000fe200020006ff */
[----:B------:R-:W4:Y:S04]  /*3a690*/  LDL.LU R4, [R1+0x140] ;  /* 0x0001400001047983 */ /* 0x000f280000300800 */
[----:B------:R-:W4:Y:S04]  /*3a6a0*/  LDL.LU R5, [R1+0x144] ;  /* 0x0001440001057983 */ /* 0x000f280000300800 */
[----:B--2---:R-:W2:Y:S04]  /*3a6b0*/  LDL.LU R6, [R1+0x148] ;  /* 0x0001480001067983 */ /* 0x004ea80000300800 */
[----:B------:R-:W2:Y:S01]  /*3a6c0*/  LDL.LU R7, [R1+0x14c] ;  /* 0x00014c0001077983 */ /* 0x000ea20000300800 */
[----:B------:R-:W-:-:S02]  /*3a6d0*/  IMAD R45, R45, 0x100, R44 ;  /* 0x000001002d2d7824 */ /* 0x000fc400078e022c */
[----:B------:R-:W-:Y:S01]  /*3a6e0*/  IMAD R44, R47, 0x100, R46 ;  /* 0x000001002f2c7824 */ /* 0x000fe200078e022e */
[----:B---3--:R-:W3:Y:S04]  /*3a6f0*/  LDL.LU R8, [R1+0x100] ;  /* 0x0001000001087983 */ /* 0x008ee80000300800 */
[----:B------:R-:W3:Y:S04]  /*3a700*/  LDL.LU R9, [R1+0x104] ;  /* 0x0001040001097983 */ /* 0x000ee80000300800 */
[----:B------:R-:W3:Y:S01]  /*3a710*/  LDL.LU R10, [R1+0x108] ;  /* 0x00010800010a7983 */ /* 0x000ee20000300800 */
[----:B------:R-:W-:-:S02]  /*3a720*/  F2FP.F16.E4M3.UNPACK_B R30, R45 ;  /* 0x0000002dff1e723e */ /* 0x000fc400020006ff */
        /* <DEDUP_REMOVED lines=23> */
[C---:B------:R-:W-:Y:S08]  /*3a8a0*/  HMMA.16816.F32 R24, R28.reuse, R36, R24 ;  /* 0x000000241c18723c */ /* 0x040ff00000001818 */
[C---:B--2---:R-:W-:Y:S11]  /*3a8b0*/  HMMA.16816.F32 R4, R28.reuse, R2, R4 ;  /* 0x000000021c04723c */ /* 0x044ff60000001804 */
        /* <DEDUP_REMOVED lines=8> */
[----:B------:R-:W2:Y:S04]  /*3a940*/  LDL.LU R34, [R1+0x10e0] ;  /* 0x0010e00001227983 */ /* 0x000ea80000300800 */
[----:B------:R-:W2:Y:S04]  /*3a950*/  LDL.LU R35, [R1+0x10dc] ;  /* 0x0010dc0001237983 */ /* 0x000ea80000300800 */
[----:B------:R-:W-:Y:S04]  /*3a960*/  STL.64 [R1+0x160], R4 ;  /* 0x0001600401007387 */ /* 0x000fe80000100a00 */
[----:B------:R0:W-:Y:S04]  /*3a970*/  STL.64 [R1+0x168], R6 ;  /* 0x0001680601007387 */ /* 0x0001e80000100a00 */
[----:B0-----:R-:W3:Y:S04]  /*3a980*/  LDL.LU.64 R6, [R1+0x2b10] ;  /* 0x002b100001067983 */ /* 0x001ee80000300a00 */
[----:B------:R-:W2:Y:S04]  /*3a990*/  LDL.LU.64 R4, [R1+0x2b08] ;  /* 0x002b080001047983 */ /* 0x000ea80000300a00 */
[----:B------:R-:W3:Y:S04]  /*3a9a0*/  LDL.LU R2, [R1+0x10c4] ;  /* 0x0010c40001027983 */ /* 0x000ee80000300800 */
[----:B------:R-:W3:Y:S01]  /*3a9b0*/  LDL.LU R3, [R1+0x10cc] ;  /* 0x0010cc0001037983 */ /* 0x000ee20000300800 */
        /* <DEDUP_REMOVED lines=8> */
[----:B------:R-:W-:Y:S04]  /*3aa40*/  STL.64 [R1+0x110], R8 ;  /* 0x0001100801007387 */ /* 0x000fe80000100a00 */
[----:B------:R0:W-:Y:S04]  /*3aa50*/  STL.64 [R1+0x118], R10 ;  /* 0x0001180a01007387 */ /* 0x0001e80000100a00 */
[----:B0-----:R-:W2:Y:S04]  /*3aa60*/  LDL.LU.64 R10, [R1+0x2af0] ;  /* 0x002af000010a7983 */ /* 0x001ea80000300a00 */
[----:B------:R-:W2:Y:S04]  /*3aa70*/  LDL.LU.64 R8, [R1+0x2ae8] ;  /* 0x002ae80001087983 */ /* 0x000ea80000300a00 */
        /* <DEDUP_REMOVED lines=8> */
[C---:B------:R-:W-:Y:S08]  /*3ab00*/  HMMA.16816.F32 R8, R28.reuse, R10, R56 ;  /* 0x0000000a1c08723c */ /* 0x040ff00000001838 */
[C---:B---3--:R-:W-:Y:S01]  /*3ab10*/  HMMA.16816.F32 R44, R28.reuse, R16, R44 ;  /* 0x000000101c2c723c */ /* 0x048fe2000000182c */
[----:B------:R-:W3:Y:S04]  /*3ab20*/  LDL.LU.64 R58, [R1+0x2ad0] ;  /* 0x002ad000013a7983 */ /* 0x000ee80000300a00 */
[----:B------:R-:W3:Y:S06]  /*3ab30*/  LDL.LU.64 R56, [R1+0x2ac8] ;  /* 0x002ac80001387983 */ /* 0x000eec0000300a00 */
[----:B------:R0:W-:Y:S04]  /*3ab40*/  STL.64 [R1+0xc0], R8 ;  /* 0x0000c00801007387 */ /* 0x0001e80000100a00 */
[----:B------:R1:W-:Y:S04]  /*3ab50*/  STL.64 [R1+0xc8], R10 ;  /* 0x0000c80a01007387 */ /* 0x0003e80000100a00 */
[----:B0-----:R-:W3:Y:S04]  /*3ab60*/  LDL.LU R8, [R1] ;  /* 0x0000000001087983 */ /* 0x001ee80000300800 */
[----:B------:R-:W3:Y:S04]  /*3ab70*/  LDL.LU R9, [R1+0x4] ;  /* 0x0000040001097983 */ /* 0x000ee80000300800 */
[----:B-1----:R-:W3:Y:S01]  /*3ab80*/  LDL.LU R10, [R1+0x8] ;  /* 0x00000800010a7983 */ /* 0x002ee20000300800 */
[C---:B------:R-:W-:Y:S08]  /*3ab90*/  HMMA.16816.F32 R16, R28.reuse, R18, R48 ;  /* 0x000000121c10723c */ /* 0x040ff00000001830 */
[C---:B--2---:R-:W-:Y:S08]  /*3aba0*/  HMMA.16816.F32 R52, R28.reuse, R12, R52 ;  /* 0x0000000c1c34723c */ /* 0x044ff00000001834 */
[----:B------:R-:W-:Y:S11]  /*3abb0*/  HMMA.16816.F32 R12, R28, R14, R40 ;  /* 0x0000000e1c0c723c */ /* 0x000ff60000001828 */
[----:B------:R-:W-:Y:S04]  /*3abc0*/  STL.64 [R1+0xa0], R52 ;  /* 0x0000a03401007387 */ /* 0x000fe80000100a00 */
[----:B------:R0:W-:Y:S04]  /*3abd0*/  STL.64 [R1+0xa8], R54 ;  /* 0x0000a83601007387 */ /* 0x0001e80000100a00 */
[----:B0-----:R-:W2:Y:S04]  /*3abe0*/  LDL.LU.64 R54, [R1+0x2ac0] ;  /* 0x002ac00001367983 */ /* 0x001ea80000300a00 */
[----:B------:R-:W2:Y:S04]  /*3abf0*/  LDL.LU.64 R52, [R1+0x2ab8] ;  /* 0x002ab80001347983 */ /* 0x000ea80000300a00 */
[----:B------:R-:W2:Y:S04]  /*3ac00*/  LDL.LU.64 R42, [R1+0x2ab0] ;  /* 0x002ab000012a7983 */ /* 0x000ea80000300a00 */
[----:B------:R-:W2:Y:S04]  /*3ac10*/  LDL.LU.64 R40, [R1+0x2aa8] ;  /* 0x002aa80001287983 */ /* 0x000ea80000300a00 */
[----:B------:R0:W-:Y:S04]  /*3ac20*/  STL.64 [R1+0x1b0], R12 ;  /* 0x0001b00c01007387 */ /* 0x0001e80000100a00 */
[----:B------:R1:W-:Y:S04]  /*3ac30*/  STL.64 [R1+0x1b8], R14 ;  /* 0x0001b80e01007387 */ /* 0x0003e80000100a00 */
[----:B------:R-:W4:Y:S04]  /*3ac40*/  LDL R36, [R1+0x898] ;  /* 0x0008980001247983 */ /* 0x000f280000100800 */
[----:B------:R-:W4:Y:S04]  /*3ac50*/  LDL R37, [R1+0x89c] ;  /* 0x00089c0001257983 */ /* 0x000f280000100800 */
[----:B------:R3:W-:Y:S01]  /*3ac60*/  STL.64 [R1+0x180], R44 ;  /* 0x0001802c01007387 */ /* 0x0007e20000100a00 */
[----:B0-----:R-:W-:-:S02]  /*3ac70*/  IMAD.MOV.U32 R13, RZ, RZ, R39 ;  /* 0x000000ffff0d7224 */ /* 0x001fc400078e0027 */
[----:B-1----:R-:W-:Y:S02]  /*3ac80*/  IMAD.MOV.U32 R14, RZ, RZ, R38 ;  /* 0x000000ffff0e7224 */ /* 0x002fe400078e0026 */
[----:B------:R-:W-:Y:S02]  /*3ac90*/  IMAD.MOV.U32 R38, RZ, RZ, R46 ;  /* 0x000000ffff267224 */ /* 0x000fe400078e002e */
[----:B------:R-:W-:Y:S02]  /*3aca0*/  IMAD.MOV.U32 R39, RZ, RZ, R47 ;  /* 0x000000ffff277224 */ /* 0x000fe400078e002f */
[----:B------:R-:W4:Y:S04]  /*3acb0*/  LDL.LU.64 R46, [R1+0x2aa0] ;  /* 0x002aa000012e7983 */ /* 0x000f280000300a00 */
[----:B---3--:R-:W4:Y:S04]  /*3acc0*/  LDL.LU.64 R44, [R1+0x2a98] ;  /* 0x002a9800012c7983 */ /* 0x008f280000300a00 */
[----:B------:R-:W3:Y:S04]  /*3acd0*/  LDL.LU.64 R50, [R1+0x2a90] ;  /* 0x002a900001327983 */ /* 0x000ee80000300a00 */
[----:B------:R-:W3:Y:S01]  /*3ace0*/  LDL.LU.64 R48, [R1+0x2a88] ;  /* 0x002a880001307983 */ /* 0x000ee20000300a00 */
[----:B------:R-:W-:-:S02]  /*3acf0*/  IMAD.MOV.U32 R11, RZ, RZ, R61 ;  /* 0x000000ffff0b7224 */ /* 0x000fc400078e003d */
[----:B------:R-:W-:Y:S02]  /*3ad00*/  IMAD.MOV.U32 R12, RZ, RZ, R60 ;  /* 0x000000ffff0c7224 */ /* 0x000fe400078e003c */
[----:B------:R-:W-:-:S03]  /*3ad10*/  IMAD.MOV.U32 R15, RZ, RZ, R0 ;  /* 0x000000ffff0f7224 */ /* 0x000fc600078e0000 */
[C---:B------:R-:W-:Y:S08]  /*3ad20*/  HMMA.16816.F32 R8, R28.reuse, R22, R8 ;  /* 0x000000161c08723c */ /* 0x040ff00000001808 */
[----:B------:R-:W-:Y:S01]  /*3ad30*/  HMMA.16816.F32 R12, R28, R20, R12 ;  /* 0x000000141c0c723c */ /* 0x000fe2000000180c */
[----:B------:R0:W-:Y:S04]  /*3ad40*/  STL.64 [R1+0x130], R16 ;  /* 0x0001301001007387 */ /* 0x0001e80000100a00 */
[----:B------:R1:W-:Y:S01]  /*3ad50*/  STL.64 [R1+0x138], R18 ;  /* 0x0001381201007387 */ /* 0x0003e20000100a00 */
[----:B------:R-:W-:-:S02]  /*3ad60*/  IMAD R4, R5, 0x100, R4 ;  /* 0x0000010005047824 */ /* 0x000fc400078e0204 */
[----:B------:R-:W-:-:S03]  /*3ad70*/  IMAD R5, R35, 0x100, R34 ;  /* 0x0000010023057824 */ /* 0x000fc600078e0222 */
[----:B------:R-:W-:Y:S02]  /*3ad80*/  IMAD.MOV.U32 R0, RZ, RZ, R11 ;  /* 0x000000ffff007224 */ /* 0x000fe400078e000b */
[----:B------:R-:W-:Y:S02]  /*3ad90*/  IMAD.MOV.U32 R60, RZ, RZ, R10 ;  /* 0x000000ffff3c7224 */ /* 0x000fe400078e000a */
[----:B------:R-:W-:-:S04]  /*3ada0*/  IMAD.MOV.U32 R61, RZ, RZ, R9 ;  /* 0x000000ffff3d7224 */ /* 0x000fc800078e0009 */
[----:B------:R-:W-:Y:S04]  /*3adb0*/  STL.64 [R1+0xe0], R12 ;  /* 0x0000e00c01007387 */ /* 0x000fe80000100a00 */
[----:B------:R-:W-:Y:S04]  /*3adc0*/  STL.64 [R1+0xe8], R14 ;  /* 0x0000e80e01007387 */ /* 0x000fe80000100a00 */
[----:B------:R-:W-:Y:S04]  /*3add0*/  STL [R1+0x70], R8 ;  /* 0x0000700801007387 */ /* 0x000fe80000100800 */
[----:B------:R-:W-:Y:S04]  /*3ade0*/  STL [R1+0x2758], R0 ;  /* 0x0027580001007387 */ /* 0x000fe80000100800 */
[----:B------:R-:W-:Y:S04]  /*3adf0*/  STL [R1+0x2754], R60 ;  /* 0x0027543c01007387 */ /* 0x000fe80000100800 */
[----:B------:R-:W-:Y:S01]  /*3ae00*/  STL [R1+0x2750], R61 ;  /* 0x0027503d01007387 */ /* 0x000fe20000100800 */
[----:B------:R-:W-:-:S02]  /*3ae10*/  IMAD R2, R2, 0x100, R6 ;  /* 0x0000010002027824 */ /* 0x000fc400078e0206 */
[----:B------:R-:W-:Y:S02]  /*3ae20*/  IMAD R3, R3, 0x100, R7 ;  /* 0x0000010003037824 */ /* 0x000fe400078e0207 */
[----:B0-----:R-:W-:Y:S02]  /*3ae30*/  IMAD.MOV.U32 R16, RZ, RZ, R56 ;  /* 0x000000ffff107224 */ /* 0x001fe400078e0038 */
[----:B------:R-:W-:Y:S02]  /*3ae40*/  IMAD.MOV.U32 R17, RZ, RZ, R57 ;  /* 0x000000ffff117224 */ /* 0x000fe400078e0039 */
[----:B-1----:R-:W-:Y:S02]  /*3ae50*/  IMAD.MOV.U32 R18, RZ, RZ, R58 ;  /* 0x000000ffff127224 */ /* 0x002fe400078e003a */
[----:B------:R-:W-:Y:S01]  /*3ae60*/  IMAD.MOV.U32 R19, RZ, RZ, R59 ;  /* 0x000000ffff137224 */ /* 0x000fe200078e003b */
[C---:B--2---:R-:W-:Y:S08]  /*3ae70*/  HMMA.16816.F32 R40, R28.reuse, R32, R40 ;  /* 0x000000201c28723c */ /* 0x044ff00000001828 */
[C---:B----4-:R-:W-:Y:S08]  /*3ae80*/  HMMA.16816.F32 R44, R28.reuse, R26, R44 ;  /* 0x0000001a1c2c723c */ /* 0x050ff0000000182c */
[----:B---3--:R-:W-:-:S15]  /*3ae90*/  HMMA.16816.F32 R48, R28, R24, R48 ;  /* 0x000000181c30723c */ /* 0x008fde0000001830 */
[----:B------:R-:W-:-:S04]  /*3aea0*/  NOP ;  /* 0x0000000000007918 */ /* 0x000fc80000000000 */
[----:B------:R-:W-:Y:S04]  /*3aeb0*/  STL.64 [R1+0x26d8], R50 ;  /* 0x0026d83201007387 */ /* 0x000fe80000100a00 */
[----:B------:R0:W-:Y:S04]  /*3aec0*/  STL.64 [R1+0x26d0], R48 ;  /* 0x0026d03001007387 */ /* 0x0001e80000100a00 */
[----:B------:R-:W-:Y:S04]  /*3aed0*/  STL.64 [R1+0x26e8], R46 ;  /* 0x0026e82e01007387 */ /* 0x000fe80000100a00 */
[----:B------:R1:W-:Y:S04]  /*3aee0*/  STL.64 [R1+0x26e0], R44 ;  /* 0x0026e02c01007387 */ /* 0x0003e80000100a00 */
[----:B------:R-:W-:Y:S04]  /*3aef0*/  STL.64 [R1+0x26f8], R42 ;  /* 0x0026f82a01007387 */ /* 0x000fe80000100a00 */
[----:B------:R-:W-:Y:S04]  /*3af00*/  STL.64 [R1+0x26f0], R40 ;  /* 0x0026f02801007387 */ /* 0x000fe80000100a00 */
[----:B------:R-:W2:Y:S04]  /*3af10*/  LDL R34, [R1+0x8a8] ;  /* 0x0008a80001227983 */ /* 0x000ea80000100800 */
[----:B0-----:R-:W3:Y:S04]  /*3af20*/  LDL.LU R48, [R1+0x50] ;  /* 0x0000500001307983 */ /* 0x001ee80000300800 */
[----:B------:R-:W3:Y:S04]  /*3af30*/  LDL.LU R49, [R1+0x54] ;  /* 0x0000540001317983 */ /* 0x000ee80000300800 */
[----:B------:R-:W3:Y:S04]  /*3af40*/  LDL.LU R50, [R1+0x58] ;  /* 0x0000580001327983 */ /* 0x000ee80000300800 */
[----:B------:R-:W3:Y:S04]  /*3af50*/  LDL.LU R51, [R1+0x5c] ;  /* 0x00005c0001337983 */ /* 0x000ee80000300800 */
[----:B-1----:R-:W4:Y:S04]  /*3af60*/  LDL.LU R44, [R1+0x10] ;  /* 0x00001000012c7983 */ /* 0x002f280000300800 */
[----:B------:R-:W4:Y:S04]  /*3af70*/  LDL.LU R45, [R1+0x14] ;  /* 0x00001400012d7983 */ /* 0x000f280000300800 */
[----:B------:R-:W4:Y:S04]  /*3af80*/  LDL.LU R46, [R1+0x18] ;  /* 0x00001800012e7983 */ /* 0x000f280000300800 */
[----:B------:R-:W4:Y:S04]  /*3af90*/  LDL.LU R47, [R1+0x1c] ;  /* 0x00001c00012f7983 */ /* 0x000f280000300800 */
[----:B------:R-:W3:Y:S04]  /*3afa0*/  LDL R35, [R1+0x8ac] ;  /* 0x0008ac0001237983 */ /* 0x000ee80000100800 */
[----:B------:R-:W4:Y:S04]  /*3afb0*/  LDL R0, [R1+0x8b8] ;  /* 0x0008b80001007983 */ /* 0x000f280000100800 */
[----:B------:R-:W4:Y:S04]  /*3afc0*/  LDL R14, [R1+0x8bc] ;  /* 0x0008bc00010e7983 */ /* 0x000f280000100800 */
[----:B------:R-:W4:Y:S04]  /*3afd0*/  LDL R15, [R1+0x8c8] ;  /* 0x0008c800010f7983 */ /* 0x000f280000100800 */
[----:B------:R-:W4:Y:S04]  /*3afe0*/  LDL R12, [R1+0x8cc] ;  /* 0x0008cc00010c7983 */ /* 0x000f280000100800 */
[----:B------:R-:W4:Y:S04]  /*3aff0*/  LDL R6, [R1+0x8d8] ;  /* 0x0008d80001067983 */ /* 0x000f280000100800 */
[----:B------:R-:W4:Y:S04]  /*3b000*/  LDL.LU R24, [R1+0x30] ;  /* 0x0000300001187983 */ /* 0x000f280000300800 */
[----:B------:R-:W4:Y:S04]  /*3b010*/  LDL.LU R25, [R1+0x34] ;  /* 0x0000340001197983 */ /* 0x000f280000300800 */
[----:B------:R-:W4:Y:S04]  /*3b020*/  LDL.LU R26, [R1+0x38] ;  /* 0x00003800011a7983 */ /* 0x000f280000300800 */
[----:B------:R-:W4:Y:S04]  /*3b030*/  LDL.LU R27, [R1+0x3c] ;  /* 0x00003c00011b7983 */ /* 0x000f280000300800 */
[----:B------:R-:W4:Y:S04]  /*3b040*/  LDL R7, [R1+0x8dc] ;  /* 0x0008dc0001077983 */ /* 0x000f280000100800 */
[----:B------:R-:W4:Y:S01]  /*3b050*/  LDL R8, [R1+0x8e8] ;  /* 0x0008e80001087983 */ /* 0x000f220000100800 */
        /* <DEDUP_REMOVED lines=8> */
[----:B------:R-:W4:Y:S04]  /*3b0e0*/  LDL R9, [R1+0x8ec] ;  /* 0x0008ec0001097983 */ /* 0x000f280000100800 */
[----:B------:R-:W4:Y:S04]  /*3b0f0*/  LDL R10, [R1+0x8f8] ;  /* 0x0008f800010a7983 */ /* 0x000f280000100800 */
[----:B------:R-:W4:Y:S04]  /*3b100*/  LDL R11, [R1+0x8fc] ;  /* 0x0008fc00010b7983 */ /* 0x000f280000100800 */
[----:B------:R-:W4:Y:S04]  /*3b110*/  LDL R13, [R1+0x908] ;  /* 0x00090800010d7983 */ /* 0x000f280000100800 */
[----:B------:R-:W4:Y:S04]  /*3b120*/  LDL.LU R56, [R1+0x2a74] ;  /* 0x002a740001387983 */ /* 0x000f280000300800 */
[----:B------:R-:W4:Y:S04]  /*3b130*/  LDL.LU R57, [R1+0x2a70] ;  /* 0x002a700001397983 */ /* 0x000f280000300800 */
[----:B------:R-:W4:Y:S04]  /*3b140*/  LDL.LU R58, [R1+0x2a6c] ;  /* 0x002a6c00013a7983 */ /* 0x000f280000300800 */
[----:B------:R-:W4:Y:S01]  /*3b150*/  LDL.LU R59, [R1+0x2a68] ;  /* 0x002a6800013b7983 */ /* 0x000f220000300800 */
[----:B------:R-:W-:-:S02]  /*3b160*/  F2FP.F16.E4M3.UNPACK_B R28, R2 ;  /* 0x00000002ff1c723e */ /* 0x000fc400020006ff */
[----:B------:R-:W-:Y:S02]  /*3b170*/  F2FP.F16.E4M3.UNPACK_B R29, R3 ;  /* 0x00000003ff1d723e */ /* 0x000fe400020006ff */
[----:B------:R-:W-:Y:S02]  /*3b180*/  F2FP.F16.E4M3.UNPACK_B R30, R4 ;  /* 0x00000004ff1e723e */ /* 0x000fe400020006ff */
[----:B------:R-:W-:Y:S02]  /*3b190*/  F2FP.F16.E4M3.UNPACK_B R31, R5 ;  /* 0x00000005ff1f723e */ /* 0x000fe400020006ff */
[----:B------:R-:W-:Y:S02]  /*3b1a0*/  F2FP.F16.E4M3.UNPACK_B R36, R36 ;  /* 0x00000024ff24723e */ /* 0x000fe400020006ff */
[----:B------:R-:W-:Y:S01]  /*3b1b0*/  F2FP.F16.E4M3.UNPACK_B R37, R37 ;  /* 0x00000025ff25723e */ /* 0x000fe200020006ff */
[----:B------:R-:W-:Y:S04]  /*3b1c0*/  STL.64 [R1+0x2a60], R38 ;  /* 0x002a602601007387 */ /* 0x000fe80000100a00 */
[----:B------:R0:W-:Y:S01]  /*3b1d0*/  STL.64 [R1+0x2a58], R36 ;  /* 0x002a582401007387 */ /* 0x0001e20000100a00 */
[----:B--2---:R-:W-:-:S02]  /*3b1e0*/  F2FP.F16.E4M3.UNPACK_B R34, R34 ;  /* 0x00000022ff22723e */ /* 0x004fc400020006ff */
[----:B---3--:R-:W-:Y:S02]  /*3b1f0*/  F2FP.F16.E4M3.UNPACK_B R35, R35 ;  /* 0x00000023ff23723e */ /* 0x008fe400020006ff */
[----:B----4-:R-:W-:Y:S01]  /*3b200*/  F2FP.F16.E4M3.UNPACK_B R2, R0 ;  /* 0x00000000ff02723e */ /* 0x010fe200020006ff */
[C---:B------:R-:W-:Y:S08]  /*3b210*/  HMMA.16816.F32 R52, R28.reuse, R36, R52 ;  /* 0x000000241c34723c */ /* 0x040ff00000001834 */
[----:B0-----:R-:W-:Y:S01]  /*3b220*/  HMMA.16816.F32 R36, R28, R34, R56 ;  /* 0x000000221c24723c */ /* 0x001fe20000001838 */
[----:B------:R-:W-:-:S02]  /*3b230*/  F2FP.F16.E4M3.UNPACK_B R3, R14 ;  /* 0x0000000eff03723e */ /* 0x000fc400020006ff */
[----:B------:R-:W-:Y:S02]  /*3b240*/  F2FP.F16.E4M3.UNPACK_B R4, R15 ;  /* 0x0000000fff04723e */ /* 0x000fe400020006ff */
[----:B------:R-:W-:-:S06]  /*3b250*/  F2FP.F16.E4M3.UNPACK_B R5, R12 ;  /* 0x0000000cff05723e */ /* 0x000fcc00020006ff */
[----:B------:R-:W-:Y:S04]  /*3b260*/  STL [R1+0x26c8], R52 ;  /* 0x0026c83401007387 */ /* 0x000fe80000100800 */
[----:B------:R-:W-:Y:S04]  /*3b270*/  STL [R1+0x26c4], R53 ;  /* 0x0026c43501007387 */ /* 0x000fe80000100800 */
[----:B------:R-:W-:Y:S04]  /*3b280*/  STL [R1+0x26c0], R54 ;  /* 0x0026c03601007387 */ /* 0x000fe80000100800 */
[----:B------:R-:W-:Y:S01]  /*3b290*/  STL [R1+0x26bc], R55 ;  /* 0x0026bc3701007387 */ /* 0x000fe20000100800 */
[C---:B------:R-:W-:Y:S03]  /*3b2a0*/  HMMA.16816.F32 R24, R28.reuse, R4, R24 ;  /* 0x000000041c18723c */ /* 0x040fe60000001818 */
[----:B------:R-:W-:Y:S04]  /*3b2b0*/  STL.64 [R1], R36 ;  /* 0x0000002401007387 */ /* 0x000fe80000100a00 */
[----:B------:R0:W-:Y:S02]  /*3b2c0*/  STL.64 [R1+0x8], R38 ;  /* 0x0000082601007387 */ /* 0x0001e40000100a00 */
[----:B0-----:R-:W-:Y:S01]  /*3b2d0*/  HMMA.16816.F32 R36, R28, R2, R44 ;  /* 0x000000021c24723c */ /* 0x001fe2000000182c */
[----:B------:R-:W-:-:S02]  /*3b2e0*/  F2FP.F16.E4M3.UNPACK_B R6, R6 ;  /* 0x00000006ff06723e */ /* 0x000fc400020006ff */
[----:B------:R-:W-:-:S15]  /*3b2f0*/  F2FP.F16.E4M3.UNPACK_B R7, R7 ;  /* 0x00000007ff07723e */ /* 0x000fde00020006ff */
[----:B------:R-:W-:Y:S01]  /*3b300*/  NOP ;  /* 0x0000000000007918 */ /* 0x000fe20000000000 */
[----:B------:R-:W-:Y:S04]  /*3b310*/  STL.64 [R1+0x20], R36 ;  /* 0x0000202401007387 */ /* 0x000fe80000100a00 */
[----:B------:R-:W-:Y:S04]  /*3b320*/  STL.64 [R1+0x28], R38 ;  /* 0x0000282601007387 */ /* 0x000fe80000100a00 */
[----:B------:R-:W-:Y:S04]  /*3b330*/  STL.64 [R1+0x40], R24 ;  /* 0x0000401801007387 */ /* 0x000fe80000100a00 */
[----:B------:R0:W-:Y:S02]  /*3b340*/  STL.64 [R1+0x48], R26 ;  /* 0x0000481a01007387 */ /* 0x0001e40000100a00 */
[----:B0-----:R-:W-:Y:S01]  /*3b350*/  HMMA.16816.F32 R24, R28, R6, R48 ;  /* 0x000000061c18723c */ /* 0x001fe20000001830 */
[----:B------:R-:W-:-:S02]  /*3b360*/  F2FP.F16.E4M3.UNPACK_B R8, R8 ;  /* 0x00000008ff08723e */ /* 0x000fc400020006ff */
[----:B------:R-:W-:-:S15]  /*3b370*/  F2FP.F16.E4M3.UNPACK_B R9, R9 ;  /* 0x00000009ff09723e */ /* 0x000fde00020006ff */
[----:B------:R-:W-:Y:S01]  /*3b380*/  NOP ;  /* 0x0000000000007918 */ /* 0x000fe20000000000 */
[----:B------:R-:W-:Y:S04]  /*3b390*/  STL [R1+0x60], R24 ;  /* 0x0000601801007387 */ /* 0x000fe80000100800 */
[----:B------:R-:W-:Y:S04]  /*3b3a0*/  STL.64 [R1+0x2a30], R6 ;  /* 0x002a300601007387 */ /* 0x000fe80000100a00 */
[----:B------:R0:W-:Y:S02]  /*3b3b0*/  STL.64 [R1+0x2a28], R4 ;  /* 0x002a280401007387 */ /* 0x0001e40000100a00 */
[----:B0-----:R-:W-:Y:S01]  /*3b3c0*/  HMMA.16816.F32 R4, R28, R8, R20 ;  /* 0x000000081c04723c */ /* 0x001fe20000001814 */
[----:B------:R-:W-:-:S02]  /*3b3d0*/  F2FP.F16.E4M3.UNPACK_B R10, R10 ;  /* 0x0000000aff0a723e */ /* 0x000fc400020006ff */
[----:B------:R-:W-:-:S15]  /*3b3e0*/  F2FP.F16.E4M3.UNPACK_B R11, R11 ;  /* 0x0000000bff0b723e */ /* 0x000fde00020006ff */
[----:B------:R-:W-:Y:S01]  /*3b3f0*/  NOP ;  /* 0x0000000000007918 */ /* 0x000fe20000000000 */
[----:B------:R-:W-:Y:S04]  /*3b400*/  STL.64 [R1+0x90], R4 ;  /* 0x0000900401007387 */ /* 0x000fe80000100a00 */
[----:B------:R0:W-:Y:S02]  /*3b410*/  STL.64 [R1+0x98], R6 ;  /* 0x0000980601007387 */ /* 0x0001e40000100a00 */
[----:B0-----:R-:W-:Y:S01]  /*3b420*/  HMMA.16816.F32 R4, R28, R10, R16 ;  /* 0x0000000a1c04723c */ /* 0x001fe20000001810 */
[----:B------:R-:W-:-:S15]  /*3b430*/  F2FP.F16.E4M3.UNPACK_B R12, R13 ;  /* 0x0000000dff0c723e */ /* 0x000fde00020006ff */
[----:B------:R-:W-:-:S03]  /*3b440*/  NOP ;  /* 0x0000000000007918 */ /* 0x000fc60000000000 */
[----:B------:R0:W-:Y:S04]  /*3b450*/  STL [R1+0xb4], R5 ;  /* 0x0000b40501007387 */ /* 0x0001e80000100800 */
[----:B------:R1:W-:Y:S04]  /*3b460*/  STL.64 [R1+0xb8], R6 ;  /* 0x0000b80601007387 */ /* 0x0003e80000100a00 */
        /* <DEDUP_REMOVED lines=10> */
[----:B------:R-:W4:Y:S01]  /*3b510*/  LDL.LU R38, [R1+0x7f8] ;  /* 0x0007f80001267983 */ /* 0x000f220000300800 */
[----:B------:R-:W-:-:S03]  /*3b520*/  IMAD.MOV.U32 R55, RZ, RZ, R4 ;  /* 0x000000ffff377224 */ /* 0x000fc600078e0004 */
[----:B------:R-:W4:Y:S04]  /*3b530*/  LDL.LU R39, [R1+0x7fc] ;  /* 0x0007fc0001277983 */ /* 0x000f280000300800 */
[----:B------:R-:W2:Y:S04]  /*3b540*/  LDL.LU R4, [R1+0x7d0] ;  /* 0x0007d00001047983 */ /* 0x000ea80000300800 */
[----:B0-----:R-:W2:Y:S04]  /*3b550*/  LDL.LU R5, [R1+0x7d4] ;  /* 0x0007d40001057983 */ /* 0x001ea80000300800 */
[----:B-1----:R-:W2:Y:S04]  /*3b560*/  LDL.LU R6, [R1+0x7d8] ;  /* 0x0007d80001067983 */ /* 0x002ea80000300800 */
[----:B------:R-:W2:Y:S04]  /*3b570*/  LDL.LU R7, [R1+0x7dc] ;  /* 0x0007dc0001077983 */ /* 0x000ea80000300800 */
        /* <DEDUP_REMOVED lines=18> */
[----:B------:R-:W4:Y:S01]  /*3b6a0*/  LDL.LU R42, [R1+0x808] ;  /* 0x00080800012a7983 */ /* 0x000f220000300800 */
[----:B------:R-:W-:-:S02]  /*3b6b0*/  IMAD.MOV.U32 R52, RZ, RZ, R25 ;  /* 0x000000ffff347224 */ /* 0x000fc400078e0019 */
[----:B------:R-:W-:Y:S01]  /*3b6c0*/  IMAD.MOV.U32 R54, RZ, RZ, R27 ;  /* 0x000000ffff367224 */ /* 0x000fe200078e001b */
[----:B------:R-:W4:Y:S04]  /*3b6d0*/  LDL.LU R43, [R1+0x80c] ;  /* 0x00080c00012b7983 */ /* 0x000f280000300800 */
[----:B------:R-:W4:Y:S04]  /*3b6e0*/  LDL R25, [R1+0x96c] ;  /* 0x00096c0001197983 */ /* 0x000f280000100800 */
[----:B------:R-:W4:Y:S04]  /*3b6f0*/  LDL R27, [R1+0x978] ;  /* 0x00097800011b7983 */ /* 0x000f280000100800 */
[----:B------:R-:W4:Y:S04]  /*3b700*/  LDL R61, [R1+0x97c] ;  /* 0x00097c00013d7983 */ /* 0x000f280000100800 */
[----:B------:R-:W4:Y:S04]  /*3b710*/  LDL R60, [R1+0x988] ;  /* 0x00098800013c7983 */ /* 0x000f280000100800 */
[----:B------:R-:W-:Y:S04]  /*3b720*/  STL.64 [R1+0x2a10], R10 ;  /* 0x002a100a01007387 */ /* 0x000fe80000100a00 */
[----:B------:R0:W-:Y:S01]  /*3b730*/  STL.64 [R1+0x2a08], R8 ;  /* 0x002a080801007387 */ /* 0x0001e20000100a00 */
[----:B------:R-:W-:-:S03]  /*3b740*/  IMAD.MOV.U32 R53, RZ, RZ, R26 ;  /* 0x000000ffff357224 */ /* 0x000fc600078e001a */
[----:B0-----:R-:W4:Y:S04]  /*3b750*/  LDL.LU R8, [R1+0x7c0] ;  /* 0x0007c00001087983 */ /* 0x001f280000300800 */
[----:B------:R-:W4:Y:S04]  /*3b760*/  LDL.LU R9, [R1+0x7c4] ;  /* 0x0007c40001097983 */ /* 0x000f280000300800 */
[----:B------:R-:W4:Y:S04]  /*3b770*/  LDL.LU R10, [R1+0x7c8] ;  /* 0x0007c800010a7983 */ /* 0x000f280000300800 */
[----:B------:R-:W4:Y:S04]  /*3b780*/  LDL.LU R11, [R1+0x7cc] ;  /* 0x0007cc00010b7983 */ /* 0x000f280000300800 */
[----:B------:R-:W-:Y:S04]  /*3b790*/  STL.64 [R1+0x2708], R54 ;  /* 0x0027083601007387 */ /* 0x000fe80000100a00 */
[----:B------:R0:W-:Y:S04]  /*3b7a0*/  STL.64 [R1+0x2700], R52 ;  /* 0x0027003401007387 */ /* 0x0001e80000100a00 */
[----:B0-----:R-:W4:Y:S04]  /*3b7b0*/  LDL.LU R52, [R1+0xd0] ;  /* 0x0000d00001347983 */ /* 0x001f280000300800 */
[----:B------:R-:W4:Y:S04]  /*3b7c0*/  LDL.LU R53, [R1+0xd4] ;  /* 0x0000d40001357983 */ /* 0x000f280000300800 */
[----:B------:R-:W4:Y:S04]  /*3b7d0*/  LDL.LU R54, [R1+0xd8] ;  /* 0x0000d80001367983 */ /* 0x000f280000300800 */
[----:B------:R-:W4:Y:S04]  /*3b7e0*/  LDL.LU R55, [R1+0xdc] ;  /* 0x0000dc0001377983 */ /* 0x000f280000300800 */
[----:B------:R-:W4:Y:S01]  /*3b7f0*/  LDL R0, [R1+0x98c] ;  /* 0x00098c0001007983 */ /* 0x000f220000100800 */
[----:B--2---:R-:W-:-:S02]  /*3b800*/  F2FP.F16.E4M3.UNPACK_B R13, R13 ;  /* 0x0000000dff0d723e */ /* 0x004fc400020006ff */
[----:B---3--:R-:W-:Y:S02]  /*3b810*/  F2FP.F16.E4M3.UNPACK_B R14, R14 ;  /* 0x0000000eff0e723e */ /* 0x008fe400020006ff */
[----:B----4-:R-:W-:Y:S02]  /*3b820*/  F2FP.F16.E4M3.UNPACK_B R15, R15 ;  /* 0x0000000fff0f723e */ /* 0x010fe400020006ff */
[----:B------:R-:W-:Y:S02]  /*3b830*/  F2FP.F16.E4M3.UNPACK_B R16, R16 ;  /* 0x00000010ff10723e */ /* 0x000fe400020006ff */
[----:B------:R-:W-:-:S07]  /*3b840*/  F2FP.F16.E4M3.UNPACK_B R17, R17 ;  /* 0x00000011ff11723e */ /* 0x000fce00020006ff */
[----:B------:R-:W-:Y:S01]  /*3b850*/  HMMA.16816.F32 R4, R28, R16, R4 ;  /* 0x000000101c04723c */ /* 0x000fe20000001804 */
[----:B------:R-:W-:Y:S02]  /*3b860*/  F2FP.F16.E4M3.UNPACK_B R18, R18 ;  /* 0x00000012ff12723e */ /* 0x000fe400020006ff */
[----:B------:R-:W-:-:S05]  /*3b870*/  F2FP.F16.E4M3.UNPACK_B R19, R19 ;  /* 0x00000013ff13723e */ /* 0x000fca00020006ff */
[C---:B------:R-:W-:Y:S08]  /*3b880*/  HMMA.16816.F32 R8, R28.reuse, R14, R8 ;  /* 0x0000000e1c08723c */ /* 0x040ff00000001808 */
[----:B------:R-:W-:-:S15]  /*3b890*/  HMMA.16816.F32 R52, R28, R12, R52 ;  /* 0x0000000c1c34723c */ /* 0x000fde0000001834 */
[----:B------:R-:W-:-:S04]  /*3b8a0*/  NOP ;  /* 0x0000000000007918 */ /* 0x000fc80000000000 */
        /* <DEDUP_REMOVED lines=8> */
[----:B0-----:R-:W-:Y:S01]  /*3b930*/  HMMA.16816.F32 R4, R28, R18, R56 ;  /* 0x000000121c04723c */ /* 0x001fe20000001838 */
[----:B------:R-:W-:-:S02]  /*3b940*/  F2FP.F16.E4M3.UNPACK_B R20, R20 ;  /* 0x00000014ff14723e */ /* 0x000fc400020006ff */
[----:B------:R-:W-:Y:S01]  /*3b950*/  F2FP.F16.E4M3.UNPACK_B R21, R21 ;  /* 0x00000015ff15723e */ /* 0x000fe200020006ff */
[----:B------:R-:W-:Y:S04]  /*3b960*/  STL.64 [R1+0x2a20], R18 ;  /* 0x002a201201007387 */ /* 0x000fe80000100a00 */
[----:B------:R-:W-:Y:S11]  /*3b970*/  STL.64 [R1+0x2a18], R16 ;  /* 0x002a181001007387 */ /* 0x000ff60000100a00 */
[----:B------:R-:W-:Y:S04]  /*3b980*/  STL.64 [R1+0x150], R4 ;  /* 0x0001500401007387 */ /* 0x000fe80000100a00 */
[----:B------:R0:W-:Y:S02]  /*3b990*/  STL.64 [R1+0x158], R6 ;  /* 0x0001580601007387 */ /* 0x0001e40000100a00 */
[----:B0-----:R-:W-:Y:S01]  /*3b9a0*/  HMMA.16816.F32 R4, R28, R20, R36 ;  /* 0x000000141c04723c */ /* 0x001fe20000001824 */
[----:B------:R-:W-:-:S02]  /*3b9b0*/  F2FP.F16.E4M3.UNPACK_B R22, R22 ;  /* 0x00000016ff16723e */ /* 0x000fc400020006ff */
[----:B------:R-:W-:Y:S02]  /*3b9c0*/  F2FP.F16.E4M3.UNPACK_B R23, R23 ;  /* 0x00000017ff17723e */ /* 0x000fe400020006ff */
[----:B------:R-:W-:-:S14]  /*3b9d0*/  F2FP.F16.E4M3.UNPACK_B R24, R24 ;  /* 0x00000018ff18723e */ /* 0x000fdc00020006ff */
[----:B------:R-:W-:Y:S04]  /*3b9e0*/  STL.64 [R1+0x170], R4 ;  /* 0x0001700401007387 */ /* 0x000fe80000100a00 */
[----:B------:R0:W-:Y:S02]  /*3b9f0*/  STL.64 [R1+0x178], R6 ;  /* 0x0001780601007387 */ /* 0x0001e40000100a00 */
[----:B0-----:R-:W-:Y:S01]  /*3ba00*/  HMMA.16816.F32 R4, R28, R22, R40 ;  /* 0x000000161c04723c */ /* 0x001fe20000001828 */
[----:B------:R-:W-:Y:S01]  /*3ba10*/  F2FP.F16.E4M3.UNPACK_B R25, R25 ;  /* 0x00000019ff19723e */ /* 0x000fe200020006ff */
[----:B------:R-:W-:Y:S04]  /*3ba20*/  STL.64 [R1+0x2a40], R22 ;  /* 0x002a401601007387 */ /* 0x000fe80000100a00 */
[----:B------:R-:W-:Y:S01]  /*3ba30*/  STL.64 [R1+0x2a38], R20 ;  /* 0x002a381401007387 */ /* 0x000fe20000100a00 */
[----:B------:R-:W-:-:S12]  /*3ba40*/  F2FP.F16.E4M3.UNPACK_B R26, R27 ;  /* 0x0000001bff1a723e */ /* 0x000fd800020006ff */
[----:B------:R-:W-:Y:S04]  /*3ba50*/  STL.64 [R1+0x1a0], R4 ;  /* 0x0001a00401007387 */ /* 0x000fe80000100a00 */
[----:B------:R0:W-:Y:S02]  /*3ba60*/  STL.64 [R1+0x1a8], R6 ;  /* 0x0001a80601007387 */ /* 0x0001e40000100a00 */
[----:B0-----:R-:W-:Y:S01]  /*3ba70*/  HMMA.16816.F32 R4, R28, R24, R44 ;  /* 0x000000181c04723c */ /* 0x001fe2000000182c */
[----:B------:R-:W-:-:S15]  /*3ba80*/  F2FP.F16.E4M3.UNPACK_B R27, R61 ;  /* 0x0000003dff1b723e */ /* 0x000fde00020006ff */
[----:B------:R-:W-:-:S03]  /*3ba90*/  NOP ;  /* 0x0000000000007918 */ /* 0x000fc60000000000 */
[----:B------:R-:W-:Y:S04]  /*3baa0*/  STL.64 [R1+0x240], R4 ;  /* 0x0002400401007387 */ /* 0x000fe80000100a00 */
[----:B------:R0:W-:Y:S02]  /*3bab0*/  STL.64 [R1+0x248], R6 ;  /* 0x0002480601007387 */ /* 0x0001e40000100a00 */
[----:B0-----:R-:W-:Y:S02]  /*3bac0*/  HMMA.16816.F32 R4, R28, R26, R48 ;  /* 0x0000001a1c04723c */ /* 0x001fe40000001830 */
[----:B------:R-:W-:Y:S04]  /*3bad0*/  STL.64 [R1+0x2a50], R26 ;  /* 0x002a501a01007387 */ /* 0x000fe80000100a00 */
[----:B------:R0:W-:-:S13]  /*3bae0*/  STL.64 [R1+0x2a48], R24 ;  /* 0x002a481801007387 */ /* 0x0001da0000100a00 */
[----:B------:R1:W-:Y:S04]  /*3baf0*/  STL.64 [R1+0x7f0], R4 ;  /* 0x0007f00401007387 */ /* 0x0003e80000100a00 */
[----:B------:R2:W-:Y:S04]  /*3bb00*/  STL.64 [R1+0x7f8], R6 ;  /* 0x0007f80601007387 */ /* 0x0005e80000100a00 */
        /* <DEDUP_REMOVED lines=20> */
[----:B------:R-:W4:Y:S01]  /*3bc50*/  LDL.LU R59, [R1+0x10f8] ;  /* 0x0010f800013b7983 */ /* 0x000f220000300800 */
[----:B------:R-:W-:-:S03]  /*3bc60*/  F2FP.F16.E4M3.UNPACK_B R32, R60 ;  /* 0x0000003cff20723e */ /* 0x000fc600020006ff */
[----:B------:R-:W4:Y:S01]  /*3bc70*/  LDL.LU R61, [R1+0x10f4] ;  /* 0x0010f400013d7983 */ /* 0x000f220000300800 */
[----:B------:R-:W-:-:S03]  /*3bc80*/  F2FP.F16.E4M3.UNPACK_B R33, R0 ;  /* 0x00000000ff21723e */ /* 0x000fc600020006ff */
        /* <DEDUP_REMOVED lines=18> */
[----:B-1----:R-:W4:Y:S04]  /*3bdb0*/  LDL.LU R4, [R1+0x850] ;  /* 0x0008500001047983 */ /* 0x002f280000300800 */
        /* <DEDUP_REMOVED lines=10> */
[----:B---3--:R-:W-:Y:S01]  /*3be60*/  HMMA.16816.F32 R28, R28, R32, R36 ;  /* 0x000000201c1c723c */ /* 0x008fe20000001824 */
[----:B----4-:R-:W-:-:S02]  /*3be70*/  IMAD R56, R56, 0x100, R15 ;  /* 0x0000010038387824 */ /* 0x010fc400078e020f */
[----:B------:R-:W3:Y:S04]  /*3be80*/  LDL.LU R15, [R1+0x79c] ;  /* 0x00079c00010f7983 */ /* 0x000ee80000300800 */
[----:B------:R-:W4:Y:S04]  /*3be90*/  LDL.LU.64 R38, [R1+0x2a60] ;  /* 0x002a600001267983 */ /* 0x000f280000300a00 */
[----:B------:R-:W3:Y:S01]  /*3bea0*/  LDL.LU.64 R36, [R1+0x2a58] ;  /* 0x002a580001247983 */ /* 0x000ee20000300a00 */
[----:B------:R-:W-:Y:S02]  /*3beb0*/  IMAD R57, R58, 0x100, R57 ;  /* 0x000001003a397824 */ /* 0x000fe400078e0239 */
[----:B------:R-:W-:-:S02]  /*3bec0*/  IMAD R58, R61, 0x100, R59 ;  /* 0x000001003d3a7824 */ /* 0x000fc400078e023b */
[----:B------:R-:W-:Y:S01]  /*3bed0*/  IMAD R59, R0, 0x100, R60 ;  /* 0x00000100003b7824 */ /* 0x000fe200078e023c */
[----:B------:R-:W-:Y:S04]  /*3bee0*/  STL [R1+0x29d0], R33 ;  /* 0x0029d02101007387 */ /* 0x000fe80000100800 */
[----:B------:R0:W-:Y:S04]  /*3bef0*/  STL.64 [R1+0x230], R28 ;  /* 0x0002301c01007387 */ /* 0x0001e80000100a00 */
[----:B------:R1:W-:Y:S01]  /*3bf00*/  STL.64 [R1+0x238], R30 ;  /* 0x0002381e01007387 */ /* 0x0003e20000100a00 */
[----:B0-----:R-:W-:-:S02]  /*3bf10*/  F2FP.F16.E4M3.UNPACK_B R28, R56 ;  /* 0x00000038ff1c723e */ /* 0x001fc400020006ff */
[----:B------:R-:W-:Y:S02]  /*3bf20*/  F2FP.F16.E4M3.UNPACK_B R29, R57 ;  /* 0x00000039ff1d723e */ /* 0x000fe400020006ff */
[----:B-1----:R-:W-:Y:S02]  /*3bf30*/  F2FP.F16.E4M3.UNPACK_B R30, R58 ;  /* 0x0000003aff1e723e */ /* 0x002fe400020006ff */
[----:B------:R-:W-:Y:S01]  /*3bf40*/  F2FP.F16.E4M3.UNPACK_B R31, R59 ;  /* 0x0000003bff1f723e */ /* 0x000fe200020006ff */
[----:B------:R-:W4:Y:S04]  /*3bf50*/  LDL.LU R56, [R1+0x760] ;  /* 0x0007600001387983 */ /* 0x000f280000300800 */
[----:B------:R-:W4:Y:S04]  /*3bf60*/  LDL.LU R57, [R1+0x764] ;  /* 0x0007640001397983 */ /* 0x000f280000300800 */
[----:B------:R-:W4:Y:S04]  /*3bf70*/  LDL.LU R58, [R1+0x768] ;  /* 0x00076800013a7983 */ /* 0x000f280000300800 */
[----:B------:R-:W4:Y:S01]  /*3bf80*/  LDL.LU R59, [R1+0x76c] ;  /* 0x00076c00013b7983 */ /* 0x000f220000300800 */
[C---:B------:R-:W-:Y:S08]  /*3bf90*/  HMMA.16816.F32 R20, R28.reuse, R34, R20 ;  /* 0x000000221c14723c */ /* 0x040ff00000001814 */
[C---:B--2---:R-:W-:Y:S08]  /*3bfa0*/  HMMA.16816.F32 R4, R28.reuse, R2, R4 ;  /* 0x000000021c04723c */ /* 0x044ff00000001804 */
[----:B---3--:R-:W-:-:S15]  /*3bfb0*/  HMMA.16816.F32 R24, R28, R36, R24 ;  /* 0x000000241c18723c */ /* 0x008fde0000001818 */
[----:B------:R-:W-:-:S04]  /*3bfc0*/  NOP ;  /* 0x0000000000007918 */ /* 0x000fc80000000000 */
[----:B------:R-:W-:Y:S04]  /*3bfd0*/  STL.64 [R1+0x7e0], R24 ;  /* 0x0007e01801007387 */ /* 0x000fe80000100a00 */
[----:B------:R0:W-:Y:S04]  /*3bfe0*/  STL.64 [R1+0x7e8], R26 ;  /* 0x0007e81a01007387 */ /* 0x0001e80000100a00 */
[----:B0-----:R-:W2:Y:S04]  /*3bff0*/  LDL.LU.64 R26, [R1+0x2a50] ;  /* 0x002a5000011a7983 */ /* 0x001ea80000300a00 */
[----:B------:R-:W3:Y:S04]  /*3c000*/  LDL.LU.64 R24, [R1+0x2a48] ;  /* 0x002a480001187983 */ /* 0x000ee80000300a00 */
[----:B----4-:R-:W-:Y:S04]  /*3c010*/  STL.64 [R1+0x29c8], R38 ;  /* 0x0029c82601007387 */ /* 0x010fe80000100a00 */
[----:B------:R0:W-:Y:S04]  /*3c020*/  STL.64 [R1+0x29c0], R36 ;  /* 0x0029c02401007387 */ /* 0x0001e80000100a00 */
[----:B0-----:R-:W4:Y:S04]  /*3c030*/  LDL.LU R36, [R1+0x770] ;  /* 0x0007700001247983 */ /* 0x001f280000300800 */
[----:B------:R-:W4:Y:S04]  /*3c040*/  LDL.LU R37, [R1+0x774] ;  /* 0x0007740001257983 */ /* 0x000f280000300800 */
[----:B------:R-:W4:Y:S04]  /*3c050*/  LDL.LU R38, [R1+0x778] ;  /* 0x0007780001267983 */ /* 0x000f280000300800 */
[----:B------:R-:W4:Y:S04]  /*3c060*/  LDL.LU R39, [R1+0x77c] ;  /* 0x00077c0001277983 */ /* 0x000f280000300800 */
[----:B------:R-:W-:Y:S04]  /*3c070*/  STL.64 [R1+0x7d0], R20 ;  /* 0x0007d01401007387 */ /* 0x000fe80000100a00 */
[----:B------:R0:W-:Y:S04]  /*3c080*/  STL.64 [R1+0x7d8], R22 ;  /* 0x0007d81601007387 */ /* 0x0001e80000100a00 */
[----:B0-----:R-:W2:Y:S04]  /*3c090*/  LDL.LU.64 R22, [R1+0x2a40] ;  /* 0x002a400001167983 */ /* 0x001ea80000300a00 */
        /* <DEDUP_REMOVED lines=26> */
[----:B------:R-:W4:Y:S01]  /*3c240*/  LDL.LU.64 R12, [R1+0x29f8] ;  /* 0x0029f800010c7983 */ /* 0x000f220000300a00 */
[----:B---3--:R-:W-:Y:S03]  /*3c250*/  HMMA.16816.F32 R4, R28, R10, R4 ;  /* 0x0000000a1c04723c */ /* 0x008fe60000001804 */
[----:B------:R-:W-:Y:S04]  /*3c260*/  STL.64 [R1+0x29e0], R10 ;  /* 0x0029e00a01007387 */ /* 0x000fe80000100a00 */
[----:B------:R4:W-:-:S12]  /*3c270*/  STL.64 [R1+0x29d8], R8 ;  /* 0x0029d80801007387 */ /* 0x0009d80000100a00 */
[----:B------:R-:W-:Y:S04]  /*3c280*/  STL.64 [R1+0x780], R4 ;  /* 0x0007800401007387 */ /* 0x000fe80000100a00 */
[----:B------:R2:W-:Y:S01]  /*3c290*/  STL.64 [R1+0x788], R6 ;  /* 0x0007880601007387 */ /* 0x0005e20000100a00 */
[C---:B----4-:R-:W-:Y:S08]  /*3c2a0*/  HMMA.16816.F32 R8, R28.reuse, R12, R36 ;  /* 0x0000000c1c08723c */ /* 0x050ff00000001824 */
        /* <DEDUP_REMOVED lines=8> */
[C---:B------:R-:W-:Y:S08]  /*3c330*/  HMMA.16816.F32 R12, R28.reuse, R18, R40 ;  /* 0x000000121c0c723c */ /* 0x040ff00000001828 */
[C---:B------:R-:W-:Y:S03]  /*3c340*/  HMMA.16816.F32 R8, R28.reuse, R20, R44 ;  /* 0x000000141c08723c */ /* 0x040fe6000000182c */
[----:B------:R-:W-:Y:S04]  /*3c350*/  STL.64 [R1+0x750], R4 ;  /* 0x0007500401007387 */ /* 0x000fe80000100a00 */
[----:B------:R0:W-:Y:S02]  /*3c360*/  STL.64 [R1+0x758], R6 ;  /* 0x0007580601007387 */ /* 0x0001e40000100a00 */
[C---:B0-----:R-:W-:Y:S02]  /*3c370*/  HMMA.16816.F32 R4, R28.reuse, R22, R48 ;  /* 0x000000161c04723c */ /* 0x041fe40000001830 */
[----:B------:R-:W-:Y:S04]  /*3c380*/  STL.64 [R1+0x740], R12 ;  /* 0x0007400c01007387 */ /* 0x000fe80000100a00 */
[----:B------:R-:W-:Y:S04]  /*3c390*/  STL.64 [R1+0x748], R14 ;  /* 0x0007480e01007387 */ /* 0x000fe80000100a00 */
[----:B------:R-:W2:Y:S04]  /*3c3a0*/  LDL.LU R48, [R1+0x670] ;  /* 0x0006700001307983 */ /* 0x000ea80000300800 */
        /* <DEDUP_REMOVED lines=43> */
[----:B------:R-:W-:Y:S04]  /*3c660*/  STL.64 [R1+0x2998], R22 ;  /* 0x0029981601007387 */ /* 0x000fe80000100a00 */
[----:B------:R0:W-:Y:S04]  /*3c670*/  STL.64 [R1+0x2990], R20 ;  /* 0x0029901401007387 */ /* 0x0001e80000100a00 */
[----:B0-----:R-:W3:Y:S04]  /*3c680*/  LDL.LU R20, [R1+0x6b0] ;  /* 0x0006b00001147983 */ /* 0x001ee80000300800 */
[----:B------:R-:W3:Y:S04]  /*3c690*/  LDL.LU R21, [R1+0x6b4] ;  /* 0x0006b40001157983 */ /* 0x000ee80000300800 */
[----:B------:R-:W3:Y:S04]  /*3c6a0*/  LDL.LU R22, [R1+0x6b8] ;  /* 0x0006b80001167983 */ /* 0x000ee80000300800 */
[----:B------:R-:W3:Y:S01]  /*3c6b0*/  LDL.LU R23, [R1+0x6bc] ;  /* 0x0006bc0001177983 */ /* 0x000ee20000300800 */
[C---:B--2---:R-:W-:Y:S08]  /*3c6c0*/  HMMA.16816.F32 R8, R28.reuse, R26, R8 ;  /* 0x0000001a1c08723c */ /* 0x044ff00000001808 */
[----:B------:R-:W-:Y:S01]  /*3c6d0*/  HMMA.16816.F32 R12, R28, R24, R12 ;  /* 0x000000181c0c723c */ /* 0x000fe2000000180c */
[----:B------:R-:W-:-:S15]  /*3c6e0*/  IMAD R56, R56, 0x100, R33 ;  /* 0x0000010038387824 */ /* 0x000fde00078e0221 */
[----:B------:R-:W-:-:S03]  /*3c6f0*/  NOP ;  /* 0x0000000000007918 */ /* 0x000fc60000000000 */
        /* <DEDUP_REMOVED lines=14> */
[----:B------:R-:W2:Y:S01]  /*3c7e0*/  LDL.LU R33, [R1+0x29d0] ;  /* 0x0029d00001217983 */ /* 0x000ea20000300800 */
[----:B------:R-:W-:-:S02]  /*3c7f0*/  IMAD R57, R57, 0x100, R59 ;  /* 0x0000010039397824 */ /* 0x000fc400078e023b */
[----:B------:R-:W-:Y:S02]  /*3c800*/  IMAD R58, R61, 0x100, R58 ;  /* 0x000001003d3a7824 */ /* 0x000fe400078e023a */
[----:B------:R-:W-:Y:S01]  /*3c810*/  IMAD R59, R0, 0x100, R60 ;  /* 0x00000100003b7824 */ /* 0x000fe200078e023c */
[----:B--2---:R-:W-:Y:S01]  /*3c820*/  HMMA.16816.F32 R28, R28, R32, R36 ;  /* 0x000000201c1c723c */ /* 0x004fe20000001824 */
[----:B------:R-:W2:Y:S04]  /*3c830*/  LDL.LU.64 R38, [R1+0x29c8] ;  /* 0x0029c80001267983 */ /* 0x000ea80000300a00 */
[----:B------:R-:W3:-:S14]  /*3c840*/  LDL.LU.64 R36, [R1+0x29c0] ;  /* 0x0029c00001247983 */ /* 0x000edc0000300a00 */
[----:B------:R0:W-:Y:S04]  /*3c850*/  STL.64 [R1+0x220], R28 ;  /* 0x0002201c01007387 */ /* 0x0001e80000100a00 */
[----:B------:R1:W-:Y:S01]  /*3c860*/  STL.64 [R1+0x228], R30 ;  /* 0x0002281e01007387 */ /* 0x0003e20000100a00 */
[----:B0-----:R-:W-:Y:S02]  /*3c870*/  F2FP.F16.E4M3.UNPACK_B R28, R56 ;  /* 0x00000038ff1c723e */ /* 0x001fe400020006ff */
[----:B------:R-:W-:Y:S02]  /*3c880*/  F2FP.F16.E4M3.UNPACK_B R29, R57 ;  /* 0x00000039ff1d723e */ /* 0x000fe400020006ff */
[----:B-1----:R-:W-:Y:S02]  /*3c890*/  F2FP.F16.E4M3.UNPACK_B R30, R58 ;  /* 0x0000003aff1e723e */ /* 0x002fe400020006ff */
[----:B------:R-:W-:Y:S01]  /*3c8a0*/  F2FP.F16.E4M3.UNPACK_B R31, R59 ;  /* 0x0000003bff1f723e */ /* 0x000fe200020006ff */
[----:B------:R-:W2:Y:S04]  /*3c8b0*/  LDL.LU R56, [R1+0x6d0] ;  /* 0x0006d00001387983 */ /* 0x000ea80000300800 */
[----:B------:R-:W2:Y:S04]  /*3c8c0*/  LDL.LU R57, [R1+0x6d4] ;  /* 0x0006d40001397983 */ /* 0x000ea80000300800 */
[----:B------:R-:W2:Y:S04]  /*3c8d0*/  LDL.LU R58, [R1+0x6d8] ;  /* 0x0006d800013a7983 */ /* 0x000ea80000300800 */
        /* <DEDUP_REMOVED lines=15> */
[C---:B---3--:R-:W-:Y:S08]  /*3c9d0*/  HMMA.16816.F32 R24, R28.reuse, R4, R24 ;  /* 0x000000041c18723c */ /* 0x048ff00000001818 */
[C---:B------:R-:W-:Y:S08]  /*3c9e0*/  HMMA.16816.F32 R20, R28.reuse, R6, R20 ;  /* 0x000000061c14723c */ /* 0x040ff00000001814 */
[C---:B--2---:R-:W-:Y:S08]  /*3c9f0*/  HMMA.16816.F32 R36, R28.reuse, R34, R36 ;  /* 0x000000221c24723c */ /* 0x044ff00000001824 */
[C---:B----4-:R-:W-:Y:S11]  /*3ca00*/  HMMA.16816.F32 R32, R28.reuse, R2, R56 ;  /* 0x000000021c20723c */ /* 0x050ff60000001838 */
        /* <DEDUP_REMOVED lines=86> */
[----:B------:R-:W3:Y:S04]  /*3cf70*/  LDL.LU.64 R20, [R1+0x2990] ;  /* 0x0029900001147983 */ /* 0x000ee80000300a00 */
[----:B------:R-:W-:Y:S04]  /*3cf80*/  STL.64 [R1+0x2918], R18 ;  /* 0x0029181201007387 */ /* 0x000fe80000100a00 */
[----:B------:R0:W-:Y:S04]  /*3cf90*/  STL.64 [R1+0x2910], R16 ;  /* 0x0029101001007387 */ /* 0x0001e80000100a00 */
[----:B0-----:R-:W2:Y:S04]  /*3cfa0*/  LDL.LU R16, [R1+0x5d0] ;  /* 0x0005d00001107983 */ /* 0x001ea80000300800 */
[----:B------:R-:W2:Y:S04]  /*3cfb0*/  LDL.LU R17, [R1+0x5d4] ;  /* 0x0005d40001117983 */ /* 0x000ea80000300800 */
[----:B------:R-:W2:Y:S04]  /*3cfc0*/  LDL.LU R18, [R1+0x5d8] ;  /* 0x0005d80001127983 */ /* 0x000ea80000300800 */
[----:B------:R-:W2:Y:S01]  /*3cfd0*/  LDL.LU R19, [R1+0x5dc] ;  /* 0x0005dc0001137983 */ /* 0x000ea20000300800 */
[C---:B---3--:R-:W-:Y:S08]  /*3cfe0*/  HMMA.16816.F32 R4, R28.reuse, R20, R4 ;  /* 0x000000141c04723c */ /* 0x048ff00000001804 */
[C---:B----4-:R-:W-:Y:S11]  /*3cff0*/  HMMA.16816.F32 R24, R28.reuse, R22, R24 ;  /* 0x000000161c18723c */ /* 0x050ff60000001818 */
        /* <DEDUP_REMOVED lines=8> */
[----:B------:R0:W-:Y:S04]  /*3d080*/  STL.64 [R1+0x28f8], R22 ;  /* 0x0028f81601007387 */ /* 0x0001e80000100a00 */
[----:B0-----:R-:W3:Y:S04]  /*3d090*/  LDL.LU R23, [R1+0x2108] ;  /* 0x0021080001177983 */ /* 0x001ee80000300800 */
[----:B------:R-:W-:Y:S01]  /*3d0a0*/  STL.64 [R1+0x28f0], R20 ;  /* 0x0028f01401007387 */ /* 0x000fe20000100a00 */
[C---:B--2---:R-:W-:Y:S08]  /*3d0b0*/  HMMA.16816.F32 R32, R28.reuse, R24, R32 ;  /* 0x000000181c20723c */ /* 0x044ff00000001820 */
[----:B------:R-:W-:Y:S11]  /*3d0c0*/  HMMA.16816.F32 R36, R28, R26, R36 ;  /* 0x0000001a1c24723c */ /* 0x000ff60000001824 */
[----:B------:R-:W-:Y:S04]  /*3d0d0*/  STL.64 [R1+0x620], R32 ;  /* 0x0006202001007387 */ /* 0x000fe80000100a00 */
[----:B------:R0:W-:Y:S04]  /*3d0e0*/  STL.64 [R1+0x628], R34 ;  /* 0x0006282201007387 */ /* 0x0001e80000100a00 */
[----:B0-----:R-:W2:Y:S04]  /*3d0f0*/  LDL.LU.64 R34, [R1+0x2968] ;  /* 0x0029680001227983 */ /* 0x001ea80000300a00 */
[----:B------:R-:W2:Y:S04]  /*3d100*/  LDL.LU.64 R32, [R1+0x2960] ;  /* 0x0029600001207983 */ /* 0x000ea80000300a00 */
[----:B------:R-:W-:Y:S04]  /*3d110*/  STL.64 [R1+0x610], R36 ;  /* 0x0006102401007387 */ /* 0x000fe80000100a00 */
[----:B------:R0:W-:Y:S04]  /*3d120*/  STL.64 [R1+0x618], R38 ;  /* 0x0006182601007387 */ /* 0x0001e80000100a00 */
[----:B0-----:R-:W4:Y:S04]  /*3d130*/  LDL.LU.64 R38, [R1+0x2958] ;  /* 0x0029580001267983 */ /* 0x001f280000300a00 */
[----:B------:R-:W4:Y:S01]  /*3d140*/  LDL.LU.64 R36, [R1+0x2950] ;  /* 0x0029500001247983 */ /* 0x000f220000300a00 */
[----:B------:R-:W-:-:S02]  /*3d150*/  IMAD R57, R57, 0x100, R59 ;  /* 0x0000010039397824 */ /* 0x000fc400078e023b */
[----:B---3--:R-:W-:Y:S02]  /*3d160*/  IMAD R56, R56, 0x100, R23 ;  /* 0x0000010038387824 */ /* 0x008fe400078e0217 */
[----:B------:R-:W-:Y:S02]  /*3d170*/  IMAD R58, R61, 0x100, R58 ;  /* 0x000001003d3a7824 */ /* 0x000fe400078e023a */
[----:B------:R-:W-:Y:S01]  /*3d180*/  IMAD R59, R0, 0x100, R60 ;  /* 0x00000100003b7824 */ /* 0x000fe200078e023c */
[----:B------:R-:W-:Y:S04]  /*3d190*/  STL.64 [R1+0x2908], R26 ;  /* 0x0029081a01007387 */ /* 0x000fe80000100a00 */
[----:B------:R-:W-:Y:S01]  /*3d1a0*/  STL.64 [R1+0x2900], R24 ;  /* 0x0029001801007387 */ /* 0x000fe20000100a00 */
[----:B--2---:R-:W-:Y:S01]  /*3d1b0*/  HMMA.16816.F32 R16, R28, R32, R16 ;  /* 0x000000201c10723c */ /* 0x004fe20000001810 */
[----:B------:R-:W-:-:S02]  /*3d1c0*/  F2FP.F16.E4M3.UNPACK_B R28, R56 ;  /* 0x00000038ff1c723e */ /* 0x000fc400020006ff */
[----:B------:R-:W-:Y:S02]  /*3d1d0*/  F2FP.F16.E4M3.UNPACK_B R29, R57 ;  /* 0x00000039ff1d723e */ /* 0x000fe400020006ff */
[----:B------:R-:W-:Y:S02]  /*3d1e0*/  F2FP.F16.E4M3.UNPACK_B R30, R58 ;  /* 0x0000003aff1e723e */ /* 0x000fe400020006ff */
[----:B------:R-:W-:-:S07]  /*3d1f0*/  F2FP.F16.E4M3.UNPACK_B R31, R59 ;  /* 0x0000003bff1f723e */ /* 0x000fce00020006ff */
[C---:B----4-:R-:W-:Y:S05]  /*3d200*/  HMMA.16816.F32 R12, R28.reuse, R36, R12 ;  /* 0x000000241c0c723c */ /* 0x050fea000000180c */
        /* <DEDUP_REMOVED lines=125> */
[----:B------:R-:W-:Y:S01]  /*3d9e0*/  STL.64 [R1+0x2888], R26 ;  /* 0x0028881a01007387 */ /* 0x000fe20000100a00 */
[----:B------:R-:W-:-:S02]  /*3d9f0*/  IMAD R56, R40, 0x100, R55 ;  /* 0x0000010028387824 */ /* 0x000fc400078e0237 */
[----:B------:R-:W-:Y:S02]  /*3da00*/  IMAD R57, R42, 0x100, R41 ;  /* 0x000001002a397824 */ /* 0x000fe400078e0229 */
[----:B------:R-:W-:-:S05]  /*3da10*/  IMAD R58, R61, 0x100, R43 ;  /* 0x000001003d3a7824 */ /* 0x000fca00078e022b */
[----:B------:R-:W-:Y:S04]  /*3da20*/  STL.64 [R1+0x530], R8 ;  /* 0x0005300801007387 */ /* 0x000fe80000100a00 */
[----:B------:R-:W-:Y:S04]  /*3da30*/  STL.64 [R1+0x538], R10 ;  /* 0x0005380a01007387 */ /* 0x000fe80000100a00 */
[----:B------:R-:W-:Y:S04]  /*3da40*/  STL.64 [R1+0x2880], R24 ;  /* 0x0028801801007387 */ /* 0x000fe80000100a00 */
[----:B------:R-:W-:Y:S04]  /*3da50*/  STL.64 [R1+0x520], R4 ;  /* 0x0005200401007387 */ /* 0x000fe80000100a00 */
[----:B------:R4:W-:Y:S01]  /*3da60*/  STL.64 [R1+0x528], R6 ;  /* 0x0005280601007387 */ /* 0x0009e20000100a00 */
[----:B------:R-:W-:Y:S01]  /*3da70*/  IMAD R59, R0, 0x100, R60 ;  /* 0x00000100003b7824 */ /* 0x000fe200078e023c */
[----:B----4-:R-:W-:Y:S01]  /*3da80*/  HMMA.16816.F32 R4, R28, R32, R44 ;  /* 0x000000201c04723c */ /* 0x010fe2000000182c */
[----:B------:R-:W-:-:S02]  /*3da90*/  F2FP.F16.E4M3.UNPACK_B R28, R56 ;  /* 0x00000038ff1c723e */ /* 0x000fc400020006ff */
[----:B------:R-:W-:Y:S02]  /*3daa0*/  F2FP.F16.E4M3.UNPACK_B R29, R57 ;  /* 0x00000039ff1d723e */ /* 0x000fe400020006ff */
[----:B------:R-:W-:Y:S02]  /*3dab0*/  F2FP.F16.E4M3.UNPACK_B R30, R58 ;  /* 0x0000003aff1e723e */ /* 0x000fe400020006ff */
[----:B------:R-:W-:-:S12]  /*3dac0*/  F2FP.F16.E4M3.UNPACK_B R31, R59 ;  /* 0x0000003bff1f723e */ /* 0x000fd800020006ff */
[----:B------:R-:W-:Y:S04]  /*3dad0*/  STL.64 [R1+0x200], R4 ;  /* 0x0002000401007387 */ /* 0x000fe80000100a00 */
[----:B------:R0:W-:Y:S02]  /*3dae0*/  STL.64 [R1+0x208], R6 ;  /* 0x0002080601007387 */ /* 0x0001e40000100a00 */
[----:B0-----:R-:W-:Y:S02]  /*3daf0*/  HMMA.16816.F32 R4, R28, R36, R48 ;  /* 0x000000241c04723c */ /* 0x001fe40000001830 */
[----:B------:R-:W-:Y:S04]  /*3db00*/  STL.64 [R1+0x28a8], R38 ;  /* 0x0028a82601007387 */ /* 0x000fe80000100a00 */
[----:B------:R-:W-:-:S13]  /*3db10*/  STL.64 [R1+0x28a0], R36 ;  /* 0x0028a02401007387 */ /* 0x000fda0000100a00 */
        /* <DEDUP_REMOVED lines=11> */
[----:B------:R-:W3:Y:S04]  /*3dbd0*/  LDL.LU R59, [R1+0x44c] ;  /* 0x00044c00013b7983 */ /* 0x000ee80000300800 */
        /* <DEDUP_REMOVED lines=14> */
[----:B--2---:R-:W2:Y:S04]  /*3dcc0*/  LDL.LU R56, [R1+0x500] ;  /* 0x0005000001387983 */ /* 0x004ea80000300800 */
[----:B------:R-:W2:Y:S04]  /*3dcd0*/  LDL.LU R57, [R1+0x504] ;  /* 0x0005040001397983 */ /* 0x000ea80000300800 */
[----:B------:R-:W2:Y:S04]  /*3dce0*/  LDL.LU R58, [R1+0x508] ;  /* 0x00050800013a7983 */ /* 0x000ea80000300800 */
[----:B------:R-:W2:Y:S04]  /*3dcf0*/  LDL.LU R59, [R1+0x50c] ;  /* 0x00050c00013b7983 */ /* 0x000ea80000300800 */
        /* <DEDUP_REMOVED lines=114> */
[----:B------:R-:W-:Y:S04]  /*3e420*/  STL.64 [R1+0x448], R10 ;  /* 0x0004480a01007387 */ /* 0x000fe80000100a00 */
[----:B------:R-:W-:Y:S04]  /*3e430*/  STL.64 [R1+0x2840], R24 ;  /* 0x0028401801007387 */ /* 0x000fe80000100a00 */
[----:B------:R-:W-:Y:S04]  /*3e440*/  STL.64 [R1+0x430], R4 ;  /* 0x0004300401007387 */ /* 0x000fe80000100a00 */
[----:B------:R0:W-:Y:S02]  /*3e450*/  STL.64 [R1+0x438], R6 ;  /* 0x0004380601007387 */ /* 0x0001e40000100a00 */
[----:B0-----:R-:W-:Y:S02]  /*3e460*/  HMMA.16816.F32 R4, R28, R32, R48 ;  /* 0x000000201c04723c */ /* 0x001fe40000001830 */
[----:B------:R-:W-:Y:S04]  /*3e470*/  STL.64 [R1+0x2858], R34 ;  /* 0x0028582201007387 */ /* 0x000fe80000100a00 */
[----:B------:R0:W-:Y:S01]  /*3e480*/  STL.64 [R1+0x2850], R32 ;  /* 0x0028502001007387 */ /* 0x0001e20000100a00 */
[----:B------:R-:W-:-:S12]  /*3e490*/  IMAD R56, R44, 0x100, R43 ;  /* 0x000001002c387824 */ /* 0x000fd800078e022b */
[----:B------:R1:W-:Y:S04]  /*3e4a0*/  STL.64 [R1+0x1f0], R4 ;  /* 0x0001f00401007387 */ /* 0x0003e80000100a00 */
[----:B------:R2:W-:Y:S04]  /*3e4b0*/  STL.64 [R1+0x1f8], R6 ;  /* 0x0001f80601007387 */ /* 0x0005e80000100a00 */
        /* <DEDUP_REMOVED lines=20> */
[----:B0-----:R-:W4:Y:S04]  /*3e600*/  LDL.LU R32, [R1+0x420] ;  /* 0x0004200001207983 */ /* 0x001f280000300800 */
[----:B------:R-:W4:Y:S04]  /*3e610*/  LDL.LU R33, [R1+0x424] ;  /* 0x0004240001217983 */ /* 0x000f280000300800 */
[----:B------:R-:W4:Y:S04]  /*3e620*/  LDL.LU R34, [R1+0x428] ;  /* 0x0004280001227983 */ /* 0x000f280000300800 */
[----:B------:R-:W4:Y:S01]  /*3e630*/  LDL.LU R35, [R1+0x42c] ;  /* 0x00042c0001237983 */ /* 0x000f220000300800 */
[----:B------:R-:W-:-:S02]  /*3e640*/  IMAD R57, R46, 0x100, R45 ;  /* 0x000001002e397824 */ /* 0x000fc400078e022d */
[----:B------:R-:W-:Y:S02]  /*3e650*/  IMAD R58, R61, 0x100, R47 ;  /* 0x000001003d3a7824 */ /* 0x000fe400078e022f */
[----:B------:R-:W-:Y:S01]  /*3e660*/  IMAD R59, R0, 0x100, R60 ;  /* 0x00000100003b7824 */ /* 0x000fe200078e023c */
[----:B------:R-:W3:Y:S01]  /*3e670*/  LDL.LU R24, [R1+0x410] ;  /* 0x0004100001187983 */ /* 0x000ee20000300800 */
[----:B------:R-:W-:Y:S02]  /*3e680*/  F2FP.F16.E4M3.UNPACK_B R28, R56 ;  /* 0x00000038ff1c723e */ /* 0x000fe400020006ff */
[----:B------:R-:W-:Y:S02]  /*3e690*/  F2FP.F16.E4M3.UNPACK_B R29, R57 ;  /* 0x00000039ff1d723e */ /* 0x000fe400020006ff */
[----:B------:R-:W-:Y:S02]  /*3e6a0*/  F2FP.F16.E4M3.UNPACK_B R30, R58 ;  /* 0x0000003aff1e723e */ /* 0x000fe400020006ff */
[----:B------:R-:W-:Y:S01]  /*3e6b0*/  F2FP.F16.E4M3.UNPACK_B R31, R59 ;  /* 0x0000003bff1f723e */ /* 0x000fe200020006ff */
[----:B------:R-:W3:Y:S04]  /*3e6c0*/  LDL.LU R25, [R1+0x414] ;  /* 0x0004140001197983 */ /* 0x000ee80000300800 */
[----:B------:R-:W3:Y:S04]  /*3e6d0*/  LDL.LU R26, [R1+0x418] ;  /* 0x00041800011a7983 */ /* 0x000ee80000300800 */
[----:B------:R-:W3:Y:S04]  /*3e6e0*/  LDL.LU R27, [R1+0x41c] ;  /* 0x00041c00011b7983 */ /* 0x000ee80000300800 */
[----:B-1----:R-:W3:Y:S04]  /*3e6f0*/  LDL.LU R4, [R1+0x400] ;  /* 0x0004000001047983 */ /* 0x002ee80000300800 */
[----:B------:R-:W3:Y:S04]  /*3e700*/  LDL.LU R5, [R1+0x404] ;  /* 0x0004040001057983 */ /* 0x000ee80000300800 */
[----:B--2---:R-:W3:Y:S04]  /*3e710*/  LDL.LU R6, [R1+0x408] ;  /* 0x0004080001067983 */ /* 0x004ee80000300800 */
[----:B------:R-:W3:Y:S04]  /*3e720*/  LDL.LU R7, [R1+0x40c] ;  /* 0x00040c0001077983 */ /* 0x000ee80000300800 */
        /* <DEDUP_REMOVED lines=18> */
[----:B----4-:R-:W-:-:S15]  /*3e850*/  HMMA.16816.F32 R32, R28, R36, R32 ;  /* 0x000000241c20723c */ /* 0x010fde0000001820 */
[----:B------:R-:W-:-:S04]  /*3e860*/  NOP ;  /* 0x0000000000007918 */ /* 0x000fc80000000000 */
[----:B------:R-:W-:Y:S04]  /*3e870*/  STL.64 [R1+0x420], R32 ;  /* 0x0004202001007387 */ /* 0x000fe80000100a00 */
[----:B------:R0:W-:Y:S04]  /*3e880*/  STL.64 [R1+0x428], R34 ;  /* 0x0004282201007387 */ /* 0x0001e80000100a00 */
[----:B0-----:R-:W4:Y:S01]  /*3e890*/  LDL.LU.64 R34, [R1+0x2858] ;  /* 0x0028580001227983 */ /* 0x001f220000300a00 */
[C---:B---3--:R-:W-:Y:S03]  /*3e8a0*/  HMMA.16816.F32 R4, R28.reuse, R2, R4 ;  /* 0x000000021c04723c */ /* 0x048fe60000001804 */
[----:B------:R-:W3:Y:S04]  /*3e8b0*/  LDL.LU.64 R32, [R1+0x2850] ;  /* 0x0028500001207983 */ /* 0x000ee80000300a00 */
[----:B------:R-:W-:Y:S04]  /*3e8c0*/  STL.64 [R1+0x27e8], R38 ;  /* 0x0027e82601007387 */ /* 0x000fe80000100a00 */
[----:B------:R0:W-:Y:S04]  /*3e8d0*/  STL.64 [R1+0x27e0], R36 ;  /* 0x0027e02401007387 */ /* 0x0001e80000100a00 */
[----:B0-----:R-:W2:Y:S04]  /*3e8e0*/  LDL.LU R36, [R1+0x390] ;  /* 0x0003900001247983 */ /* 0x001ea80000300800 */
[----:B------:R-:W2:Y:S04]  /*3e8f0*/  LDL.LU R37, [R1+0x394] ;  /* 0x0003940001257983 */ /* 0x000ea80000300800 */
[----:B------:R-:W2:Y:S04]  /*3e900*/  LDL.LU R38, [R1+0x398] ;  /* 0x0003980001267983 */ /* 0x000ea80000300800 */
[----:B------:R-:W2:Y:S01]  /*3e910*/  LDL.LU R39, [R1+0x39c] ;  /* 0x00039c0001277983 */ /* 0x000ea20000300800 */
[----:B----4-:R-:W-:-:S15]  /*3e920*/  HMMA.16816.F32 R24, R28, R34, R24 ;  /* 0x000000221c18723c */ /* 0x010fde0000001818 */
[----:B------:R-:W-:-:S04]  /*3e930*/  NOP ;  /* 0x0000000000007918 */ /* 0x000fc80000000000 */
        /* <DEDUP_REMOVED lines=40> */
[C---:B---3--:R-:W-:Y:S08]  /*3ebc0*/  HMMA.16816.F32 R4, R28.reuse, R14, R4 ;  /* 0x0000000e1c04723c */ /* 0x048ff00000001804 */
        /* <DEDUP_REMOVED lines=25> */
[----:B----4-:R-:W-:Y:S01]  /*3ed60*/  HMMA.16816.F32 R4, R28, R26, R48 ;  /* 0x0000001a1c04723c */ /* 0x010fe20000001830 */
[----:B------:R-:W-:Y:S10]  /*3ed70*/  STL.64 [R1+0x2788], R26 ;  /* 0x0027881a01007387 */ /* 0x000ff40000100a00 */
[----:B------:R-:W-:Y:S04]  /*3ed80*/  STL.64 [R1+0x350], R8 ;  /* 0x0003500801007387 */ /* 0x000fe80000100a00 */
[----:B------:R-:W-:Y:S04]  /*3ed90*/  STL.64 [R1+0x358], R10 ;  /* 0x0003580a01007387 */ /* 0x000fe80000100a00 */
[----:B------:R0:W-:Y:S04]  /*3eda0*/  STL.64 [R1+0x2780], R24 ;  /* 0x0027801801007387 */ /* 0x0001e80000100a00 */
        /* <DEDUP_REMOVED lines=20> */
[----:B------:R-:W4:Y:S01]  /*3eef0*/  LDL.LU R58, [R1+0x2178] ;  /* 0x00217800013a7983 */ /* 0x000f220000300800 */
[----:B------:R-:W-:-:S03]  /*3ef00*/  IMAD R56, R0, 0x100, R60 ;  /* 0x0000010000387824 */ /* 0x000fc600078e023c */
        /* <DEDUP_REMOVED lines=31> */
[----:B---3--:R-:W-:Y:S03]  /*3f100*/  HMMA.16816.F32 R28, R28, R32, R36 ;  /* 0x000000201c1c723c */ /* 0x008fe60000001824 */
[----:B------:R-:W3:Y:S04]  /*3f110*/  LDL.LU.64 R38, [R1+0x27e8] ;  /* 0x0027e80001267983 */ /* 0x000ee80000300a00 */
[----:B------:R-:W3:Y:S01]  /*3f120*/  LDL.LU.64 R36, [R1+0x27e0] ;  /* 0x0027e00001247983 */ /* 0x000ee20000300a00 */
[----:B----4-:R-:W-:-:S02]  /*3f130*/  IMAD R57, R57, 0x100, R59 ;  /* 0x0000010039397824 */ /* 0x010fc400078e023b */
[----:B------:R-:W-:Y:S02]  /*3f140*/  IMAD R58, R61, 0x100, R58 ;  /* 0x000001003d3a7824 */ /* 0x000fe400078e023a */
[----:B------:R-:W-:Y:S01]  /*3f150*/  IMAD R59, R0, 0x100, R60 ;  /* 0x00000100003b7824 */ /* 0x000fe200078e023c */
[----:B------:R-:W-:Y:S06]  /*3f160*/  STL [R1+0x275c], R33 ;  /* 0x00275c2101007387 */ /* 0x000fec0000100800 */
        /* <DEDUP_REMOVED lines=10> */
[C---:B--2---:R-:W-:Y:S08]  /*3f210*/  HMMA.16816.F32 R16, R28.reuse, R34, R16 ;  /* 0x000000221c10723c */ /* 0x044ff00000001810 */
[C---:B------:R-:W-:Y:S08]  /*3f220*/  HMMA.16816.F32 R4, R28.reuse, R2, R4 ;  /* 0x000000021c04723c */ /* 0x040ff00000001804 */
[----:B---3--:R-:W-:-:S15]  /*3f230*/  HMMA.16816.F32 R20, R28, R36, R20 ;  /* 0x000000241c14723c */ /* 0x008fde0000001814 */
[----:B------:R-:W-:-:S04]  /*3f240*/  NOP ;  /* 0x0000000000007918 */ /* 0x000fc80000000000 */
[----:B------:R-:W-:Y:S04]  /*3f250*/  STL.64 [R1+0x330], R20 ;  /* 0x0003301401007387 */ /* 0x000fe80000100a00 */
[----:B------:R0:W-:Y:S04]  /*3f260*/  STL.64 [R1+0x338], R22 ;  /* 0x0003381601007387 */ /* 0x0001e80000100a00 */
[----:B0-----:R-:W2:Y:S04]  /*3f270*/  LDL.LU.64 R22, [R1+0x27d8] ;  /* 0x0027d80001167983 */ /* 0x001ea80000300a00 */
[----:B------:R-:W3:Y:S04]  /*3f280*/  LDL.LU.64 R20, [R1+0x27d0] ;  /* 0x0027d00001147983 */ /* 0x000ee80000300a00 */
[----:B------:R-:W-:Y:S04]  /*3f290*/  STL.64 [R1+0x2748], R38 ;  /* 0x0027482601007387 */ /* 0x000fe80000100a00 */
[----:B------:R0:W-:Y:S04]  /*3f2a0*/  STL.64 [R1+0x2740], R36 ;  /* 0x0027402401007387 */ /* 0x0001e80000100a00 */
[----:B0-----:R-:W2:Y:S04]  /*3f2b0*/  LDL.LU R36, [R1+0x2e0] ;  /* 0x0002e00001247983 */ /* 0x001ea80000300800 */
[----:B------:R-:W2:Y:S04]  /*3f2c0*/  LDL.LU R37, [R1+0x2e4] ;  /* 0x0002e40001257983 */ /* 0x000ea80000300800 */
[----:B------:R-:W2:Y:S04]  /*3f2d0*/  LDL.LU R38, [R1+0x2e8] ;  /* 0x0002e80001267983 */ /* 0x000ea80000300800 */
[----:B------:R-:W2:Y:S04]  /*3f2e0*/  LDL.LU R39, [R1+0x2ec] ;  /* 0x0002ec0001277983 */ /* 0x000ea80000300800 */
        /* <DEDUP_REMOVED lines=19> */
[----:B------:R4:W-:Y:S01]  /*3f420*/  STL.64 [R1+0x2710], R4 ;  /* 0x0027100401007387 */ /* 0x0009e20000100a00 */
[C---:B--2---:R-:W-:Y:S08]  /*3f430*/  HMMA.16816.F32 R36, R28.reuse, R8, R36 ;  /* 0x000000081c24723c */ /* 0x044ff00000001824 */
[C---:B----4-:R-:W-:Y:S01]  /*3f440*/  HMMA.16816.F32 R4, R28.reuse, R10, R56 ;  /* 0x0000000a1c04723c */ /* 0x050fe20000001838 */
        /* <DEDUP_REMOVED lines=21> */
[----:B------:R3:W-:Y:S04]  /*3f5a0*/  STL.64 [R1+0x298], R6 ;  /* 0x0002980601007387 */ /* 0x0007e80000100a00 */
[----:B------:R-:W2:Y:S01]  /*3f5b0*/  LDL.LU R40, [R1+0x110] ;  /* 0x0001100001287983 */ /* 0x000ea20000300800 */
[----:B---3--:R-:W-:-:S15]  /*3f5c0*/  HMMA.16816.F32 R4, R28, R20, R48 ;  /* 0x000000141c04723c */ /* 0x008fde0000001830 */
        /* <DEDUP_REMOVED lines=16> */
[----:B0-----:R-:W4:Y:S04]  /*3f6d0*/  LDL.LU R40, [R1+0x260] ;  /* 0x0002600001287983 */ /* 0x001f280000300800 */
[----:B------:R-:W4:Y:S04]  /*3f6e0*/  LDL.LU R41, [R1+0x264] ;  /* 0x0002640001297983 */ /* 0x000f280000300800 */
[----:B------:R-:W4:Y:S04]  /*3f6f0*/  LDL.LU R42, [R1+0x268] ;  /* 0x00026800012a7983 */ /* 0x000f280000300800 */
[----:B------:R-:W4:Y:S04]  /*3f700*/  LDL.LU R43, [R1+0x26c] ;  /* 0x00026c00012b7983 */ /* 0x000f280000300800 */
        /* <DEDUP_REMOVED lines=41> */
[----:B------:R-:W4:Y:S01]  /*3f9a0*/  LDL.LU.64 R24, [R1+0x2780] ;  /* 0x0027800001187983 */ /* 0x000f220000300a00 */
[----:B---3--:R-:W-:Y:S01]  /*3f9b0*/  IMAD R56, R56, 0x100, R33 ;  /* 0x0000010038387824 */ /* 0x008fe200078e0221 */
[C---:B----4-:R-:W-:Y:S08]  /*3f9c0*/  HMMA.16816.F32 R40, R28.reuse, R24, R40 ;  /* 0x000000181c28723c */ /* 0x050ff00000001828 */
[----:B--2---:R-:W-:Y:S11]  /*3f9d0*/  HMMA.16816.F32 R16, R28, R26, R16 ;  /* 0x0000001a1c10723c */ /* 0x004ff60000001810 */
[----:B------:R-:W-:Y:S04]  /*3f9e0*/  STL.64 [R1+0x260], R40 ;  /* 0x0002602801007387 */ /* 0x000fe80000100a00 */
[----:B------:R0:W-:Y:S04]  /*3f9f0*/  STL.64 [R1+0x268], R42 ;  /* 0x0002682a01007387 */ /* 0x0001e80000100a00 */
[----:B0-----:R-:W2:Y:S04]  /*3fa00*/  LDL.LU.64 R42, [R1+0x2778] ;  /* 0x00277800012a7983 */ /* 0x001ea80000300a00 */
[----:B------:R-:W2:Y:S04]  /*3fa10*/  LDL.LU.64 R40, [R1+0x2770] ;  /* 0x0027700001287983 */ /* 0x000ea80000300a00 */
[----:B------:R-:W-:Y:S04]  /*3fa20*/  STL.64 [R1+0x250], R16 ;  /* 0x0002501001007387 */ /* 0x000fe80000100a00 */
[----:B------:R0:W-:Y:S04]  /*3fa30*/  STL.64 [R1+0x258], R18 ;  /* 0x0002581201007387 */ /* 0x0001e80000100a00 */
[----:B0-----:R-:W3:Y:S04]  /*3fa40*/  LDL.LU.64 R18, [R1+0x2768] ;  /* 0x0027680001127983 */ /* 0x001ee80000300a00 */
[----:B------:R-:W4:Y:S04]  /*3fa50*/  LDL.LU.64 R16, [R1+0x2760] ;  /* 0x0027600001107983 */ /* 0x000f280000300a00 */
[----:B------:R-:W2:Y:S01]  /*3fa60*/  LDL.LU R33, [R1+0x275c] ;  /* 0x00275c0001217983 */ /* 0x000ea20000300800 */
[----:B------:R-:W-:-:S02]  /*3fa70*/  IMAD R57, R57, 0x100, R0 ;  /* 0x0000010039397824 */ /* 0x000fc400078e0200 */
[----:B------:R-:W-:Y:S01]  /*3fa80*/  IMAD R58, R58, 0x100, R60 ;  /* 0x000001003a3a7824 */ /* 0x000fe200078e023c */
[----:B------:R-:W3:Y:S04]  /*3fa90*/  LDL.LU R0, [R1+0x2758] ;  /* 0x0027580001007983 */ /* 0x000ee80000300800 */
[----:B------:R-:W3:Y:S01]  /*3faa0*/  LDL.LU R60, [R1+0x2754] ;  /* 0x00275400013c7983 */ /* 0x000ee20000300800 */
[----:B------:R-:W-:-:S03]  /*3fab0*/  IMAD R59, R59, 0x100, R61 ;  /* 0x000001003b3b7824 */ /* 0x000fc600078e023d */
[----:B------:R-:W3:Y:S01]  /*3fac0*/  LDL.LU R61, [R1+0x2750] ;  /* 0x00275000013d7983 */ /* 0x000ee20000300800 */
[----:B--2---:R-:W-:Y:S03]  /*3fad0*/  HMMA.16816.F32 R28, R28, R32, R36 ;  /* 0x000000201c1c723c */ /* 0x004fe60000001824 */
[----:B------:R-:W4:Y:S04]  /*3fae0*/  LDL.LU.64 R38, [R1+0x2748] ;  /* 0x0027480001267983 */ /* 0x000f280000300a00 */
[----:B------:R-:W2:-:S12]  /*3faf0*/  LDL.LU.64 R36, [R1+0x2740] ;  /* 0x0027400001247983 */ /* 0x000e980000300a00 */
[----:B------:R0:W-:Y:S04]  /*3fb00*/  STL.64 [R1+0x1d0], R28 ;  /* 0x0001d01c01007387 */ /* 0x0001e80000100a00 */
[----:B------:R1:W-:Y:S01]  /*3fb10*/  STL.64 [R1+0x1d8], R30 ;  /* 0x0001d81e01007387 */ /* 0x0003e20000100a00 */
[----:B0-----:R-:W-:Y:S02]  /*3fb20*/  F2FP.F16.E4M3.UNPACK_B R28, R56 ;  /* 0x00000038ff1c723e */ /* 0x001fe400020006ff */
[----:B------:R-:W-:Y:S02]  /*3fb30*/  F2FP.F16.E4M3.UNPACK_B R29, R57 ;  /* 0x00000039ff1d723e */ /* 0x000fe400020006ff */
[----:B-1----:R-:W-:Y:S02]  /*3fb40*/  F2FP.F16.E4M3.UNPACK_B R30, R58 ;  /* 0x0000003aff1e723e */ /* 0x002fe400020006ff */
[----:B------:R-:W-:Y:S01]  /*3fb50*/  F2FP.F16.E4M3.UNPACK_B R31, R59 ;  /* 0x0000003bff1f723e */ /* 0x000fe200020006ff */
[----:B------:R-:W3:Y:S04]  /*3fb60*/  LDL.LU R56, [R1+0x1b0] ;  /* 0x0001b00001387983 */ /* 0x000ee80000300800 */
[----:B------:R-:W3:Y:S04]  /*3fb70*/  LDL.LU R57, [R1+0x1b4] ;  /* 0x0001b40001397983 */ /* 0x000ee80000300800 */
[----:B------:R-:W3:Y:S04]  /*3fb80*/  LDL.LU R58, [R1+0x1b8] ;  /* 0x0001b800013a7983 */ /* 0x000ee80000300800 */
[----:B------:R-:W3:Y:S01]  /*3fb90*/  LDL.LU R59, [R1+0x1bc] ;  /* 0x0001bc00013b7983 */ /* 0x000ee20000300800 */
[C---:B------:R-:W-:Y:S08]  /*3fba0*/  HMMA.16816.F32 R8, R28.reuse, R34, R8 ;  /* 0x000000221c08723c */ /* 0x040ff00000001808 */
[C---:B------:R-:W-:Y:S08]  /*3fbb0*/  HMMA.16816.F32 R4, R28.reuse, R2, R4 ;  /* 0x000000021c04723c */ /* 0x040ff00000001804 */
[----:B--2---:R-:W-:-:S15]  /*3fbc0*/  HMMA.16816.F32 R12, R28, R36, R12 ;  /* 0x000000241c0c723c */ /* 0x004fde000000180c */
[----:B------:R-:W-:-:S04]  /*3fbd0*/  NOP ;  /* 0x0000000000007918 */ /* 0x000fc80000000000 */
[----:B------:R-:W-:Y:S04]  /*3fbe0*/  STL.64 [R1+0x1c0], R12 ;  /* 0x0001c00c01007387 */ /* 0x000fe80000100a00 */
[----:B------:R0:W-:Y:S04]  /*3fbf0*/  STL.64 [R1+0x1c8], R14 ;  /* 0x0001c80e01007387 */ /* 0x0001e80000100a00 */
[----:B0-----:R-:W3:Y:S04]  /*3fc00*/  LDL.LU.64 R14, [R1+0x2738] ;  /* 0x00273800010e7983 */ /* 0x001ee80000300a00 */
[----:B------:R-:W2:Y:S04]  /*3fc10*/  LDL.LU.64 R12, [R1+0x2730] ;  /* 0x00273000010c7983 */ /* 0x000ea80000300a00 */
        /* <DEDUP_REMOVED lines=20> */
[----:B0-----:R-:W2:Y:S04]  /*3fd60*/  LDL.LU R4, [R1+0xa0] ;  /* 0x0000a00001047983 */ /* 0x001ea80000300800 */
[----:B------:R-:W2:Y:S04]  /*3fd70*/  LDL.LU R5, [R1+0xa4] ;  /* 0x0000a40001057983 */ /* 0x000ea80000300800 */
[----:B-1----:R-:W2:Y:S04]  /*3fd80*/  LDL.LU R6, [R1+0xa8] ;  /* 0x0000a80001067983 */ /* 0x002ea80000300800 */
[----:B------:R-:W2:Y:S01]  /*3fd90*/  LDL.LU R7, [R1+0xac] ;  /* 0x0000ac0001077983 */ /* 0x000ea20000300800 */
[C---:B------:R-:W-:Y:S08]  /*3fda0*/  HMMA.16816.F32 R44, R28.reuse, R8, R44 ;  /* 0x000000081c2c723c */ /* 0x040ff0000000182c */
[C---:B------:R-:W-:Y:S11]  /*3fdb0*/  HMMA.16816.F32 R8, R28.reuse, R10, R48 ;  /* 0x0000000a1c08723c */ /* 0x040ff60000001830 */
[----:B------:R-:W-:Y:S04]  /*3fdc0*/  STL.64 [R1+0xf0], R44 ;  /* 0x0000f02c01007387 */ /* 0x000fe80000100a00 */
[----:B------:R0:W-:Y:S04]  /*3fdd0*/  STL.64 [R1+0xf8], R46 ;  /* 0x0000f82e01007387 */ /* 0x0001e80000100a00 */
[----:B0-----:R-:W4:Y:S04]  /*3fde0*/  LDL.LU.64 R46, [R1+0x26e8] ;  /* 0x0026e800012e7983 */ /* 0x001f280000300a00 */
[----:B------:R-:W4:Y:S04]  /*3fdf0*/  LDL.LU.64 R44, [R1+0x26e0] ;  /* 0x0026e000012c7983 */ /* 0x000f280000300a00 */
[----:B------:R-:W4:Y:S04]  /*3fe00*/  LDL.LU.64 R50, [R1+0x26d8] ;  /* 0x0026d80001327983 */ /* 0x000f280000300a00 */
[----:B------:R-:W4:Y:S04]  /*3fe10*/  LDL.LU.64 R48, [R1+0x26d0] ;  /* 0x0026d00001307983 */ /* 0x000f280000300a00 */
[----:B------:R0:W-:Y:S04]  /*3fe20*/  STL.64 [R1+0xc0], R8 ;  /* 0x0000c00801007387 */ /* 0x0001e80000100a00 */
[----:B------:R1:W-:Y:S04]  /*3fe30*/  STL.64 [R1+0xc8], R10 ;  /* 0x0000c80a01007387 */ /* 0x0003e80000100a00 */
[----:B0-----:R-:W4:Y:S04]  /*3fe40*/  LDL.LU R8, [R1+0xe0] ;  /* 0x0000e00001087983 */ /* 0x001f280000300800 */
[----:B------:R-:W4:Y:S04]  /*3fe50*/  LDL.LU R9, [R1+0xe4] ;  /* 0x0000e40001097983 */ /* 0x000f280000300800 */
[----:B-1----:R-:W4:Y:S04]  /*3fe60*/  LDL.LU R10, [R1+0xe8] ;  /* 0x0000e800010a7983 */ /* 0x002f280000300800 */
[----:B------:R-:W4:Y:S01]  /*3fe70*/  LDL.LU R11, [R1+0xec] ;  /* 0x0000ec00010b7983 */ /* 0x000f220000300800 */
[----:B--2---:R-:W-:-:S15]  /*3fe80*/  HMMA.16816.F32 R4, R28, R12, R4 ;  /* 0x0000000c1c04723c */ /* 0x004fde0000001804 */
[----:B------:R-:W-:-:S04]  /*3fe90*/  NOP ;  /* 0x0000000000007918 */ /* 0x000fc80000000000 */
[----:B------:R-:W-:Y:S04]  /*3fea0*/  STL.64 [R1+0xa0], R4 ;  /* 0x0000a00401007387 */ /* 0x000fe80000100a00 */
[----:B------:R3:W-:Y:S04]  /*3feb0*/  STL.64 [R1+0xa8], R6 ;  /* 0x0000a80601007387 */ /* 0x0007e80000100a00 */
[----:B------:R-:W2:Y:S01]  /*3fec0*/  LDL.LU R12, [R1+0x130] ;  /* 0x00013000010c7983 */ /* 0x000ea20000300800 */
[----:B---3--:R-:W-:-:S15]  /*3fed0*/  HMMA.16816.F32 R4, R28, R14, R56 ;  /* 0x0000000e1c04723c */ /* 0x008fde0000001838 */
[----:B------:R-:W-:-:S04]  /*3fee0*/  NOP ;  /* 0x0000000000007918 */ /* 0x000fc80000000000 */
[----:B------:R-:W-:Y:S04]  /*3fef0*/  STL.64 [R1+0x80], R4 ;  /* 0x0000800401007387 */ /* 0x000fe80000100a00 */
[----:B------:R4:W-:Y:S04]  /*3ff00*/  STL.64 [R1+0x88], R6 ;  /* 0x0000880601007387 */ /* 0x0009e80000100a00 */
[----:B------:R-:W2:Y:S04]  /*3ff10*/  LDL.LU R13, [R1+0x134] ;  /* 0x00013400010d7983 */ /* 0x000ea80000300800 */
[----:B------:R-:W2:Y:S04]  /*3ff20*/  LDL.LU R14, [R1+0x138] ;  /* 0x00013800010e7983 */ /* 0x000ea80000300800 */
[----:B------:R-:W2:Y:S04]  /*3ff30*/  LDL.LU R15, [R1+0x13c] ;  /* 0x00013c00010f7983 */ /* 0x000ea80000300800 */
[----:B------:R-:W3:Y:S01]  /*3ff40*/  LDL.LU R56, [R1+0x70] ;  /* 0x0000700001387983 */ /* 0x000ee20000300800 */
[----:B----4-:R-:W-:Y:S01]  /*3ff50*/  HMMA.16816.F32 R4, R28, R16, R36 ;  /* 0x000000101c04723c */ /* 0x010fe20000001824 */
[----:B------:R-:W-:-:S02]  /*3ff60*/  IMAD.MOV.U32 R57, RZ, RZ, R61 ;  /* 0x000000ffff397224 */ /* 0x000fc400078e003d */
[----:B------:R-:W-:-:S15]  /*3ff70*/  IMAD.MOV.U32 R58, RZ, RZ, R60 ;  /* 0x000000ffff3a7224 */ /* 0x000fde00078e003c */
[----:B------:R-:W-:Y:S01]  /*3ff80*/  NOP ;  /* 0x0000000000007918 */ /* 0x000fe20000000000 */
[----:B------:R-:W-:Y:S02]  /*3ff90*/  IMAD.MOV.U32 R61, RZ, RZ, R6 ;  /* 0x000000ffff3d7224 */ /* 0x000fe400078e0006 */
[----:B------:R-:W-:Y:S01]  /*3ffa0*/  IMAD.MOV.U32 R39, RZ, RZ, R7 ;  /* 0x000000ffff277224 */ /* 0x000fe200078e0007 */
        /* <DEDUP_REMOVED lines=10> */
[----:B------:R-:W-:Y:S01]  /*40050*/  HMMA.16816.F32 R8, R28, R20, R8 ;  /* 0x000000141c08723c */ /* 0x000fe20000001808 */
[----:B------:R-:W-:-:S07]  /*40060*/  IMAD.MOV.U32 R59, RZ, RZ, R0 ;  /* 0x000000ffff3b7224 */ /* 0x000fce00078e0000 */
[C---:B------:R-:W-:Y:S01]  /*40070*/  HMMA.16816.F32 R48, R28.reuse, R24, R48 ;  /* 0x000000181c30723c */ /* 0x040fe20000001830 */
[----:B------:R-:W4:Y:S07]  /*40080*/  LDL.LU R36, [R1+0x898] ;  /* 0x0008980001247983 */ /* 0x000f2e0000300800 */
[C---:B------:R-:W-:Y:S01]  /*40090*/  HMMA.16816.F32 R44, R28.reuse, R26, R44 ;  /* 0x0000001a1c2c723c */ /* 0x040fe2000000182c */
[----:B------:R-:W4:Y:S04]  /*400a0*/  LDL.LU R37, [R1+0x89c] ;  /* 0x00089c0001257983 */ /* 0x000f280000300800 */
[----:B------:R-:W-:Y:S03]  /*400b0*/  STL [R1+0x231c], R39 ;  /* 0x00231c2701007387 */ /* 0x000fe60000100800 */
[----:B------:R-:W-:Y:S01]  /*400c0*/  HMMA.16816.F32 R40, R28, R32, R40 ;  /* 0x000000201c28723c */ /* 0x000fe20000001828 */
[----:B------:R-:W-:Y:S04]  /*400d0*/  STL [R1+0x2318], R61 ;  /* 0x0023183d01007387 */ /* 0x000fe80000100800 */
[----:B------:R0:W-:Y:S04]  /*400e0*/  STL [R1+0x2314], R38 ;  /* 0x0023142601007387 */ /* 0x0001e80000100800 */
[----:B------:R1:W-:Y:S01]  /*400f0*/  STL [R1+0x2310], R60 ;  /* 0x0023103c01007387 */ /* 0x0003e20000100800 */
[----:B0-----:R-:W-:-:S02]  /*40100*/  IMAD.MOV.U32 R38, RZ, RZ, R10 ;  /* 0x000000ffff267224 */ /* 0x001fc400078e000a */
[----:B-1----:R-:W-:Y:S02]  /*40110*/  IMAD.MOV.U32 R60, RZ, RZ, R11 ;  /* 0x000000ffff3c7224 */ /* 0x002fe400078e000b */
[----:B------:R-:W-:Y:S02]  /*40120*/  IMAD.MOV.U32 R61, RZ, RZ, R9 ;  /* 0x000000ffff3d7224 */ /* 0x000fe400078e0009 */
[----:B------:R-:W-:Y:S02]  /*40130*/  IMAD.MOV.U32 R39, RZ, RZ, R8 ;  /* 0x000000ffff277224 */ /* 0x000fe400078e0008 */
[----:B------:R-:W-:Y:S01]  /*40140*/  IMAD.MOV.U32 R16, RZ, RZ, R55 ;  /* 0x000000ffff107224 */ /* 0x000fe200078e0037 */
[C---:B--2---:R-:W-:Y:S08]  /*40150*/  HMMA.16816.F32 R12, R28.reuse, R18, R12 ;  /* 0x000000121c0c723c */ /* 0x044ff0000000180c */
[----:B---3--:R-:W-:Y:S11]  /*40160*/  HMMA.16816.F32 R56, R28, R22, R56 ;  /* 0x000000161c38723c */ /* 0x008ff60000001838 */
[----:B------:R-:W-:Y:S01]  /*40170*/  IMAD.MOV.U32 R0, RZ, RZ, R15 ;  /* 0x000000ffff007224 */ /* 0x000fe200078e000f */
[----:B------:R-:W-:Y:S04]  /*40180*/  STL.64 [R1+0x30], R12 ;  /* 0x0000300c01007387 */ /* 0x000fe80000100a00 */
        /* <DEDUP_REMOVED lines=8> */
[----:B------:R-:W-:Y:S04]  /*40210*/  STL.64 [R1+0x22e0], R50 ;  /* 0x0022e03201007387 */ /* 0x000fe80000100a00 */
[----:B------:R0:W-:Y:S04]  /*40220*/  STL.64 [R1+0x22d8], R48 ;  /* 0x0022d83001007387 */ /* 0x0001e80000100a00 */
[----:B------:R-:W-:Y:S04]  /*40230*/  STL.64 [R1+0x22f8], R46 ;  /* 0x0022f82e01007387 */ /* 0x000fe80000100a00 */
[----:B------:R1:W-:Y:S04]  /*40240*/  STL.64 [R1+0x22f0], R44 ;  /* 0x0022f02c01007387 */ /* 0x0003e80000100a00 */
[----:B------:R-:W-:Y:S04]  /*40250*/  STL.64 [R1+0x2308], R42 ;  /* 0x0023082a01007387 */ /* 0x000fe80000100a00 */
[----:B------:R-:W-:Y:S04]  /*40260*/  STL.64 [R1+0x2300], R40 ;  /* 0x0023002801007387 */ /* 0x000fe80000100a00 */
[----:B------:R-:W2:Y:S04]  /*40270*/  LDL.LU R20, [R1+0x90] ;  /* 0x0000900001147983 */ /* 0x000ea80000300800 */
[----:B------:R-:W2:Y:S04]  /*40280*/  LDL.LU R21, [R1+0x94] ;  /* 0x0000940001157983 */ /* 0x000ea80000300800 */
[----:B------:R-:W2:Y:S04]  /*40290*/  LDL.LU R22, [R1+0x98] ;  /* 0x0000980001167983 */ /* 0x000ea80000300800 */
[----:B------:R-:W2:Y:S01]  /*402a0*/  LDL.LU R23, [R1+0x9c] ;  /* 0x00009c0001177983 */ /* 0x000ea20000300800 */
[----:B----4-:R-:W-:-:S03]  /*402b0*/  IMAD R4, R5, 0x100, R4 ;  /* 0x0000010005047824 */ /* 0x010fc600078e0204 */
[----:B0-----:R-:W3:Y:S04]  /*402c0*/  LDL.LU R48, [R1+0x40] ;  /* 0x0000400001307983 */ /* 0x001ee80000300800 */
[----:B------:R-:W3:Y:S04]  /*402d0*/  LDL.LU R49, [R1+0x44] ;  /* 0x0000440001317983 */ /* 0x000ee80000300800 */
[----:B------:R-:W3:Y:S01]  /*402e0*/  LDL.LU R50, [R1+0x48] ;  /* 0x0000480001327983 */ /* 0x000ee20000300800 */
[----:B------:R-:W-:-:S03]  /*402f0*/  IMAD R5, R35, 0x100, R34 ;  /* 0x0000010023057824 */ /* 0x000fc600078e0222 */
[----:B------:R-:W3:Y:S04]  /*40300*/  LDL.LU R51, [R1+0x4c] ;  /* 0x00004c0001337983 */ /* 0x000ee80000300800 */
[----:B------:R-:W4:Y:S04]  /*40310*/  LDL.LU R34, [R1+0x8a8] ;  /* 0x0008a80001227983 */ /* 0x000f280000300800 */
[----:B------:R-:W2:Y:S04]  /*40320*/  LDL.LU R24, [R1+0x20] ;  /* 0x0000200001187983 */ /* 0x000ea80000300800 */
[----:B------:R-:W2:Y:S04]  /*40330*/  LDL.LU R25, [R1+0x24] ;  /* 0x0000240001197983 */ /* 0x000ea80000300800 */
[----:B------:R-:W2:Y:S04]  /*40340*/  LDL.LU R26, [R1+0x28] ;  /* 0x00002800011a7983 */ /* 0x000ea80000300800 */
[----:B------:R-:W2:Y:S04]  /*40350*/  LDL.LU R27, [R1+0x2c] ;  /* 0x00002c00011b7983 */ /* 0x000ea80000300800 */
[----:B------:R-:W2:Y:S04]  /*40360*/  LDL.LU R35, [R1+0x8ac] ;  /* 0x0008ac0001237983 */ /* 0x000ea80000300800 */
[----:B------:R-:W3:Y:S04]  /*40370*/  LDL.LU R0, [R1+0x8b8] ;  /* 0x0008b80001007983 */ /* 0x000ee80000300800 */
[----:B-1----:R-:W3:Y:S04]  /*40380*/  LDL.LU R44, [R1] ;  /* 0x00000000012c7983 */ /* 0x002ee80000300800 */
[----:B------:R-:W3:Y:S04]  /*40390*/  LDL.LU R45, [R1+0x4] ;  /* 0x00000400012d7983 */ /* 0x000ee80000300800 */
[----:B------:R-:W3:Y:S04]  /*403a0*/  LDL.LU R46, [R1+0x8] ;  /* 0x00000800012e7983 */ /* 0x000ee80000300800 */
[----:B------:R-:W3:Y:S04]  /*403b0*/  LDL.LU R47, [R1+0xc] ;  /* 0x00000c00012f7983 */ /* 0x000ee80000300800 */
[----:B------:R-:W3:Y:S04]  /*403c0*/  LDL.LU R14, [R1+0x8bc] ;  /* 0x0008bc00010e7983 */ /* 0x000ee80000300800 */
[----:B------:R-:W3:Y:S01]  /*403d0*/  LDL.LU R15, [R1+0x8c8] ;  /* 0x0008c800010f7983 */ /* 0x000ee20000300800 */
[----:B------:R-:W-:-:S03]  /*403e0*/  IMAD R2, R2, 0x100, R6 ;  /* 0x0000010002027824 */ /* 0x000fc600078e0206 */
[----:B------:R-:W3:Y:S01]  /*403f0*/  LDL.LU R12, [R1+0x8cc] ;  /* 0x0008cc00010c7983 */ /* 0x000ee20000300800 */
[----:B------:R-:W-:-:S03]  /*40400*/  IMAD R3, R3, 0x100, R7 ;  /* 0x0000010003037824 */ /* 0x000fc600078e0207 */
[----:B------:R-:W3:Y:S04]  /*40410*/  LDL.LU R6, [R1+0x8d8] ;  /* 0x0008d80001067983 */ /* 0x000ee80000300800 */
[----:B------:R-:W3:Y:S04]  /*40420*/  LDL.LU R7, [R1+0x8dc] ;  /* 0x0008dc0001077983 */ /* 0x000ee80000300800 */
[----:B------:R-:W3:Y:S04]  /*40430*/  LDL.LU R8, [R1+0x8e8] ;  /* 0x0008e80001087983 */ /* 0x000ee80000300800 */
[----:B------:R-:W3:Y:S01]  /*40440*/  LDL.LU R56, [R1+0x60] ;  /* 0x0000600001387983 */ /* 0x000ee20000300800 */
[----:B------:R-:W-:-:S02]  /*40450*/  IMAD.MOV.U32 R57, RZ, RZ, R52 ;  /* 0x000000ffff397224 */ /* 0x000fc400078e0034 */
[----:B------:R-:W-:Y:S01]  /*40460*/  IMAD.MOV.U32 R58, RZ, RZ, R53 ;  /* 0x000000ffff3a7224 */ /* 0x000fe200078e0035 */
[----:B------:R-:W3:Y:S04]  /*40470*/  LDL.LU R52, [R1+0x26c8] ;  /* 0x0026c80001347983 */ /* 0x000ee80000300800 */
[----:B------:R-:W3:Y:S01]  /*40480*/  LDL.LU R53, [R1+0x26c4] ;  /* 0x0026c40001357983 */ /* 0x000ee20000300800 */
[----:B------:R-:W-:-:S03]  /*40490*/  IMAD.MOV.U32 R59, RZ, RZ, R54 ;  /* 0x000000ffff3b7224 */ /* 0x000fc600078e0036 */
        /* <DEDUP_REMOVED lines=10> */
[----:B------:R-:W-:Y:S02]  /*40540*/  F2FP.F16.E4M3.UNPACK_B R37, R37.H1 ;  /* 0x00000025ff25723e */ /* 0x000fe400030006ff */
[----:B------:R-:W-:Y:S02]  /*40550*/  F2FP.F16.E4M3.UNPACK_B R28, R2 ;  /* 0x00000002ff1c723e */ /* 0x000fe400020006ff */
[----:B------:R-:W-:Y:S02]  /*40560*/  F2FP.F16.E4M3.UNPACK_B R29, R3 ;  /* 0x00000003ff1d723e */ /* 0x000fe400020006ff */
[----:B------:R-:W-:Y:S02]  /*40570*/  F2FP.F16.E4M3.UNPACK_B R30, R4 ;  /* 0x00000004ff1e723e */ /* 0x000fe400020006ff */
[----:B------:R-:W-:Y:S01]  /*40580*/  F2FP.F16.E4M3.UNPACK_B R31, R5 ;  /* 0x00000005ff1f723e */ /* 0x000fe200020006ff */
[----:B------:R-:W-:Y:S04]  /*40590*/  STL [R1+0x26b4], R36 ;  /* 0x0026b42401007387 */ /* 0x000fe80000100800 */
[----:B------:R0:W-:Y:S01]  /*405a0*/  STL [R1+0x26b0], R37 ;  /* 0x0026b02501007387 */ /* 0x0001e20000100800 */
[----:B----4-:R-:W-:-:S02]  /*405b0*/  F2FP.F16.E4M3.UNPACK_B R34, R34.H1 ;  /* 0x00000022ff22723e */ /* 0x010fc400030006ff */
[----:B--2---:R-:W-:Y:S02]  /*405c0*/  F2FP.F16.E4M3.UNPACK_B R35, R35.H1 ;  /* 0x00000023ff23723e */ /* 0x004fe400030006ff */
[----:B---3--:R-:W-:Y:S02]  /*405d0*/  F2FP.F16.E4M3.UNPACK_B R2, R0.H1 ;  /* 0x00000000ff02723e */ /* 0x008fe400030006ff */
[----:B------:R-:W-:-:S07]  /*405e0*/  F2FP.F16.E4M3.UNPACK_B R3, R14.H1 ;  /* 0x0000000eff03723e */ /* 0x000fce00030006ff */
[C---:B------:R-:W-:Y:S08]  /*405f0*/  HMMA.16816.F32 R24, R28.reuse, R2, R24 ;  /* 0x000000021c18723c */ /* 0x040ff00000001818 */
[C---:B------:R-:W-:Y:S08]  /*40600*/  HMMA.16816.F32 R52, R28.reuse, R36, R52 ;  /* 0x000000241c34723c */ /* 0x040ff00000001834 */
[----:B0-----:R-:W-:Y:S01]  /*40610*/  HMMA.16816.F32 R36, R28, R34, R44 ;  /* 0x000000221c24723c */ /* 0x001fe2000000182c */
[----:B------:R-:W-:-:S02]  /*40620*/  F2FP.F16.E4M3.UNPACK_B R4, R15.H1 ;  /* 0x0000000fff04723e */ /* 0x000fc400030006ff */
[----:B------:R-:W-:-:S08]  /*40630*/  F2FP.F16.E4M3.UNPACK_B R5, R12.H1 ;  /* 0x0000000cff05723e */ /* 0x000fd000030006ff */
[----:B------:R-:W-:Y:S04]  /*40640*/  STL.64 [R1+0x2328], R54 ;  /* 0x0023283601007387 */ /* 0x000fe80000100a00 */
[----:B------:R-:W-:Y:S04]  /*40650*/  STL.64 [R1+0x2320], R52 ;  /* 0x0023203401007387 */ /* 0x000fe80000100a00 */
[----:B------:R-:W-:Y:S04]  /*40660*/  STL [R1+0x26b8], R35 ;  /* 0x0026b82301007387 */ /* 0x000fe80000100800 */
[----:B------:R-:W-:Y:S04]  /*40670*/  STL.64 [R1+0x70], R36 ;  /* 0x0000702401007387 */ /* 0x000fe80000100a00 */
[----:B------:R-:W-:Y:S04]  /*40680*/  STL.64 [R1+0x78], R38 ;  /* 0x0000782601007387 */ /* 0x000fe80000100a00 */
[----:B------:R-:W-:Y:S04]  /*40690*/  STL.64 [R1+0xe0], R24 ;  /* 0x0000e01801007387 */ /* 0x000fe80000100a00 */
[----:B------:R0:W-:Y:S02]  /*406a0*/  STL.64 [R1+0xe8], R26 ;  /* 0x0000e81a01007387 */ /* 0x0001e40000100a00 */
[----:B0-----:R-:W-:Y:S01]  /*406b0*/  HMMA.16816.F32 R24, R28, R4, R48 ;  /* 0x000000041c18723c */ /* 0x001fe20000001830 */
[----:B------:R-:W-:-:S02]  /*406c0*/  F2FP.F16.E4M3.UNPACK_B R6, R6.H1 ;  /* 0x00000006ff06723e */ /* 0x000fc400030006ff */
[----:B------:R-:W-:Y:S02]  /*406d0*/  F2FP.F16.E4M3.UNPACK_B R7, R7.H1 ;  /* 0x00000007ff07723e */ /* 0x000fe400030006ff */
[----:B------:R-:W-:Y:S02]  /*406e0*/  F2FP.F16.E4M3.UNPACK_B R8, R8.H1 ;  /* 0x00000008ff08723e */ /* 0x000fe400030006ff */
[----:B------:R-:W-:-:S12]  /*406f0*/  F2FP.F16.E4M3.UNPACK_B R9, R9.H1 ;  /* 0x00000009ff09723e */ /* 0x000fd800030006ff */
[----:B------:R-:W-:Y:S04]  /*40700*/  STL.64 [R1+0x130], R24 ;  /* 0x0001301801007387 */ /* 0x000fe80000100a00 */
[----:B------:R0:W-:Y:S04]  /*40710*/  STL.64 [R1+0x138], R26 ;  /* 0x0001381a01007387 */ /* 0x0001e80000100a00 */
[----:B------:R-:W-:Y:S04]  /*40720*/  STL.64 [R1+0x2678], R6 ;  /* 0x0026780601007387 */ /* 0x000fe80000100a00 */
[----:B------:R1:W-:Y:S01]  /*40730*/  STL.64 [R1+0x2670], R4 ;  /* 0x0026700401007387 */ /* 0x0003e20000100a00 */
[C---:B0-----:R-:W-:Y:S08]  /*40740*/  HMMA.16816.F32 R24, R28.reuse, R6, R56 ;  /* 0x000000061c18723c */ /* 0x041ff00000001838 */
[----:B-1----:R-:W-:Y:S01]  /*40750*/  HMMA.16816.F32 R4, R28, R8, R20 ;  /* 0x000000081c04723c */ /* 0x002fe20000001814 */
[----:B------:R-:W-:-:S02]  /*40760*/  F2FP.F16.E4M3.UNPACK_B R10, R10.H1 ;  /* 0x0000000aff0a723e */ /* 0x000fc400030006ff */
[----:B------:R-:W-:-:S08]  /*40770*/  F2FP.F16.E4M3.UNPACK_B R11, R11.H1 ;  /* 0x0000000bff0b723e */ /* 0x000fd000030006ff */
[----:B------:R-:W-:Y:S04]  /*40780*/  STL.64 [R1+0x180], R24 ;  /* 0x0001801801007387 */ /* 0x000fe80000100a00 */
[----:B------:R-:W-:Y:S04]  /*40790*/  STL.64 [R1+0x188], R26 ;  /* 0x0001881a01007387 */ /* 0x000fe80000100a00 */
[----:B------:R-:W-:Y:S04]  /*407a0*/  STL.64 [R1+0x90], R4 ;  /* 0x0000900401007387 */ /* 0x000fe80000100a00 */
[----:B------:R0:W-:Y:S04]  /*407b0*/  STL.64 [R1+0x98], R6 ;  /* 0x0000980601007387 */ /* 0x0001e80000100a00 */
[----:B------:R-:W2:Y:S01]  /*407c0*/  LDL.LU R56, [R1+0x7f0] ;  /* 0x0007f00001387983 */ /* 0x000ea20000300800 */
[----:B0-----:R-:W-:Y:S01]  /*407d0*/  HMMA.16816.F32 R4, R28, R10, R16 ;  /* 0x0000000a1c04723c */ /* 0x001fe20000001810 */
[----:B------:R-:W-:-:S15]  /*407e0*/  F2FP.F16.E4M3.UNPACK_B R12, R13.H1 ;  /* 0x0000000dff0c723e */ /* 0x000fde00030006ff */
[----:B------:R-:W-:-:S03]  /*407f0*/  NOP ;  /* 0x0000000000007918 */ /* 0x000fc60000000000 */
[----:B------:R0:W-:Y:S04]  /*40800*/  STL.64 [R1+0xb0], R4 ;  /* 0x0000b00401007387 */ /* 0x0001e80000100a00 */
[----:B------:R1:W-:Y:S04]  /*40810*/  STL.64 [R1+0xb8], R6 ;  /* 0x0000b80601007387 */ /* 0x0003e80000100a00 */
        /* <DEDUP_REMOVED lines=11> */
[----:B0-----:R-:W2:Y:S04]  /*408d0*/  LDL.LU R4, [R1+0x100] ;  /* 0x0001000001047983 */ /* 0x001ea80000300800 */
[----:B------:R-:W2:Y:S04]  /*408e0*/  LDL.LU R5, [R1+0x104] ;  /* 0x0001040001057983 */ /* 0x000ea80000300800 */
[----:B-1----:R-:W2:Y:S04]  /*408f0*/  LDL.LU R6, [R1+0x108] ;  /* 0x0001080001067983 */ /* 0x002ea80000300800 */
[----:B------:R-:W2:Y:S04]  /*40900*/  LDL.LU R7, [R1+0x10c] ;  /* 0x00010c0001077983 */ /* 0x000ea80000300800 */
[----:B------:R-:W2:Y:S04]  /*40910*/  LDL.LU R13, [R1+0x90c] ;  /* 0x00090c00010d7983 */ /* 0x000ea80000300800 */
        /* <DEDUP_REMOVED lines=32> */
[----:B------:R-:W4:Y:S01]  /*40b20*/  LDL.LU R11, [R1+0xdc] ;  /* 0x0000dc00010b7983 */ /* 0x000f220000300800 */
[----:B--2---:R-:W-:-:S02]  /*40b30*/  F2FP.F16.E4M3.UNPACK_B R13, R13.H1 ;  /* 0x0000000dff0d723e */ /* 0x004fc400030006ff */
[----:B---3--:R-:W-:Y:S02]  /*40b40*/  F2FP.F16.E4M3.UNPACK_B R14, R14.H1 ;  /* 0x0000000eff0e723e */ /* 0x008fe400030006ff */
[----:B----4-:R-:W-:-:S07]  /*40b50*/  F2FP.F16.E4M3.UNPACK_B R15, R15.H1 ;  /* 0x0000000fff0f723e */ /* 0x010fce00030006ff */
[----:B------:R-:W-:Y:S01]  /*40b60*/  HMMA.16816.F32 R4, R28, R14, R4 ;  /* 0x0000000e1c04723c */ /* 0x000fe20000001804 */
[----:B------:R-:W-:Y:S02]  /*40b70*/  F2FP.F16.E4M3.UNPACK_B R16, R16.H1 ;  /* 0x00000010ff10723e */ /* 0x000fe400030006ff */
[----:B------:R-:W-:-:S05]  /*40b80*/  F2FP.F16.E4M3.UNPACK_B R17, R17.H1 ;  /* 0x00000011ff11723e */ /* 0x000fca00030006ff */
[----:B------:R-:W-:-:S15]  /*40b90*/  HMMA.16816.F32 R8, R28, R12, R8 ;  /* 0x0000000c1c08723c */ /* 0x000fde0000001808 */
[----:B------:R-:W-:-:S04]  /*40ba0*/  NOP ;  /* 0x0000000000007918 */ /* 0x000fc80000000000 */
        /* <DEDUP_REMOVED lines=8> */
[----:B------:R-:W-:Y:S02]  /*40c30*/  F2FP.F16.E4M3.UNPACK_B R19, R19.H1 ;  /* 0x00000013ff13723e */ /* 0x000fe400030006ff */
[----:B------:R-:W-:-:S14]  /*40c40*/  F2FP.F16.E4M3.UNPACK_B R20, R20.H1 ;  /* 0x00000014ff14723e */ /* 0x000fdc00030006ff */
[----:B------:R-:W-:Y:S04]  /*40c50*/  STL.64 [R1+0x120], R4 ;  /* 0x0001200401007387 */ /* 0x000fe80000100a00 */
[----:B------:R0:W-:Y:S02]  /*40c60*/  STL.64 [R1+0x128], R6 ;  /* 0x0001280601007387 */ /* 0x0001e40000100a00 */
[----:B0-----:R-:W-:Y:S01]  /*40c70*/  HMMA.16816.F32 R4, R28, R18, R40 ;  /* 0x000000121c04723c */ /* 0x001fe20000001828 */
[----:B------:R-:W-:Y:S01]  /*40c80*/  F2FP.F16.E4M3.UNPACK_B R21, R21.H1 ;  /* 0x00000015ff15723e */ /* 0x000fe200030006ff */
[----:B------:R-:W-:Y:S04]  /*40c90*/  STL.64 [R1+0x2688], R18 ;  /* 0x0026881201007387 */ /* 0x000fe80000100a00 */
[----:B------:R-:W-:-:S13]  /*40ca0*/  STL.64 [R1+0x2680], R16 ;  /* 0x0026801001007387 */ /* 0x000fda0000100a00 */
[----:B------:R-:W-:Y:S04]  /*40cb0*/  STL.64 [R1+0x150], R4 ;  /* 0x0001500401007387 */ /* 0x000fe80000100a00 */
[----:B------:R0:W-:Y:S02]  /*40cc0*/  STL.64 [R1+0x158], R6 ;  /* 0x0001580601007387 */ /* 0x0001e40000100a00 */
[----:B0-----:R-:W-:Y:S01]  /*40cd0*/  HMMA.16816.F32 R4, R28, R20, R24 ;  /* 0x000000141c04723c */ /* 0x001fe20000001818 */
[----:B------:R-:W-:Y:S02]  /*40ce0*/  F2FP.F16.E4M3.UNPACK_B R22, R22.H1 ;  /* 0x00000016ff16723e */ /* 0x000fe400030006ff */
        /* <DEDUP_REMOVED lines=12> */
[----:B------:R-:W-:-:S15]  /*40db0*/  F2FP.F16.E4M3.UNPACK_B R27, R60.H1 ;  /* 0x0000003cff1b723e */ /* 0x000fde00030006ff */
[----:B------:R-:W-:Y:S01]  /*40dc0*/  NOP ;  /* 0x0000000000007918 */ /* 0x000fe20000000000 */
[----:B------:R-:W-:Y:S04]  /*40dd0*/  STL.64 [R1+0x840], R4 ;  /* 0x0008400401007387 */ /* 0x000fe80000100a00 */
[----:B------:R0:W-:Y:S02]  /*40de0*/  STL.64 [R1+0x848], R6 ;  /* 0x0008480601007387 */ /* 0x0001e40000100a00 */
[----:B0-----:R-:W-:Y:S02]  /*40df0*/  HMMA.16816.F32 R4, R28, R26, R56 ;  /* 0x0000001a1c04723c */ /* 0x001fe40000001838 */
[----:B------:R-:W2:-:S15]  /*40e00*/  LDL.LU R56, [R1+0x740] ;  /* 0x0007400001387983 */ /* 0x000e9e0000300800 */
[----:B------:R-:W-:Y:S02]  /*40e10*/  NOP ;  /* 0x0000000000007918 */ /* 0x000fe40000000000 */
[----:B------:R0:W-:Y:S04]  /*40e20*/  STL.64 [R1+0xef0], R4 ;  /* 0x000ef00401007387 */ /* 0x0001e80000100a00 */
[----:B------:R1:W-:Y:S04]  /*40e30*/  STL.64 [R1+0xef8], R6 ;  /* 0x000ef80601007387 */ /* 0x0003e80000100a00 */
[----:B------:R-:W2:Y:S04]  /*40e40*/  LDL.LU R57, [R1+0x744] ;  /* 0x0007440001397983 */ /* 0x000ea80000300800 */
[----:B------:R-:W3:Y:S04]  /*40e50*/  LDL.LU R58, [R1+0x748] ;  /* 0x00074800013a7983 */ /* 0x000ee80000300800 */
[----:B------:R-:W3:Y:S01]  /*40e60*/  LDL.LU R59, [R1+0x74c] ;  /* 0x00074c00013b7983 */ /* 0x000ee20000300800 */
[----:B------:R-:W-:-:S03]  /*40e70*/  F2FP.F16.E4M3.UNPACK_B R32, R0.H1 ;  /* 0x00000000ff20723e */ /* 0x000fc600030006ff */
        /* <DEDUP_REMOVED lines=22> */
[----:B------:R-:W2:Y:S04]  /*40fe0*/  LDL.LU R33, [R1+0x98c] ;  /* 0x00098c0001217983 */ /* 0x000ea80000300800 */
[----:B------:R-:W2:Y:S04]  /*40ff0*/  LDL.LU R35, [R1+0x21c8] ;  /* 0x0021c80001237983 */ /* 0x000ea80000300800 */
[----:B------:R-:W2:Y:S04]  /*41000*/  LDL.LU R60, [R1+0x21c4] ;  /* 0x0021c400013c7983 */ /* 0x000ea80000300800 */
        /* <DEDUP_REMOVED lines=32> */
[----:B--2---:R-:W-:-:S03]  /*41210*/  IMAD R60, R60, 0x100, R35 ;  /* 0x000001003c3c7824 */ /* 0x004fc600078e0223 */
[----:B------:R-:W2:Y:S01]  /*41220*/  LDL.LU R35, [R1+0x26b8] ;  /* 0x0026b80001237983 */ /* 0x000ea20000300800 */
[----:B---3--:R-:W-:-:S03]  /*41230*/  IMAD R39, R39, 0x100, R36 ;  /* 0x0000010027277824 */ /* 0x008fc600078e0224 */
[----:B------:R-:W3:Y:S01]  /*41240*/  LDL.LU R36, [R1+0x26b4] ;  /* 0x0026b40001247983 */ /* 0x000ee20000300800 */
[----:B----4-:R-:W-:-:S03]  /*41250*/  IMAD R38, R38, 0x100, R37 ;  /* 0x0000010026267824 */ /* 0x010fc600078e0225 */
[----:B------:R-:W3:Y:S01]  /*41260*/  LDL.LU R37, [R1+0x26b0] ;  /* 0x0026b00001257983 */ /* 0x000ee20000300800 */
[----:B------:R-:W-:-:S07]  /*41270*/  F2FP.F16.E4M3.UNPACK_B R33, R33.H1 ;  /* 0x00000021ff21723e */ /* 0x000fce00030006ff */
[----:B------:R-:W-:Y:S01]  /*41280*/  HMMA.16816.F32 R28, R28, R32, R56 ;  /* 0x000000201c1c723c */ /* 0x000fe20000001838 */
[----:B------:R-:W4:Y:S01]  /*41290*/  LDL.LU.64 R58, [R1+0x26a8] ;  /* 0x0026a800013a7983 */ /* 0x000f220000300a00 */
[----:B------:R-:W-:-:S03]  /*412a0*/  IMAD R0, R0, 0x100, R61 ;  /* 0x0000010000007824 */ /* 0x000fc600078e023d */
[----:B------:R-:W4:Y:S04]  /*412b0*/  LDL.LU.64 R56, [R1+0x26a0] ;  /* 0x0026a00001387983 */ /* 0x000f280000300a00 */
[----:B------:R-:W-:Y:S04]  /*412c0*/  STL [R1+0x2604], R32 ;  /* 0x0026042001007387 */ /* 0x000fe80000100800 */
[----:B------:R-:W-:Y:S06]  /*412d0*/  STL [R1+0x2600], R33 ;  /* 0x0026002101007387 */ /* 0x000fec0000100800 */
[----:B------:R0:W-:Y:S04]  /*412e0*/  STL.64 [R1+0x830], R28 ;  /* 0x0008301c01007387 */ /* 0x0001e80000100a00 */
[----:B------:R1:W-:Y:S01]  /*412f0*/  STL.64 [R1+0x838], R30 ;  /* 0x0008381e01007387 */ /* 0x0003e20000100a00 */
[----:B0-----:R-:W-:-:S02]  /*41300*/  F2FP.F16.E4M3.UNPACK_B R28, R60 ;  /* 0x0000003cff1c723e */ /* 0x001fc400020006ff */
[----:B------:R-:W-:Y:S02]  /*41310*/  F2FP.F16.E4M3.UNPACK_B R29, R39 ;  /* 0x00000027ff1d723e */ /* 0x000fe400020006ff */
[----:B-1----:R-:W-:Y:S02]  /*41320*/  F2FP.F16.E4M3.UNPACK_B R30, R38 ;  /* 0x00000026ff1e723e */ /* 0x002fe400020006ff */
[----:B------:R-:W-:-:S07]  /*41330*/  F2FP.F16.E4M3.UNPACK_B R31, R0 ;  /* 0x00000000ff1f723e */ /* 0x000fce00020006ff */
        /* <DEDUP_REMOVED lines=28> */
[----:B------:R0:W-:Y:S01]  /*41500*/  STL.64 [R1+0x25f0], R4 ;  /* 0x0025f00401007387 */ /* 0x0001e20000100a00 */
[C---:B--2---:R-:W-:Y:S08]  /*41510*/  HMMA.16816.F32 R24, R28.reuse, R8, R24 ;  /* 0x000000081c18723c */ /* 0x044ff00000001818 */
[C---:B0-----:R-:W-:Y:S01]  /*41520*/  HMMA.16816.F32 R4, R28.reuse, R10, R52 ;  /* 0x0000000a1c04723c */ /* 0x041fe20000001834 */
        /* <DEDUP_REMOVED lines=15> */
[C---:B----4-:R-:W-:Y:S01]  /*41620*/  HMMA.16816.F32 R4, R28.reuse, R18, R56 ;  /* 0x000000121c04723c */ /* 0x050fe20000001838 */
[----:B------:R-:W2:Y:S10]  /*41630*/  LDL.LU R48, [R1+0x690] ;  /* 0x0006900001307983 */ /* 0x000eb40000300800 */
[----:B------:R-:W-:Y:S04]  /*41640*/  STL.64 [R1+0xe50], R8 ;  /* 0x000e500801007387 */ /* 0x000fe80000100a00 */
[----:B------:R-:W-:Y:S04]  /*41650*/  STL.64 [R1+0xe58], R10 ;  /* 0x000e580a01007387 */ /* 0x000fe80000100a00 */
[----:B------:R-:W-:Y:S04]  /*41660*/  STL.64 [R1+0xe40], R4 ;  /* 0x000e400401007387 */ /* 0x000fe80000100a00 */
[----:B------:R-:W-:Y:S04]  /*41670*/  STL.64 [R1+0xe48], R6 ;  /* 0x000e480601007387 */ /* 0x000fe80000100a00 */
[----:B------:R-:W2:Y:S04]  /*41680*/  LDL.LU R49, [R1+0x694] ;  /* 0x0006940001317983 */ /* 0x000ea80000300800 */
[----:B------:R-:W4:Y:S04]  /*41690*/  LDL.LU R50, [R1+0x698] ;  /* 0x0006980001327983 */ /* 0x000f280000300800 */
[----:B------:R-:W4:Y:S04]  /*416a0*/  LDL.LU R51, [R1+0x69c] ;  /* 0x00069c0001337983 */ /* 0x000f280000300800 */
[----:B----4-:R-:W-:Y:S04]  /*416b0*/  STL.64 [R1+0x2648], R50 ;  /* 0x0026483201007387 */ /* 0x010fe80000100a00 */
[----:B--2---:R0:W-:Y:S04]  /*416c0*/  STL.64 [R1+0x2640], R48 ;  /* 0x0026403001007387 */ /* 0x0041e80000100a00 */
        /* <DEDUP_REMOVED lines=16> */
[----:B0-----:R-:W3:Y:S04]  /*417d0*/  LDL.LU R48, [R1+0x730] ;  /* 0x0007300001307983 */ /* 0x001ee80000300800 */
        /* <DEDUP_REMOVED lines=33> */
[C---:B--2---:R-:W-:Y:S08]  /*419f0*/  HMMA.16816.F32 R24, R28.reuse, R22, R24 ;  /* 0x000000161c18723c */ /* 0x044ff00000001818 */
[----:B---3--:R-:W-:-:S15]  /*41a00*/  HMMA.16816.F32 R48, R28, R20, R48 ;  /* 0x000000141c30723c */ /* 0x008fde0000001830 */
        /* <DEDUP_REMOVED lines=11> */
[----:B0-----:R-:W3:Y:S04]  /*41ac0*/  LDL.LU R20, [R1+0x6e0] ;  /* 0x0006e00001147983 */ /* 0x001ee80000300800 */
[----:B------:R-:W3:Y:S04]  /*41ad0*/  LDL.LU R21, [R1+0x6e4] ;  /* 0x0006e40001157983 */ /* 0x000ee80000300800 */
[----:B------:R-:W3:Y:S04]  /*41ae0*/  LDL.LU R22, [R1+0x6e8] ;  /* 0x0006e80001167983 */ /* 0x000ee80000300800 */
[----:B------:R-:W3:Y:S01]  /*41af0*/  LDL.LU R23, [R1+0x6ec] ;  /* 0x0006ec0001177983 */ /* 0x000ee20000300800 */
[----:B----4-:R-:W-:-:S02]  /*41b00*/  IMAD R60, R60, 0x100, R37 ;  /* 0x000001003c3c7824 */ /* 0x010fc400078e0225 */
[----:B------:R-:W-:Y:S02]  /*41b10*/  IMAD R39, R39, 0x100, R32 ;  /* 0x0000010027277824 */ /* 0x000fe400078e0220 */
[----:B------:R-:W-:Y:S01]  /*41b20*/  IMAD R38, R38, 0x100, R33 ;  /* 0x0000010026267824 */ /* 0x000fe200078e0221 */
        /* <DEDUP_REMOVED lines=12> */
[----:B0-----:R-:W2:Y:S04]  /*41bf0*/  LDL.LU R24, [R1+0x6f0] ;  /* 0x0006f00001187983 */ /* 0x001ea80000300800 */
[----:B------:R-:W2:Y:S04]  /*41c00*/  LDL.LU R25, [R1+0x6f4] ;  /* 0x0006f40001197983 */ /* 0x000ea80000300800 */
[----:B------:R-:W2:Y:S04]  /*41c10*/  LDL.LU R26, [R1+0x6f8] ;  /* 0x0006f800011a7983 */ /* 0x000ea80000300800 */
[----:B------:R-:W2:Y:S04]  /*41c20*/  LDL.LU R27, [R1+0x6fc] ;  /* 0x0006fc00011b7983 */ /* 0x000ea80000300800 */
[----:B------:R-:W2:Y:S04]  /*41c30*/  LDL.LU R37, [R1+0x2608] ;  /* 0x0026080001257983 */ /* 0x000ea80000300800 */
[----:B------:R-:W2:Y:S04]  /*41c40*/  LDL.LU R32, [R1+0x2604] ;  /* 0x0026040001207983 */ /* 0x000ea80000300800 */
[----:B------:R-:W2:Y:S01]  /*41c50*/  LDL.LU R33, [R1+0x2600] ;  /* 0x0026000001217983 */ /* 0x000ea20000300800 */
[----:B------:R-:W-:Y:S01]  /*41c60*/  IMAD R0, R0, 0x100, R61 ;  /* 0x0000010000007824 */ /* 0x000fe200078e023d */
[----:B--2---:R-:W-:Y:S02]  /*41c70*/  HMMA.16816.F32 R28, R28, R32, R4 ;  /* 0x000000201c1c723c */ /* 0x004fe40000001804 */
[----:B------:R-:W2:Y:S04]  /*41c80*/  LDL.LU.64 R6, [R1+0x25f8] ;  /* 0x0025f80001067983 */ /* 0x000ea80000300a00 */
[----:B------:R-:W2:-:S13]  /*41c90*/  LDL.LU.64 R4, [R1+0x25f0] ;  /* 0x0025f00001047983 */ /* 0x000e9a0000300a00 */
[----:B------:R0:W-:Y:S04]  /*41ca0*/  STL.64 [R1+0x240], R28 ;  /* 0x0002401c01007387 */ /* 0x0001e80000100a00 */
[----:B------:R1:W-:Y:S01]  /*41cb0*/  STL.64 [R1+0x248], R30 ;  /* 0x0002481e01007387 */ /* 0x0003e20000100a00 */
[----:B0-----:R-:W-:Y:S02]  /*41cc0*/  F2FP.F16.E4M3.UNPACK_B R28, R60 ;  /* 0x0000003cff1c723e */ /* 0x001fe400020006ff */
[----:B------:R-:W-:Y:S02]  /*41cd0*/  F2FP.F16.E4M3.UNPACK_B R29, R39 ;  /* 0x00000027ff1d723e */ /* 0x000fe400020006ff */
[----:B-1----:R-:W-:Y:S02]  /*41ce0*/  F2FP.F16.E4M3.UNPACK_B R30, R38 ;  /* 0x00000026ff1e723e */ /* 0x002fe400020006ff */
[----:B------:R-:W-:-:S07]  /*41cf0*/  F2FP.F16.E4M3.UNPACK_B R31, R0 ;  /* 0x00000000ff1f723e */ /* 0x000fce00020006ff */
[C---:B------:R-:W-:Y:S08]  /*41d00*/  HMMA.16816.F32 R24, R28.reuse, R36, R24 ;  /* 0x000000241c18723c */ /* 0x040ff00000001818 */
[C---:B------:R-:W-:Y:S01]  /*41d10*/  HMMA.16816.F32 R20, R28.reuse, R34, R20 ;  /* 0x000000221c14723c */ /* 0x040fe20000001814 */
[----:B------:R-:W-:Y:S10]  /*41d20*/  STL.64 [R1+0x2598], R34 ;  /* 0x0025982201007387 */ /* 0x000ff40000100a00 */
[----:B------:R-:W-:Y:S04]  /*41d30*/  STL.64 [R1+0xdf0], R24 ;  /* 0x000df01801007387 */ /* 0x000fe80000100a00 */
[----:B------:R0:W-:Y:S04]  /*41d40*/  STL.64 [R1+0xdf8], R26 ;  /* 0x000df81a01007387 */ /* 0x0001e80000100a00 */
[----:B------:R-:W-:Y:S04]  /*41d50*/  STL.64 [R1+0x2590], R32 ;  /* 0x0025902001007387 */ /* 0x000fe80000100a00 */
[----:B------:R-:W-:Y:S04]  /*41d60*/  STL.64 [R1+0xde0], R20 ;  /* 0x000de01401007387 */ /* 0x000fe80000100a00 */
[----:B------:R2:W-:Y:S01]  /*41d70*/  STL.64 [R1+0xde8], R22 ;  /* 0x000de81601007387 */ /* 0x0005e20000100a00 */
[----:B0-----:R-:W-:-:S15]  /*41d80*/  HMMA.16816.F32 R24, R28, R2, R16 ;  /* 0x000000021c18723c */ /* 0x001fde0000001810 */
[----:B------:R-:W-:-:S04]  /*41d90*/  NOP ;  /* 0x0000000000007918 */ /* 0x000fc80000000000 */
[----:B------:R-:W-:Y:S04]  /*41da0*/  STL.64 [R1+0xdd0], R24 ;  /* 0x000dd01801007387 */ /* 0x000fe80000100a00 */
[----:B------:R-:W-:Y:S01]  /*41db0*/  STL.64 [R1+0xdd8], R26 ;  /* 0x000dd81a01007387 */ /* 0x000fe20000100a00 */
[C---:B--2---:R-:W-:Y:S08]  /*41dc0*/  HMMA.16816.F32 R20, R28.reuse, R4, R52 ;  /* 0x000000041c14723c */ /* 0x044ff00000001834 */
        /* <DEDUP_REMOVED lines=8> */
[C---:B----4-:R-:W-:Y:S01]  /*41e50*/  HMMA.16816.F32 R4, R28.reuse, R10, R48 ;  /* 0x0000000a1c04723c */ /* 0x050fe20000001830 */
        /* <DEDUP_REMOVED lines=64> */
[----:B------:R-:W3:Y:S04]  /*42260*/  LDL.LU.64 R16, [R1+0x25e0] ;  /* 0x0025e00001107983 */ /* 0x000ee80000300a00 */
[----:B------:R0:W-:Y:S04]  /*42270*/  STL.64 [R1+0x2578], R14 ;  /* 0x0025780e01007387 */ /* 0x0001e80000100a00 */
[----:B0-----:R-:W4:Y:S04]  /*42280*/  LDL.LU R14, [R1+0x2204] ;  /* 0x00220400010e7983 */ /* 0x001f280000300800 */
[----:B------:R-:W4:Y:S04]  /*42290*/  LDL.LU R15, [R1+0x2210] ;  /* 0x00221000010f7983 */ /* 0x000f280000300800 */
[----:B------:R0:W-:Y:S04]  /*422a0*/  STL.64 [R1+0x2570], R12 ;  /* 0x0025700c01007387 */ /* 0x0001e80000100a00 */
[----:B0-----:R-:W4:Y:S01]  /*422b0*/  LDL.LU R13, [R1+0x2208] ;  /* 0x00220800010d7983 */ /* 0x001f220000300800 */
        /* <DEDUP_REMOVED lines=38> */
[----:B---3--:R-:W-:Y:S01]  /*42520*/  HMMA.16816.F32 R20, R28, R26, R20 ;  /* 0x0000001a1c14723c */ /* 0x008fe20000001814 */
[----:B----4-:R-:W-:-:S02]  /*42530*/  IMAD R14, R14, 0x100, R13 ;  /* 0x000001000e0e7824 */ /* 0x010fc400078e020d */
[----:B------:R-:W-:Y:S02]  /*42540*/  IMAD R13, R39, 0x100, R15 ;  /* 0x00000100270d7824 */ /* 0x000fe400078e020f */
[----:B------:R-:W-:Y:S02]  /*42550*/  IMAD R12, R38, 0x100, R61 ;  /* 0x00000100260c7824 */ /* 0x000fe400078e023d */
[----:B------:R-:W-:Y:S01]  /*42560*/  IMAD R0, R0, 0x100, R60 ;  /* 0x0000010000007824 */ /* 0x000fe200078e023c */
[----:B------:R-:W-:Y:S04]  /*42570*/  STL.64 [R1+0x2568], R26 ;  /* 0x0025681a01007387 */ /* 0x000fe80000100a00 */
[----:B------:R-:W-:Y:S07]  /*42580*/  STL.64 [R1+0x2560], R24 ;  /* 0x0025601801007387 */ /* 0x000fee0000100a00 */
[----:B------:R-:W-:Y:S04]  /*42590*/  STL.64 [R1+0xd10], R20 ;  /* 0x000d101401007387 */ /* 0x000fe80000100a00 */
[----:B------:R-:W-:Y:S01]  /*425a0*/  STL.64 [R1+0xd18], R22 ;  /* 0x000d181601007387 */ /* 0x000fe20000100a00 */
[----:B--2---:R-:W-:Y:S01]  /*425b0*/  HMMA.16816.F32 R16, R28, R32, R16 ;  /* 0x000000201c10723c */ /* 0x004fe20000001810 */
[----:B------:R-:W-:-:S02]  /*425c0*/  F2FP.F16.E4M3.UNPACK_B R28, R14 ;  /* 0x0000000eff1c723e */ /* 0x000fc400020006ff */
[----:B------:R-:W-:Y:S02]  /*425d0*/  F2FP.F16.E4M3.UNPACK_B R29, R13 ;  /* 0x0000000dff1d723e */ /* 0x000fe400020006ff */
[----:B------:R-:W-:Y:S02]  /*425e0*/  F2FP.F16.E4M3.UNPACK_B R30, R12 ;  /* 0x0000000cff1e723e */ /* 0x000fe400020006ff */
[----:B------:R-:W-:-:S07]  /*425f0*/  F2FP.F16.E4M3.UNPACK_B R31, R0 ;  /* 0x00000000ff1f723e */ /* 0x000fce00020006ff */
[C---:B------:R-:W-:Y:S05]  /*42600*/  HMMA.16816.F32 R12, R28.reuse, R34, R40 ;  /* 0x000000221c0c723c */ /* 0x040fea0000001828 */
[----:B------:R-:W-:Y:S04]  /*42610*/  STL.64 [R1+0x230], R16 ;  /* 0x0002301001007387 */ /* 0x000fe80000100a00 */
[----:B------:R0:W-:Y:S02]  /*42620*/  STL.64 [R1+0x238], R18 ;  /* 0x0002381201007387 */ /* 0x0001e40000100a00 */
[C---:B0-----:R-:W-:Y:S02]  /*42630*/  HMMA.16816.F32 R16, R28.reuse, R36, R52 ;  /* 0x000000241c10723c */ /* 0x041fe40000001834 */
[----:B------:R-:W-:Y:S06]  /*42640*/  STL.64 [R1+0x2588], R34 ;  /* 0x0025882201007387 */ /* 0x000fec0000100a00 */
[C---:B------:R-:W-:Y:S11]  /*42650*/  HMMA.16816.F32 R20, R28.reuse, R2, R44 ;  /* 0x000000021c14723c */ /* 0x040ff6000000182c */
[----:B------:R-:W-:Y:S04]  /*42660*/  STL.64 [R1+0xd00], R16 ;  /* 0x000d001001007387 */ /* 0x000fe80000100a00 */
[----:B------:R0:W-:Y:S04]  /*42670*/  STL.64 [R1+0xd08], R18 ;  /* 0x000d081201007387 */ /* 0x0001e80000100a00 */
[----:B------:R-:W-:Y:S04]  /*42680*/  STL.64 [R1+0x2580], R32 ;  /* 0x0025802001007387 */ /* 0x000fe80000100a00 */
[----:B------:R-:W-:Y:S04]  /*42690*/  STL.64 [R1+0xcf0], R12 ;  /* 0x000cf00c01007387 */ /* 0x000fe80000100a00 */
[----:B------:R1:W-:Y:S01]  /*426a0*/  STL.64 [R1+0xcf8], R14 ;  /* 0x000cf80e01007387 */ /* 0x0003e20000100a00 */
[C---:B0-----:R-:W-:Y:S08]  /*426b0*/  HMMA.16816.F32 R16, R28.reuse, R4, R48 ;  /* 0x000000041c10723c */ /* 0x041ff00000001830 */
[C---:B-1----:R-:W-:Y:S01]  /*426c0*/  HMMA.16816.F32 R12, R28.reuse, R6, R56 ;  /* 0x000000061c0c723c */ /* 0x042fe20000001838 */
        /* <DEDUP_REMOVED lines=100> */
[----:B------:R-:W-:Y:S01]  /*42d10*/  IMAD R0, R0, 0x100, R60 ;  /* 0x0000010000007824 */ /* 0x000fe200078e023c */
        /* <DEDUP_REMOVED lines=18> */
[----:B------:R-:W-:Y:S01]  /*42e40*/  IMAD R4, R38, 0x100, R61 ;  /* 0x0000010026047824 */ /* 0x000fe200078e023d */
[----:B----4-:R-:W-:Y:S01]  /*42e50*/  HMMA.16816.F32 R8, R28, R32, R48 ;  /* 0x000000201c08723c */ /* 0x010fe20000001830 */
[----:B------:R-:W-:Y:S02]  /*42e60*/  F2FP.F16.E4M3.UNPACK_B R31, R0 ;  /* 0x00000000ff1f723e */ /* 0x000fe400020006ff */
[----:B------:R-:W-:Y:S02]  /*42e70*/  F2FP.F16.E4M3.UNPACK_B R29, R5 ;  /* 0x00000005ff1d723e */ /* 0x000fe400020006ff */
[----:B------:R-:W-:Y:S02]  /*42e80*/  F2FP.F16.E4M3.UNPACK_B R28, R6 ;  /* 0x00000006ff1c723e */ /* 0x000fe400020006ff */
[----:B------:R-:W-:-:S07]  /*42e90*/  F2FP.F16.E4M3.UNPACK_B R30, R4 ;  /* 0x00000004ff1e723e */ /* 0x000fce00020006ff */
[C---:B------:R-:W-:Y:S05]  /*42ea0*/  HMMA.16816.F32 R4, R28.reuse, R36, R56 ;  /* 0x000000241c04723c */ /* 0x040fea0000001838 */
[----:B------:R0:W-:Y:S04]  /*42eb0*/  STL.64 [R1+0x220], R8 ;  /* 0x0002200801007387 */ /* 0x0001e80000100a00 */
[----:B------:R1:W-:Y:S04]  /*42ec0*/  STL.64 [R1+0x228], R10 ;  /* 0x0002280a01007387 */ /* 0x0003e80000100a00 */
[----:B------:R-:W2:Y:S06]  /*42ed0*/  LDL.LU R44, [R1+0x430] ;  /* 0x00043000012c7983 */ /* 0x000eac0000300800 */
[----:B------:R3:W-:Y:S04]  /*42ee0*/  STL.64 [R1+0xc10], R4 ;  /* 0x000c100401007387 */ /* 0x0007e80000100a00 */
[----:B------:R4:W-:Y:S04]  /*42ef0*/  STL.64 [R1+0xc18], R6 ;  /* 0x000c180601007387 */ /* 0x0009e80000100a00 */
[----:B------:R-:W2:Y:S04]  /*42f00*/  LDL.LU R45, [R1+0x434] ;  /* 0x00043400012d7983 */ /* 0x000ea80000300800 */
[----:B------:R-:W2:Y:S04]  /*42f10*/  LDL.LU R46, [R1+0x438] ;  /* 0x00043800012e7983 */ /* 0x000ea80000300800 */
[----:B------:R-:W2:Y:S04]  /*42f20*/  LDL.LU R47, [R1+0x43c] ;  /* 0x00043c00012f7983 */ /* 0x000ea80000300800 */
[----:B--2---:R-:W-:Y:S04]  /*42f30*/  STL.64 [R1+0x2518], R46 ;  /* 0x0025182e01007387 */ /* 0x004fe80000100a00 */
[----:B------:R-:W-:Y:S04]  /*42f40*/  STL.64 [R1+0x2510], R44 ;  /* 0x0025102c01007387 */ /* 0x000fe80000100a00 */
[----:B------:R-:W2:Y:S04]  /*42f50*/  LDL.LU R40, [R1+0x440] ;  /* 0x0004400001287983 */ /* 0x000ea80000300800 */
[----:B------:R-:W2:Y:S04]  /*42f60*/  LDL.LU R41, [R1+0x444] ;  /* 0x0004440001297983 */ /* 0x000ea80000300800 */
[----:B------:R-:W2:Y:S04]  /*42f70*/  LDL.LU R42, [R1+0x448] ;  /* 0x00044800012a7983 */ /* 0x000ea80000300800 */
[----:B------:R-:W2:Y:S04]  /*42f80*/  LDL.LU R43, [R1+0x44c] ;  /* 0x00044c00012b7983 */ /* 0x000ea80000300800 */
[----:B--2---:R-:W-:Y:S04]  /*42f90*/  STL.64 [R1+0x2538], R42 ;  /* 0x0025382a01007387 */ /* 0x004fe80000100a00 */
[----:B------:R2:W-:Y:S04]  /*42fa0*/  STL.64 [R1+0x2530], R40 ;  /* 0x0025302801007387 */ /* 0x0005e80000100a00 */
        /* <DEDUP_REMOVED lines=107> */
[----:B------:R-:W-:-:S02]  /*43660*/  IMAD R60, R60, 0x100, R49 ;  /* 0x000001003c3c7824 */ /* 0x000fc400078e0231 */
[----:B------:R-:W-:Y:S02]  /*43670*/  IMAD R39, R39, 0x100, R50 ;  /* 0x0000010027277824 */ /* 0x000fe400078e0232 */
        /* <DEDUP_REMOVED lines=22> */
[----:B------:R-:W-:Y:S04]  /*437e0*/  STL.64 [R1+0xb48], R10 ;  /* 0x000b480a01007387 */ /* 0x000fe80000100a00 */
[----:B------:R-:W-:Y:S04]  /*437f0*/  STL.64 [R1+0x24a0], R24 ;  /* 0x0024a01801007387 */ /* 0x000fe80000100a00 */
[----:B------:R-:W-:Y:S04]  /*43800*/  STL.64 [R1+0xb30], R4 ;  /* 0x000b300401007387 */ /* 0x000fe80000100a00 */
[----:B------:R0:W-:Y:S04]  /*43810*/  STL.64 [R1+0xb38], R6 ;  /* 0x000b380601007387 */ /* 0x0001e80000100a00 */
[----:B------:R-:W2:Y:S01]  /*43820*/  LDL.LU R48, [R1+0x360] ;  /* 0x0003600001307983 */ /* 0x000ea20000300800 */
[----:B0-----:R-:W-:-:S15]  /*43830*/  HMMA.16816.F32 R4, R28, R32, R56 ;  /* 0x000000201c04723c */ /* 0x001fde0000001838 */
[----:B------:R-:W-:-:S04]  /*43840*/  NOP ;  /* 0x0000000000007918 */ /* 0x000fc80000000000 */
[----:B------:R0:W-:Y:S04]  /*43850*/  STL.64 [R1+0x1b0], R4 ;  /* 0x0001b00401007387 */ /* 0x0001e80000100a00 */
[----:B------:R1:W-:Y:S04]  /*43860*/  STL.64 [R1+0x1b8], R6 ;  /* 0x0001b80601007387 */ /* 0x0003e80000100a00 */
        /* <DEDUP_REMOVED lines=21> */
[----:B--2---:R-:W2:Y:S04]  /*439c0*/  LDL.LU R48, [R1+0x420] ;  /* 0x0004200001307983 */ /* 0x004ea80000300800 */
[----:B------:R-:W2:Y:S04]  /*439d0*/  LDL.LU R49, [R1+0x424] ;  /* 0x0004240001317983 */ /* 0x000ea80000300800 */
[----:B------:R-:W2:Y:S04]  /*439e0*/  LDL.LU R50, [R1+0x428] ;  /* 0x0004280001327983 */ /* 0x000ea80000300800 */
[----:B------:R-:W2:Y:S01]  /*439f0*/  LDL.LU R51, [R1+0x42c] ;  /* 0x00042c0001337983 */ /* 0x000ea20000300800 */
[----:B------:R-:W-:-:S03]  /*43a00*/  IMAD R0, R0, 0x100, R61 ;  /* 0x0000010000007824 */ /* 0x000fc600078e023d */
[----:B------:R-:W3:Y:S01]  /*43a10*/  LDL.LU R20, [R1+0x3f0] ;  /* 0x0003f00001147983 */ /* 0x000ee20000300800 */
[----:B------:R-:W-:Y:S02]  /*43a20*/  F2FP.F16.E4M3.UNPACK_B R28, R60 ;  /* 0x0000003cff1c723e */ /* 0x000fe400020006ff */
[----:B------:R-:W-:Y:S02]  /*43a30*/  F2FP.F16.E4M3.UNPACK_B R29, R39 ;  /* 0x00000027ff1d723e */ /* 0x000fe400020006ff */
[----:B------:R-:W-:Y:S02]  /*43a40*/  F2FP.F16.E4M3.UNPACK_B R30, R38 ;  /* 0x00000026ff1e723e */ /* 0x000fe400020006ff */
[----:B------:R-:W-:Y:S01]  /*43a50*/  F2FP.F16.E4M3.UNPACK_B R31, R0 ;  /* 0x00000000ff1f723e */ /* 0x000fe200020006ff */
        /* <DEDUP_REMOVED lines=23> */
[----:B------:R-:W-:Y:S04]  /*43bd0*/  STL [R1+0x2434], R32 ;  /* 0x0024342001007387 */ /* 0x000fe80000100800 */
[----:B------:R-:W-:Y:S01]  /*43be0*/  STL [R1+0x2430], R33 ;  /* 0x0024302101007387 */ /* 0x000fe20000100800 */
[C---:B--2---:R-:W-:Y:S08]  /*43bf0*/  HMMA.16816.F32 R48, R28.reuse, R36, R48 ;  /* 0x000000241c30723c */ /* 0x044ff00000001830 */
[C---:B---3--:R-:W-:Y:S08]  /*43c00*/  HMMA.16816.F32 R24, R28.reuse, R34, R24 ;  /* 0x000000221c18723c */ /* 0x048ff00000001818 */
[C---:B------:R-:W-:Y:S03]  /*43c10*/  HMMA.16816.F32 R4, R28.reuse, R2, R4 ;  /* 0x000000021c04723c */ /* 0x040fe60000001804 */
[----:B------:R-:W-:Y:S04]  /*43c20*/  STL.64 [R1+0xb20], R48 ;  /* 0x000b203001007387 */ /* 0x000fe80000100a00 */
[----:B------:R0:W-:Y:S04]  /*43c30*/  STL.64 [R1+0xb28], R50 ;  /* 0x000b283201007387 */ /* 0x0001e80000100a00 */
[----:B0-----:R-:W2:Y:S04]  /*43c40*/  LDL.LU.64 R50, [R1+0x24b8] ;  /* 0x0024b80001327983 */ /* 0x001ea80000300a00 */
[----:B------:R-:W2:Y:S04]  /*43c50*/  LDL.LU.64 R48, [R1+0x24b0] ;  /* 0x0024b00001307983 */ /* 0x000ea80000300a00 */
[----:B------:R-:W-:Y:S04]  /*43c60*/  STL [R1+0x2438], R37 ;  /* 0x0024382501007387 */ /* 0x000fe80000100800 */
[----:B------:R-:W-:Y:S04]  /*43c70*/  STL.64 [R1+0xb10], R24 ;  /* 0x000b101801007387 */ /* 0x000fe80000100a00 */
[----:B------:R0:W-:Y:S04]  /*43c80*/  STL.64 [R1+0xb18], R26 ;  /* 0x000b181a01007387 */ /* 0x0001e80000100a00 */
[----:B0-----:R-:W3:Y:S04]  /*43c90*/  LDL.LU.64 R26, [R1+0x24a8] ;  /* 0x0024a800011a7983 */ /* 0x001ee80000300a00 */
[----:B------:R-:W2:Y:S04]  /*43ca0*/  LDL.LU.64 R24, [R1+0x24a0] ;  /* 0x0024a00001187983 */ /* 0x000ea80000300a00 */
[----:B------:R-:W-:Y:S04]  /*43cb0*/  STL.64 [R1+0xb00], R4 ;  /* 0x000b000401007387 */ /* 0x000fe80000100a00 */
[----:B------:R0:W-:Y:S04]  /*43cc0*/  STL.64 [R1+0xb08], R6 ;  /* 0x000b080601007387 */ /* 0x0001e80000100a00 */
[----:B0-----:R-:W2:Y:S04]  /*43cd0*/  LDL.LU.64 R6, [R1+0x2498] ;  /* 0x0024980001067983 */ /* 0x001ea80000300a00 */
[----:B------:R-:W4:Y:S02]  /*43ce0*/  LDL.LU.64 R4, [R1+0x2490] ;  /* 0x0024900001047983 */ /* 0x000f240000300a00 */
[C---:B----4-:R-:W-:Y:S08]  /*43cf0*/  HMMA.16816.F32 R20, R28.reuse, R4, R20 ;  /* 0x000000041c14723c */ /* 0x050ff00000001814 */
        /* <DEDUP_REMOVED lines=114> */
[----:B--2---:R-:W-:Y:S01]  /*44420*/  HMMA.16816.F32 R48, R28, R26, R48 ;  /* 0x0000001a1c30723c */ /* 0x004fe20000001830 */
[----:B---3--:R-:W-:-:S02]  /*44430*/  IMAD R60, R60, 0x100, R37 ;  /* 0x000001003c3c7824 */ /* 0x008fc400078e0225 */
[----:B----4-:R-:W-:-:S15]  /*44440*/  IMAD R39, R39, 0x100, R32 ;  /* 0x0000010027277824 */ /* 0x010fde00078e0220 */
[----:B------:R-:W-:Y:S01]  /*44450*/  NOP ;  /* 0x0000000000007918 */ /* 0x000fe20000000000 */
[----:B------:R-:W-:Y:S04]  /*44460*/  STL.64 [R1+0xa40], R48 ;  /* 0x000a403001007387 */ /* 0x000fe80000100a00 */
[----:B------:R0:W-:Y:S01]  /*44470*/  STL.64 [R1+0xa48], R50 ;  /* 0x000a483201007387 */ /* 0x0001e20000100a00 */
[----:B------:R-:W-:-:S03]  /*44480*/  IMAD R38, R38, 0x100, R33 ;  /* 0x0000010026267824 */ /* 0x000fc600078e0221 */
[----:B0-----:R-:W2:Y:S04]  /*44490*/  LDL.LU.64 R50, [R1+0x2448] ;  /* 0x0024480001327983 */ /* 0x001ea80000300a00 */
[----:B------:R-:W2:Y:S04]  /*444a0*/  LDL.LU.64 R48, [R1+0x2440] ;  /* 0x0024400001307983 */ /* 0x000ea80000300a00 */
[----:B------:R-:W-:Y:S04]  /*444b0*/  STL.64 [R1+0x23c8], R26 ;  /* 0x0023c81a01007387 */ /* 0x000fe80000100a00 */
[----:B------:R0:W-:Y:S04]  /*444c0*/  STL.64 [R1+0x23c0], R24 ;  /* 0x0023c01801007387 */ /* 0x0001e80000100a00 */
[----:B0-----:R-:W3:Y:S04]  /*444d0*/  LDL.LU R24, [R1+0x300] ;  /* 0x0003000001187983 */ /* 0x001ee80000300800 */
[----:B------:R-:W3:Y:S04]  /*444e0*/  LDL.LU R25, [R1+0x304] ;  /* 0x0003040001197983 */ /* 0x000ee80000300800 */
[----:B------:R-:W3:Y:S04]  /*444f0*/  LDL.LU R26, [R1+0x308] ;  /* 0x00030800011a7983 */ /* 0x000ee80000300800 */
[----:B------:R-:W3:Y:S04]  /*44500*/  LDL.LU R27, [R1+0x30c] ;  /* 0x00030c00011b7983 */ /* 0x000ee80000300800 */
[----:B------:R-:W4:Y:S04]  /*44510*/  LDL.LU R37, [R1+0x2438] ;  /* 0x0024380001257983 */ /* 0x000f280000300800 */
[----:B------:R-:W2:Y:S04]  /*44520*/  LDL.LU R32, [R1+0x2434] ;  /* 0x0024340001207983 */ /* 0x000ea80000300800 */
[----:B------:R-:W2:Y:S01]  /*44530*/  LDL.LU R33, [R1+0x2430] ;  /* 0x0024300001217983 */ /* 0x000ea20000300800 */
[----:B------:R-:W-:Y:S01]  /*44540*/  IMAD R0, R0, 0x100, R61 ;  /* 0x0000010000007824 */ /* 0x000fe200078e023d */
        /* <DEDUP_REMOVED lines=11> */
[C---:B----4-:R-:W-:Y:S08]  /*44600*/  HMMA.16816.F32 R12, R28.reuse, R36, R12 ;  /* 0x000000241c0c723c */ /* 0x050ff0000000180c */
[C---:B------:R-:W-:Y:S08]  /*44610*/  HMMA.16816.F32 R8, R28.reuse, R34, R8 ;  /* 0x000000221c08723c */ /* 0x040ff00000001808 */
[C---:B------:R-:W-:Y:S03]  /*44620*/  HMMA.16816.F32 R4, R28.reuse, R2, R4 ;  /* 0x000000021c04723c */ /* 0x040fe60000001804 */
[----:B------:R-:W-:Y:S04]  /*44630*/  STL.64 [R1+0xa30], R12 ;  /* 0x000a300c01007387 */ /* 0x000fe80000100a00 */
[----:B------:R0:W-:Y:S04]  /*44640*/  STL.64 [R1+0xa38], R14 ;  /* 0x000a380e01007387 */ /* 0x0001e80000100a00 */
[----:B0-----:R-:W4:Y:S04]  /*44650*/  LDL.LU.64 R14, [R1+0x2418] ;  /* 0x00241800010e7983 */ /* 0x001f280000300a00 */
[----:B------:R-:W2:Y:S04]  /*44660*/  LDL.LU.64 R12, [R1+0x2410] ;  /* 0x00241000010c7983 */ /* 0x000ea80000300a00 */
[----:B------:R-:W-:Y:S04]  /*44670*/  STL [R1+0x239c], R37 ;  /* 0x00239c2501007387 */ /* 0x000fe80000100800 */
[----:B------:R-:W-:Y:S04]  /*44680*/  STL.64 [R1+0xa20], R8 ;  /* 0x000a200801007387 */ /* 0x000fe80000100a00 */
[----:B------:R0:W-:Y:S04]  /*44690*/  STL.64 [R1+0xa28], R10 ;  /* 0x000a280a01007387 */ /* 0x0001e80000100a00 */
[----:B0-----:R-:W2:Y:S04]  /*446a0*/  LDL.LU.64 R10, [R1+0x2408] ;  /* 0x00240800010a7983 */ /* 0x001ea80000300a00 */
[----:B------:R-:W2:Y:S04]  /*446b0*/  LDL.LU.64 R8, [R1+0x2400] ;  /* 0x0024000001087983 */ /* 0x000ea80000300a00 */
[----:B------:R-:W-:Y:S04]  /*446c0*/  STL.64 [R1+0xa10], R4 ;  /* 0x000a100401007387 */ /* 0x000fe80000100a00 */
[----:B------:R0:W-:Y:S04]  /*446d0*/  STL.64 [R1+0xa18], R6 ;  /* 0x000a180601007387 */ /* 0x0001e80000100a00 */
[----:B0-----:R-:W2:Y:S04]  /*446e0*/  LDL.LU.64 R6, [R1+0x23f8] ;  /* 0x0023f80001067983 */ /* 0x001ea80000300a00 */
[----:B------:R-:W3:Y:S02]  /*446f0*/  LDL.LU.64 R4, [R1+0x23f0] ;  /* 0x0023f00001047983 */ /* 0x000ee40000300a00 */
        /* <DEDUP_REMOVED lines=40> */
[----:B0-----:R-:W3:Y:S04]  /*44980*/  LDL.LU R4, [R1+0x160] ;  /* 0x0001600001047983 */ /* 0x001ee80000300800 */
[----:B------:R-:W3:Y:S04]  /*44990*/  LDL.LU R5, [R1+0x164] ;  /* 0x0001640001057983 */ /* 0x000ee80000300800 */
[----:B-1----:R-:W4:Y:S04]  /*449a0*/  LDL.LU R6, [R1+0x168] ;  /* 0x0001680001067983 */ /* 0x002f280000300800 */
[----:B------:R-:W4:Y:S04]  /*449b0*/  LDL.LU R7, [R1+0x16c] ;  /* 0x00016c0001077983 */ /* 0x000f280000300800 */
[----:B----4-:R-:W-:Y:S04]  /*449c0*/  STL.64 [R1+0x23a8], R6 ;  /* 0x0023a80601007387 */ /* 0x010fe80000100a00 */
[----:B---3--:R0:W-:Y:S04]  /*449d0*/  STL.64 [R1+0x23a0], R4 ;  /* 0x0023a00401007387 */ /* 0x0081e80000100a00 */
[----:B--2---:R-:W2:Y:S04]  /*449e0*/  LDL.LU R8, [R1+0x1d0] ;  /* 0x0001d00001087983 */ /* 0x004ea80000300800 */
[----:B------:R-:W2:Y:S04]  /*449f0*/  LDL.LU R9, [R1+0x1d4] ;  /* 0x0001d40001097983 */ /* 0x000ea80000300800 */
[----:B------:R-:W3:Y:S04]  /*44a00*/  LDL.LU R10, [R1+0x1d8] ;  /* 0x0001d800010a7983 */ /* 0x000ee80000300800 */
[----:B------:R-:W3:Y:S04]  /*44a10*/  LDL.LU R11, [R1+0x1dc] ;  /* 0x0001dc00010b7983 */ /* 0x000ee80000300800 */
[----:B---3--:R-:W-:Y:S04]  /*44a20*/  STL.64 [R1+0x23b8], R10 ;  /* 0x0023b80a01007387 */ /* 0x008fe80000100a00 */
[----:B--2---:R1:W-:Y:S04]  /*44a30*/  STL.64 [R1+0x23b0], R8 ;  /* 0x0023b00801007387 */ /* 0x0043e80000100a00 */
[----:B0-----:R-:W2:Y:S04]  /*44a40*/  LDL.LU R4, [R1+0x250] ;  /* 0x0002500001047983 */ /* 0x001ea80000300800 */
[----:B------:R-:W2:Y:S04]  /*44a50*/  LDL.LU R5, [R1+0x254] ;  /* 0x0002540001057983 */ /* 0x000ea80000300800 */
[----:B------:R-:W3:Y:S04]  /*44a60*/  LDL.LU R6, [R1+0x258] ;  /* 0x0002580001067983 */ /* 0x000ee80000300800 */
[----:B------:R-:W3:Y:S04]  /*44a70*/  LDL.LU R7, [R1+0x25c] ;  /* 0x00025c0001077983 */ /* 0x000ee80000300800 */
[----:B---3--:R-:W-:Y:S04]  /*44a80*/  STL.64 [R1+0x23d8], R6 ;  /* 0x0023d80601007387 */ /* 0x008fe80000100a00 */
[----:B--2---:R0:W-:Y:S04]  /*44a90*/  STL.64 [R1+0x23d0], R4 ;  /* 0x0023d00401007387 */ /* 0x0041e80000100a00 */
[----:B-1----:R-:W2:Y:S04]  /*44aa0*/  LDL.LU R8, [R1+0x260] ;  /* 0x0002600001087983 */ /* 0x002ea80000300800 */
        /* <DEDUP_REMOVED lines=51> */
[----:B0-----:R-:W3:Y:S04]  /*44de0*/  LDL.LU.64 R22, [R1+0x23e8] ;  /* 0x0023e80001167983 */ /* 0x001ee80000300a00 */
[----:B------:R-:W4:Y:S02]  /*44df0*/  LDL.LU.64 R20, [R1+0x23e0] ;  /* 0x0023e00001147983 */ /* 0x000f240000300a00 */
[C---:B----4-:R-:W-:Y:S08]  /*44e00*/  HMMA.16816.F32 R4, R28.reuse, R20, R4 ;  /* 0x000000141c04723c */ /* 0x050ff00000001804 */
[----:B---3--:R-:W-:Y:S11]  /*44e10*/  HMMA.16816.F32 R24, R28, R22, R24 ;  /* 0x000000161c18723c */ /* 0x008ff60000001818 */
[----:B------:R-:W-:Y:S04]  /*44e20*/  STL.64 [R1+0x880], R4 ;  /* 0x0008800401007387 */ /* 0x000fe80000100a00 */
[----:B------:R0:W-:Y:S04]  /*44e30*/  STL.64 [R1+0x888], R6 ;  /* 0x0008880601007387 */ /* 0x0001e80000100a00 */
[----:B0-----:R-:W2:Y:S04]  /*44e40*/  LDL.LU.64 R6, [R1+0x23d8] ;  /* 0x0023d80001067983 */ /* 0x001ea80000300a00 */
[----:B------:R-:W2:Y:S04]  /*44e50*/  LDL.LU.64 R4, [R1+0x23d0] ;  /* 0x0023d00001047983 */ /* 0x000ea80000300a00 */
[----:B------:R-:W-:Y:S04]  /*44e60*/  STL.64 [R1+0x870], R24 ;  /* 0x0008701801007387 */ /* 0x000fe80000100a00 */
[----:B------:R0:W-:Y:S04]  /*44e70*/  STL.64 [R1+0x878], R26 ;  /* 0x0008781a01007387 */ /* 0x0001e80000100a00 */
[----:B0-----:R-:W2:Y:S04]  /*44e80*/  LDL.LU.64 R26, [R1+0x23c8] ;  /* 0x0023c800011a7983 */ /* 0x001ea80000300a00 */
[----:B------:R-:W3:Y:S01]  /*44e90*/  LDL.LU.64 R24, [R1+0x23c0] ;  /* 0x0023c00001187983 */ /* 0x000ee20000300a00 */
[----:B------:R-:W-:-:S02]  /*44ea0*/  IMAD R38, R38, 0x100, R37 ;  /* 0x0000010026267824 */ /* 0x000fc400078e0225 */
[----:B------:R-:W-:Y:S02]  /*44eb0*/  IMAD R61, R61, 0x100, R32 ;  /* 0x000001003d3d7824 */ /* 0x000fe400078e0220 */
[----:B------:R-:W-:Y:S01]  /*44ec0*/  IMAD R39, R39, 0x100, R33 ;  /* 0x0000010027277824 */ /* 0x000fe200078e0221 */
[C---:B---3--:R-:W-:Y:S08]  /*44ed0*/  HMMA.16816.F32 R8, R28.reuse, R24, R8 ;  /* 0x000000181c08723c */ /* 0x048ff00000001808 */
        /* <DEDUP_REMOVED lines=8> */
[----:B------:R-:W3:Y:S04]  /*44f60*/  LDL.LU.64 R4, [R1+0x23a0] ;  /* 0x0023a00001047983 */ /* 0x000ee80000300a00 */
[----:B------:R-:W4:Y:S04]  /*44f70*/  LDL.LU R37, [R1+0x239c] ;  /* 0x00239c0001257983 */ /* 0x000f280000300800 */
        /* <DEDUP_REMOVED lines=16> */
[----:B------:R-:W2:Y:S01]  /*45080*/  LDL.LU R0, [R1+0x2370] ;  /* 0x0023700001007983 */ /* 0x000ea20000300800 */
[C---:B----4-:R-:W-:Y:S08]  /*45090*/  HMMA.16816.F32 R44, R28.reuse, R36, R44 ;  /* 0x000000241c2c723c */ /* 0x050ff0000000182c */
[C---:B------:R-:W-:Y:S08]  /*450a0*/  HMMA.16816.F32 R12, R28.reuse, R34, R12 ;  /* 0x000000221c0c723c */ /* 0x040ff0000000180c */
[C---:B---3--:R-:W-:Y:S03]  /*450b0*/  HMMA.16816.F32 R4, R28.reuse, R2, R4 ;  /* 0x000000021c04723c */ /* 0x048fe60000001804 */
        /* <DEDUP_REMOVED lines=16> */
[----:B0-----:R-:W3:Y:S04]  /*451c0*/  LDL.LU.64 R10, [R1+0x2338] ;  /* 0x00233800010a7983 */ /* 0x001ee80000300a00 */
[----:B------:R-:W2:Y:S01]  /*451d0*/  LDL.LU.64 R8, [R1+0x2330] ;  /* 0x0023300001087983 */ /* 0x000ea20000300a00 */
[C---:B------:R-:W-:Y:S03]  /*451e0*/  HMMA.16816.F32 R4, R28.reuse, R6, R52 ;  /* 0x000000061c04723c */ /* 0x040fe60000001834 */
[----:B------:R0:W5:Y:S04]  /*451f0*/  LDL.LU.64 R54, [R1+0x2328] ;  /* 0x0023280001367983 */ /* 0x0001680000300a00 */
[----:B------:R0:W5:Y:S01]  /*45200*/  LDL.LU.64 R52, [R1+0x2320] ;  /* 0x0023200001347983 */ /* 0x0001620000300a00 */
[----:B------:R-:W-:Y:S11]  /*45210*/  HMMA.16816.F32 R48, R28, R12, R48 ;  /* 0x0000000c1c30723c */ /* 0x000ff60000001830 */
[----:B------:R1:W-:Y:S04]  /*45220*/  STL.64 [R1+0x7d0], R4 ;  /* 0x0007d00401007387 */ /* 0x0003e80000100a00 */
[----:B------:R0:W-:Y:S01]  /*45230*/  STL.64 [R1+0x7d8], R6 ;  /* 0x0007d80601007387 */ /* 0x0001e20000100a00 */
[----:B-1----:R-:W-:-:S02]  /*45240*/  IMAD.MOV.U32 R4, RZ, RZ, R39 ;  /* 0x000000ffff047224 */ /* 0x002fc400078e0027 */
[----:B------:R-:W-:Y:S01]  /*45250*/  IMAD.MOV.U32 R5, RZ, RZ, R61 ;  /* 0x000000ffff057224 */ /* 0x000fe200078e003d */
[----:B------:R-:W3:Y:S04]  /*45260*/  LDL.LU R39, [R1+0x231c] ;  /* 0x00231c0001277983 */ /* 0x000ee80000300800 */
[----:B------:R-:W3:Y:S01]  /*45270*/  LDL.LU R61, [R1+0x2318] ;  /* 0x00231800013d7983 */ /* 0x000ee20000300800 */
[----:B0-----:R-:W-:Y:S02]  /*45280*/  IMAD.MOV.U32 R6, RZ, RZ, R38 ;  /* 0x000000ffff067224 */ /* 0x001fe400078e0026 */
[----:B------:R-:W-:Y:S01]  /*45290*/  IMAD.MOV.U32 R7, RZ, RZ, R60 ;  /* 0x000000ffff077224 */ /* 0x000fe200078e003c */
[----:B------:R-:W3:Y:S04]  /*452a0*/  LDL.LU R38, [R1+0x2314] ;  /* 0x0023140001267983 */ /* 0x000ee80000300800 */
[----:B------:R-:W3:Y:S01]  /*452b0*/  LDL.LU R60, [R1+0x2310] ;  /* 0x00231000013c7983 */ /* 0x000ee20000300800 */
[C---:B----4-:R-:W-:Y:S08]  /*452c0*/  HMMA.16816.F32 R12, R28.reuse, R14, R56 ;  /* 0x0000000e1c0c723c */ /* 0x050ff00000001838 */
[C---:B--2---:R-:W-:Y:S08]  /*452d0*/  HMMA.16816.F32 R40, R28.reuse, R8, R40 ;  /* 0x000000081c28723c */ /* 0x044ff00000001828 */
[----:B---3--:R-:W-:Y:S11]  /*452e0*/  HMMA.16816.F32 R8, R28, R10, R44 ;  /* 0x0000000a1c08723c */ /* 0x008ff6000000182c */
[----:B------:R-:W-:Y:S04]  /*452f0*/  STL.64 [R1+0x7c0], R40 ;  /* 0x0007c02801007387 */ /* 0x000fe80000100a00 */
[----:B------:R0:W-:Y:S04]  /*45300*/  STL.64 [R1+0x7c8], R42 ;  /* 0x0007c82a01007387 */ /* 0x0001e80000100a00 */
[----:B0-----:R-:W2:Y:S04]  /*45310*/  LDL.LU.64 R42, [R1+0x2308] ;  /* 0x00230800012a7983 */ /* 0x001ea80000300a00 */
[----:B------:R-:W2:Y:S04]  /*45320*/  LDL.LU.64 R40, [R1+0x2300] ;  /* 0x0023000001287983 */ /* 0x000ea80000300a00 */
[----:B------:R-:W3:Y:S04]  /*45330*/  LDL.LU.64 R46, [R1+0x22f8] ;  /* 0x0022f800012e7983 */ /* 0x000ee80000300a00 */
[----:B------:R-:W3:Y:S04]  /*45340*/  LDL.LU.64 R44, [R1+0x22f0] ;  /* 0x0022f000012c7983 */ /* 0x000ee80000300a00 */
[----:B------:R0:W-:Y:S04]  /*45350*/  STL.64 [R1+0xc0], R8 ;  /* 0x0000c00801007387 */ /* 0x0001e80000100a00 */
[----:B------:R1:W-:Y:S04]  /*45360*/  STL.64 [R1+0xc8], R10 ;  /* 0x0000c80a01007387 */ /* 0x0003e80000100a00 */
[----:B0-----:R-:W4:Y:S04]  /*45370*/  LDL.LU R8, [R1+0x30] ;  /* 0x0000300001087983 */ /* 0x001f280000300800 */
[----:B------:R-:W4:Y:S04]  /*45380*/  LDL.LU R9, [R1+0x34] ;  /* 0x0000340001097983 */ /* 0x000f280000300800 */
[----:B-1----:R-:W4:Y:S01]  /*45390*/  LDL.LU R10, [R1+0x38] ;  /* 0x00003800010a7983 */ /* 0x002f220000300800 */
[----:B------:R-:W-:-:S03]  /*453a0*/  IMAD.MOV.U32 R11, RZ, RZ, R0 ;  /* 0x000000ffff0b7224 */ /* 0x000fc600078e0000 */
[----:B------:R0:W5:Y:S04]  /*453b0*/  LDL.LU R0, [R1+0x22e8] ;  /* 0x0022e80001007983 */ /* 0x0001680000300800 */
[----:B------:R-:W-:Y:S04]  /*453c0*/  STL.64 [R1+0xa0], R48 ;  /* 0x0000a03001007387 */ /* 0x000fe80000100a00 */
[----:B------:R1:W-:Y:S04]  /*453d0*/  STL.64 [R1+0xa8], R50 ;  /* 0x0000a83201007387 */ /* 0x0003e80000100a00 */
[----:B-1----:R-:W2:Y:S04]  /*453e0*/  LDL.LU.64 R50, [R1+0x22e0] ;  /* 0x0022e00001327983 */ /* 0x002ea80000300a00 */
[----:B------:R-:W2:Y:S04]  /*453f0*/  LDL.LU.64 R48, [R1+0x22d8] ;  /* 0x0022d80001307983 */ /* 0x000ea80000300a00 */
[----:B------:R-:W2:Y:S04]  /*45400*/  LDL.LU.64 R58, [R1+0x22d0] ;  /* 0x0022d000013a7983 */ /* 0x000ea80000300a00 */
[----:B------:R-:W2:Y:S04]  /*45410*/  LDL.LU.64 R56, [R1+0x22c8] ;  /* 0x0022c80001387983 */ /* 0x000ea80000300a00 */
[----:B------:R1:W-:Y:S04]  /*45420*/  STL.64 [R1+0x80], R12 ;  /* 0x0000800c01007387 */ /* 0x0003e80000100a00 */
[----:B------:R0:W-:Y:S01]  /*45430*/  STL.64 [R1+0x88], R14 ;  /* 0x0000880e01007387 */ /* 0x0001e20000100a00 */
[----:B-1----:R-:W-:-:S02]  /*45440*/  IMAD.MOV.U32 R12, RZ, RZ, R60 ;  /* 0x000000ffff0c7224 */ /* 0x002fc400078e003c */
[----:B------:R-:W-:Y:S02]  /*45450*/  IMAD.MOV.U32 R13, RZ, RZ, R38 ;  /* 0x000000ffff0d7224 */ /* 0x000fe400078e0026 */
[----:B0-----:R-:W-:Y:S02]  /*45460*/  IMAD.MOV.U32 R14, RZ, RZ, R61 ;  /* 0x000000ffff0e7224 */ /* 0x001fe400078e003d */
[----:B------:R-:W-:Y:S01]  /*45470*/  IMAD.MOV.U32 R15, RZ, RZ, R39 ;  /* 0x000000ffff0f7224 */ /* 0x000fe200078e0027 */
[----:B------:R-:W3:Y:S04]  /*45480*/  LDL.LU R60, [R1+0x22c0] ;  /* 0x0022c000013c7983 */ /* 0x000ee80000300800 */
[----:B------:R-:W3:Y:S04]  /*45490*/  LDL.LU R38, [R1+0x22bc] ;  /* 0x0022bc0001267983 */ /* 0x000ee80000300800 */
[----:B------:R-:W3:Y:S01]  /*454a0*/  LDL.LU R61, [R1+0x22b8] ;  /* 0x0022b800013d7983 */ /* 0x000ee20000300800 */
[----:B------:R-:W-:-:S15]  /*454b0*/  HMMA.16816.F32 R12, R28, R16, R12 ;  /* 0x000000101c0c723c */ /* 0x000fde000000180c */
[----:B------:R-:W-:-:S04]  /*454c0*/  NOP ;  /* 0x0000000000007918 */ /* 0x000fc80000000000 */
[----:B------:R-:W-:Y:S04]  /*454d0*/  STL.64 [R1+0x60], R12 ;  /* 0x0000600c01007387 */ /* 0x000fe80000100a00 */
[----:B------:R4:W-:Y:S02]  /*454e0*/  STL.64 [R1+0x68], R14 ;  /* 0x0000680e01007387 */ /* 0x0009e40000100a00 */
[C---:B----4-:R-:W-:Y:S08]  /*454f0*/  HMMA.16816.F32 R12, R28.reuse, R18, R8 ;  /* 0x000000121c0c723c */ /* 0x050ff00000001808 */
[C---:B------:R-:W-:Y:S08]  /*45500*/  HMMA.16816.F32 R8, R28.reuse, R20, R4 ;  /* 0x000000141c08723c */ /* 0x040ff00000001804 */
[----:B--2---:R-:W-:Y:S03]  /*45510*/  HMMA.16816.F32 R4, R28, R22, R56 ;  /* 0x000000161c04723c */ /* 0x004fe60000001838 */
[----:B------:R-:W-:Y:S04]  /*45520*/  STL.64 [R1+0x40], R12 ;  /* 0x0000400c01007387 */ /* 0x000fe80000100a00 */
[----:B------:R0:W-:Y:S04]  /*45530*/  STL.64 [R1+0x48], R14 ;  /* 0x0000480e01007387 */ /* 0x0001e80000100a00 */
[----:B------:R-:W2:Y:S04]  /*45540*/  LDL.LU R57, [R1+0x1080] ;  /* 0x0010800001397983 */ /* 0x000ea80000300800 */
[----:B------:R-:W-:Y:S04]  /*45550*/  STL.64 [R1+0x20], R8 ;  /* 0x0000200801007387 */ /* 0x000fe80000100a00 */
[----:B------:R1:W-:Y:S04]  /*45560*/  STL.64 [R1+0x28], R10 ;  /* 0x0000280a01007387 */ /* 0x0003e80000100a00 */
[----:B------:R-:W4:Y:S04]  /*45570*/  LDL.LU R58, [R1+0xf1c] ;  /* 0x000f1c00013a7983 */ /* 0x000f280000300800 */
[----:B------:R-:W-:Y:S04]  /*45580*/  STL.64 [R1], R4 ;  /* 0x0000000401007387 */ /* 0x000fe80000100a00 */
        /* <DEDUP_REMOVED lines=10> */
[----:B------:R-:W3:Y:S04]  /*45630*/  LDL.LU R15, [R1+0xf28] ;  /* 0x000f2800010f7983 */ /* 0x000ee80000300800 */
[----:B------:R-:W3:Y:S04]  /*45640*/  LDL.LU R12, [R1+0x18e4] ;  /* 0x0018e400010c7983 */ /* 0x000ee80000300800 */
        /* <DEDUP_REMOVED lines=14> */
[----:B--2---:R-:W-:Y:S01]  /*45730*/  VIADD R57, R57, 0x1 ;  /* 0x0000000139397836 */ /* 0x004fe20000000000 */
[----:B----4-:R-:W-:-:S04]  /*45740*/  IADD3 R58, P6, PT, R58, UR21, RZ ;  /* 0x000000153a3a7c10 */ /* 0x010fc8000ffde0ff */
[----:B------:R-:W-:Y:S04]  /*45750*/  STL [R1+0x1080], R57 ;  /* 0x0010803901007387 */ /* 0x000fe80000100800 */
[----:B------:R-:W-:Y:S01]  /*45760*/  STL [R1+0xf1c], R58 ;  /* 0x000f1c3a01007387 */ /* 0x000fe20000100800 */
[----:B---3--:R-:W-:Y:S02]  /*45770*/  IADD3 R59, P1, PT, R59, UR21, RZ ;  /* 0x000000153b3b7c10 */ /* 0x008fe4000ff3e0ff */
[----:B------:R-:W-:Y:S02]  /*45780*/  IADD3 R20, P2, PT, R20, UR21, RZ ;  /* 0x0000001514147c10 */ /* 0x000fe4000ff5e0ff */
[----:B------:R-:W-:Y:S02]  /*45790*/  IADD3 R21, P3, PT, R21, UR21, RZ ;  /* 0x0000001515157c10 */ /* 0x000fe4000ff7e0ff */
[----:B------:R-:W-:-:S02]  /*457a0*/  IADD3 R18, P4, PT, R18, UR21, RZ ;  /* 0x0000001512127c10 */ /* 0x000fc4000ff9e0ff */
[----:B------:R-:W-:Y:S01]  /*457b0*/  IADD3 R19, P5, PT, R19, UR21, RZ ;  /* 0x0000001513137c10 */ /* 0x000fe2000ffbe0ff */
[----:B------:R-:W-:Y:S01]  /*457c0*/  STL [R1+0xf24], R59 ;  /* 0x000f243b01007387 */ /* 0x000fe20000100800 */
[----:B------:R-:W-:Y:S02]  /*457d0*/  IADD3.X R16, PT, PT, R16, UR22, RZ, P6, !PT ;  /* 0x0000001610107c10 */ /* 0x000fe4000b7fe4ff */
[----:B------:R-:W-:Y:S01]  /*457e0*/  IADD3.X R14, PT, PT, R14, UR22, RZ, P1, !PT ;  /* 0x000000160e0e7c10 */ /* 0x000fe20008ffe4ff */
[----:B------:R-:W-:Y:S01]  /*457f0*/  STL [R1+0xf2c], R20 ;  /* 0x000f2c1401007387 */ /* 0x000fe20000100800 */
[----:B------:R-:W-:-:S03]  /*45800*/  IADD3 R36, P1, PT, R36, UR21, RZ ;  /* 0x0000001524247c10 */ /* 0x000fc6000ff3e0ff */
[----:B------:R-:W-:Y:S01]  /*45810*/  STL [R1+0xf34], R21 ;  /* 0x000f341501007387 */ /* 0x000fe20000100800 */
[----:B------:R-:W-:-:S03]  /*45820*/  IADD3 R17, P6, PT, R17, UR21, RZ ;  /* 0x0000001511117c10 */ /* 0x000fc6000ffde0ff */
[----:B------:R-:W-:Y:S04]  /*45830*/  STL [R1+0x1904], R18 ;  /* 0x0019041201007387 */ /* 0x000fe80000100800 */
[----:B------:R-:W-:Y:S04]  /*45840*/  STL [R1+0x18fc], R19 ;  /* 0x0018fc1301007387 */ /* 0x000fe80000100800 */
[----:B------:R-:W-:Y:S04]  /*45850*/  STL [R1+0xf18], R16 ;  /* 0x000f181001007387 */ /* 0x000fe80000100800 */
[----:B------:R0:W-:Y:S04]  /*45860*/  STL [R1+0x18ec], R36 ;  /* 0x0018ec2401007387 */ /* 0x0001e80000100800 */
[----:B------:R-:W-:Y:S01]  /*45870*/  STL [R1+0x18f4], R17 ;  /* 0x0018f41101007387 */ /* 0x000fe20000100800 */
[----:B------:R-:W-:-:S02]  /*45880*/  IADD3.X R15, PT, PT, R15, UR22, RZ, P2, !PT ;  /* 0x000000160f0f7c10 */ /* 0x000fc400097fe4ff */
[----:B------:R-:W-:Y:S01]  /*45890*/  IADD3 R12, P2, PT, R12, UR21, RZ ;  /* 0x000000150c0c7c10 */ /* 0x000fe2000ff5e0ff */
[----:B0-----:R-:W2:Y:S01]  /*458a0*/  LDL.LU R36, [R1+0x18d0] ;  /* 0x0018d00001247983 */ /* 0x001ea20000300800 */
[----:B------:R-:W-:Y:S02]  /*458b0*/  IADD3.X R13, PT, PT, R13, UR22, RZ, P3, !PT ;  /* 0x000000160d0d7c10 */ /* 0x000fe40009ffe4ff */
[----:B------:R-:W-:Y:S01]  /*458c0*/  IADD3 R10, P3, PT, R10, UR21, RZ ;  /* 0x000000150a0a7c10 */ /* 0x000fe2000ff7e0ff */
[----:B------:R-:W-:Y:S01]  /*458d0*/  STL [R1+0xf20], R14 ;  /* 0x000f200e01007387 */ /* 0x000fe20000100800 */
[----:B------:R-:W-:-:S03]  /*458e0*/  IADD3.X R11, PT, PT, R11, UR22, RZ, P4, !PT ;  /* 0x000000160b0b7c10 */ /* 0x000fc6000a7fe4ff */
[----:B------:R-:W-:Y:S01]  /*458f0*/  STL [R1+0xf28], R15 ;  /* 0x000f280f01007387 */ /* 0x000fe20000100800 */
[----:B------:R-:W-:Y:S02]  /*45900*/  IADD3 R8, P4, PT, R8, UR21, RZ ;  /* 0x0000001508087c10 */ /* 0x000fe4000ff9e0ff */
[----:B------:R-:W-:Y:S01]  /*45910*/  IADD3.X R9, PT, PT, R9, UR22, RZ, P5, !PT ;  /* 0x0000001609097c10 */ /* 0x000fe2000affe4ff */
[----:B------:R-:W-:Y:S01]  /*45920*/  STL [R1+0x18e4], R12 ;  /* 0x0018e40c01007387 */ /* 0x000fe20000100800 */
[----:B------:R-:W-:-:S03]  /*45930*/  IADD3 R34, P5, PT, R34, UR21, RZ ;  /* 0x0000001522227c10 */ /* 0x000fc6000ffbe0ff */
[----:B------:R-:W-:Y:S04]  /*45940*/  STL [R1+0xf30], R13 ;  /* 0x000f300d01007387 */ /* 0x000fe80000100800 */
[----:B------:R-:W-:Y:S04]  /*45950*/  STL [R1+0x18dc], R10 ;  /* 0x0018dc0a01007387 */ /* 0x000fe80000100800 */
[----:B------:R-:W-:Y:S01]  /*45960*/  STL [R1+0x1900], R11 ;  /* 0x0019000b01007387 */ /* 0x000fe20000100800 */
[----:B------:R-:W-:-:S03]  /*45970*/  IADD3.X R37, PT, PT, R37, UR22, RZ, P6, !PT ;  /* 0x0000001625257c10 */ /* 0x000fc6000b7fe4ff */
[----:B------:R-:W-:Y:S04]  /*45980*/  STL [R1+0x18d4], R8 ;  /* 0x0018d40801007387 */ /* 0x000fe80000100800 */
[----:B------:R0:W-:Y:S04]  /*45990*/  STL [R1+0x18cc], R34 ;  /* 0x0018cc2201007387 */ /* 0x0001e80000100800 */
[----:B------:R-:W-:Y:S04]  /*459a0*/  STL [R1+0x18f8], R9 ;  /* 0x0018f80901007387 */ /* 0x000fe80000100800 */
[----:B0-----:R-:W3:Y:S04]  /*459b0*/  LDL.LU R34, [R1+0x18a4] ;  /* 0x0018a40001227983 */ /* 0x001ee80000300800 */
[----:B------:R0:W-:Y:S04]  /*459c0*/  STL [R1+0x18f0], R37 ;  /* 0x0018f02501007387 */ /* 0x0001e80000100800 */
[----:B0-----:R-:W4:Y:S01]  /*459d0*/  LDL.LU R37, [R1+0x18c8] ;  /* 0x0018c80001257983 */ /* 0x001f220000300800 */
[----:B------:R-:W-:-:S02]  /*459e0*/  IADD3 R6, P6, PT, R6, UR21, RZ ;  /* 0x0000001506067c10 */ /* 0x000fc4000ffde0ff */
[----:B------:R-:W-:Y:S02]  /*459f0*/  IADD3.X R7, PT, PT, R7, UR22, RZ, P1, !PT ;  /* 0x0000001607077c10 */ /* 0x000fe40008ffe4ff */
[----:B------:R-:W-:Y:S02]  /*45a00*/  IADD3 R4, P1, PT, R4, UR21, RZ ;  /* 0x0000001504047c10 */ /* 0x000fe4000ff3e0ff */
[----:B------:R-:W-:Y:S02]  /*45a10*/  IADD3.X R5, PT, PT, R5, UR22, RZ, P2, !PT ;  /* 0x0000001605057c10 */ /* 0x000fe400097fe4ff */
[----:B------:R-:W-:Y:S01]  /*45a20*/  IADD3 R2, P2, PT, R2, UR21, RZ ;  /* 0x0000001502027c10 */ /* 0x000fe2000ff5e0ff */
[----:B------:R-:W-:Y:S04]  /*45a30*/  STL [R1+0x18c4], R6 ;  /* 0x0018c40601007387 */ /* 0x000fe80000100800 */
[----:B------:R-:W-:Y:S01]  /*45a40*/  STL [R1+0x18e8], R7 ;  /* 0x0018e80701007387 */ /* 0x000fe20000100800 */
[----:B------:R-:W-:-:S03]  /*45a50*/  IADD3.X R3, PT, PT, R3, UR22, RZ, P3, !PT ;  /* 0x0000001603037c10 */ /* 0x000fc60009ffe4ff */
[----:B------:R-:W-:Y:S04]  /*45a60*/  STL [R1+0x18bc], R4 ;  /* 0x0018bc0401007387 */ /* 0x000fe80000100800 */
[----:B------:R-:W-:Y:S01]  /*45a70*/  STL [R1+0x18e0], R5 ;  /* 0x0018e00501007387 */ /* 0x000fe20000100800 */
[----:B------:R-:W-:-:S03]  /*45a80*/  IADD3 R35, P3, PT, R35, UR21, RZ ;  /* 0x0000001523237c10 */ /* 0x000fc6000ff7e0ff */
[----:B------:R-:W4:Y:S01]  /*45a90*/  LDL.LU R56, [R1+0x189c] ;  /* 0x00189c0001387983 */ /* 0x000f220000300800 */
[----:B------:R-:W-:-:S03]  /*45aa0*/  ISETP.NE.U32.AND P0, PT, R57, UR20, PT ;  /* 0x0000001439007c0c */ /* 0x000fc6000bf05070 */
[----:B------:R-:W-:Y:S04]  /*45ab0*/  STL [R1+0x18b4], R2 ;  /* 0x0018b40201007387 */ /* 0x000fe80000100800 */
[----:B------:R-:W4:Y:S04]  /*45ac0*/  LDL.LU R57, [R1+0x18c0] ;  /* 0x0018c00001397983 */ /* 0x000f280000300800 */
[----:B------:R-:W-:Y:S04]  /*45ad0*/  STL [R1+0x18d8], R3 ;  /* 0x0018d80301007387 */ /* 0x000fe80000100800 */
        /* <DEDUP_REMOVED lines=14> */
[----:B--2---:R-:W-:-:S05]  /*45bc0*/  IADD3.X R36, PT, PT, R36, UR22, RZ, P4, !PT ;  /* 0x0000001624247c10 */ /* 0x004fca000a7fe4ff */
[----:B------:R0:W-:Y:S04]  /*45bd0*/  STL [R1+0x18d0], R36 ;  /* 0x0018d02401007387 */ /* 0x0001e80000100800 */
[----:B------:R-:W2:Y:S04]  /*45be0*/  LDL.LU R10, [R1+0x1888] ;  /* 0x00188800010a7983 */ /* 0x000ea80000300800 */
[----:B------:R-:W2:Y:S04]  /*45bf0*/  LDL.LU R11, [R1+0x185c] ;  /* 0x00185c00010b7983 */ /* 0x000ea80000300800 */
[----:B------:R-:W2:Y:S04]  /*45c00*/  LDL.LU R8, [R1+0x1880] ;  /* 0x0018800001087983 */ /* 0x000ea80000300800 */
[----:B------:R-:W2:Y:S04]  /*45c10*/  LDL.LU R9, [R1+0x1854] ;  /* 0x0018540001097983 */ /* 0x000ea80000300800 */
[----:B------:R-:W2:Y:S04]  /*45c20*/  LDL.LU R3, [R1+0x1878] ;  /* 0x0018780001037983 */ /* 0x000ea80000300800 */
[----:B0-----:R-:W2:Y:S04]  /*45c30*/  LDL.LU R36, [R1+0x184c] ;  /* 0x00184c0001247983 */ /* 0x001ea80000300800 */
[----:B------:R-:W2:Y:S04]  /*45c40*/  LDL.LU R6, [R1+0x1870] ;  /* 0x0018700001067983 */ /* 0x000ea80000300800 */
[----:B------:R-:W2:Y:S01]  /*45c50*/  LDL.LU R7, [R1+0x1844] ;  /* 0x0018440001077983 */ /* 0x000ea20000300800 */
[----:B---3--:R-:W-:-:S05]  /*45c60*/  IADD3 R34, P4, PT, R34, UR21, RZ ;  /* 0x0000001522227c10 */ /* 0x008fca000ff9e0ff */
[----:B------:R0:W-:Y:S04]  /*45c70*/  STL [R1+0x18a4], R34 ;  /* 0x0018a42201007387 */ /* 0x0001e80000100800 */
[----:B------:R-:W3:Y:S01]  /*45c80*/  LDL.LU R4, [R1+0x1868] ;  /* 0x0018680001047983 */ /* 0x000ee20000300800 */
[----:B----4-:R-:W-:-:S05]  /*45c90*/  IADD3.X R37, PT, PT, R37, UR22, RZ, P5, !PT ;  /* 0x0000001625257c10 */ /* 0x010fca000affe4ff */
[----:B------:R1:W-:Y:S04]  /*45ca0*/  STL [R1+0x18c8], R37 ;  /* 0x0018c82501007387 */ /* 0x0003e80000100800 */
[----:B------:R-:W4:Y:S04]  /*45cb0*/  LDL.LU R5, [R1+0x183c] ;  /* 0x00183c0001057983 */ /* 0x000f280000300800 */
[----:B------:R-:W4:Y:S04]  /*45cc0*/  LDL.LU R2, [R1+0x1860] ;  /* 0x0018600001027983 */ /* 0x000f280000300800 */
[----:B0-----:R-:W4:Y:S04]  /*45cd0*/  LDL.LU R34, [R1+0x1834] ;  /* 0x0018340001227983 */ /* 0x001f280000300800 */
[----:B-1----:R-:W4:Y:S01]  /*45ce0*/  LDL.LU R37, [R1+0x1858] ;  /* 0x0018580001257983 */ /* 0x002f220000300800 */
[----:B------:R-:W-:-:S02]  /*45cf0*/  IADD3 R56, P5, PT, R56, UR21, RZ ;  /* 0x0000001538387c10 */ /* 0x000fc4000ffbe0ff */
[----:B------:R-:W-:Y:S02]  /*45d00*/  IADD3.X R57, PT, PT, R57, UR22, RZ, P6, !PT ;  /* 0x0000001639397c10 */ /* 0x000fe4000b7fe4ff */
[----:B------:R-:W-:Y:S02]  /*45d10*/  IADD3 R58, P6, PT, R58, UR21, RZ ;  /* 0x000000153a3a7c10 */ /* 0x000fe4000ffde0ff */
[----:B------:R-:W-:Y:S02]  /*45d20*/  IADD3.X R59, PT, PT, R59, UR22, RZ, P1, !PT ;  /* 0x000000163b3b7c10 */ /* 0x000fe40008ffe4ff */
[----:B------:R-:W-:Y:S01]  /*45d30*/  IADD3 R20, P1, PT, R20, UR21, RZ ;  /* 0x0000001514147c10 */ /* 0x000fe2000ff3e0ff */
[----:B------:R-:W-:Y:S01]  /*45d40*/  STL [R1+0x189c], R56 ;  /* 0x00189c3801007387 */ /* 0x000fe20000100800 */
[----:B------:R-:W-:-:S03]  /*45d50*/  IADD3.X R21, PT, PT, R21, UR22, RZ, P2, !PT ;  /* 0x0000001615157c10 */ /* 0x000fc600097fe4ff */
[----:B------:R-:W-:Y:S01]  /*45d60*/  STL [R1+0x18c0], R57 ;  /* 0x0018c03901007387 */ /* 0x000fe20000100800 */
[----:B------:R-:W-:-:S03]  /*45d70*/  IADD3 R18, P2, PT, R18, UR21, RZ ;  /* 0x0000001512127c10 */ /* 0x000fc6000ff5e0ff */
[----:B------:R-:W-:Y:S01]  /*45d80*/  STL [R1+0x1894], R58 ;  /* 0x0018943a01007387 */ /* 0x000fe20000100800 */
[----:B------:R-:W-:-:S03]  /*45d90*/  IADD3.X R19, PT, PT, R19, UR22, RZ, P3, !PT ;  /* 0x0000001613137c10 */ /* 0x000fc60009ffe4ff */
[----:B------:R-:W-:Y:S01]  /*45da0*/  STL [R1+0x18b8], R59 ;  /* 0x0018b83b01007387 */ /* 0x000fe20000100800 */
[----:B------:R-:W-:-:S03]  /*45db0*/  IADD3 R16, P3, PT, R16, UR21, RZ ;  /* 0x0000001510107c10 */ /* 0x000fc6000ff7e0ff */
[----:B------:R-:W-:Y:S01]  /*45dc0*/  STL [R1+0x188c], R20 ;  /* 0x00188c1401007387 */ /* 0x000fe20000100800 */
[----:B------:R-:W-:-:S03]  /*45dd0*/  IADD3.X R35, PT, PT, R35, UR22, RZ, P5, !PT ;  /* 0x0000001623237c10 */ /* 0x000fc6000affe4ff */
[----:B------:R-:W-:Y:S01]  /*45de0*/  STL [R1+0x18b0], R21 ;  /* 0x0018b01501007387 */ /* 0x000fe20000100800 */
[----:B------:R-:W-:-:S03]  /*45df0*/  IADD3.X R17, PT, PT, R17, UR22, RZ, P4, !PT ;  /* 0x0000001611117c10 */ /* 0x000fc6000a7fe4ff */
[----:B------:R-:W-:Y:S04]  /*45e00*/  STL [R1+0x1884], R18 ;  /* 0x0018841201007387 */ /* 0x000fe80000100800 */
[----:B------:R-:W-:Y:S04]  /*45e10*/  STL [R1+0x18a8], R19 ;  /* 0x0018a81301007387 */ /* 0x000fe80000100800 */
[----:B------:R-:W-:Y:S04]  /*45e20*/  STL [R1+0x187c], R16 ;  /* 0x00187c1001007387 */ /* 0x000fe80000100800 */
[----:B------:R0:W-:Y:S04]  /*45e30*/  STL [R1+0x1898], R35 ;  /* 0x0018982301007387 */ /* 0x0001e80000100800 */
[----:B------:R-:W-:Y:S04]  /*45e40*/  STL [R1+0x18a0], R17 ;  /* 0x0018a01101007387 */ /* 0x000fe80000100800 */
[----:B0-----:R-:W4:Y:S01]  /*45e50*/  LDL.LU R35, [R1+0x182c] ;  /* 0x00182c0001237983 */ /* 0x001f220000300800 */
[----:B------:R-:W-:-:S02]  /*45e60*/  IADD3 R14, P4, PT, R14, UR21, RZ ;  /* 0x000000150e0e7c10 */ /* 0x000fc4000ff9e0ff */
[----:B------:R-:W-:Y:S02]  /*45e70*/  IADD3 R15, P5, PT, R15, UR21, RZ ;  /* 0x000000150f0f7c10 */ /* 0x000fe4000ffbe0ff */
[----:B------:R-:W-:Y:S02]  /*45e80*/  IADD3.X R12, PT, PT, R12, UR22, RZ, P6, !PT ;  /* 0x000000160c0c7c10 */ /* 0x000fe4000b7fe4ff */
[----:B------:R-:W-:Y:S01]  /*45e90*/  IADD3 R13, P6, PT, R13, UR21, RZ ;  /* 0x000000150d0d7c10 */ /* 0x000fe2000ffde0ff */
[----:B------:R-:W-:Y:S04]  /*45ea0*/  STL [R1+0x1874], R14 ;  /* 0x0018740e01007387 */ /* 0x000fe80000100800 */
[----:B------:R-:W-:Y:S04]  /*45eb0*/  STL [R1+0x186c], R15 ;  /* 0x00186c0f01007387 */ /* 0x000fe80000100800 */
[----:B------:R-:W-:Y:S04]  /*45ec0*/  STL [R1+0x1890], R12 ;  /* 0x0018900c01007387 */ /* 0x000fe80000100800 */
[----:B------:R-:W-:Y:S01]  /*45ed0*/  STL [R1+0x1864], R13 ;  /* 0x0018640d01007387 */ /* 0x000fe20000100800 */
[----:B--2---:R-:W-:-:S02]  /*45ee0*/  IADD3.X R10, PT, PT, R10, UR22, RZ, P1, !PT ;  /* 0x000000160a0a7c10 */ /* 0x004fc40008ffe4ff */
[----:B------:R-:W-:Y:S02]  /*45ef0*/  IADD3 R11, P1, PT, R11, UR21, RZ ;  /* 0x000000150b0b7c10 */ /* 0x000fe4000ff3e0ff */
[----:B------:R-:W-:Y:S02]  /*45f00*/  IADD3.X R8, PT, PT, R8, UR22, RZ, P2, !PT ;  /* 0x0000001608087c10 */ /* 0x000fe400097fe4ff */
[----:B------:R-:W-:Y:S02]  /*45f10*/  IADD3 R9, P2, PT, R9, UR21, RZ ;  /* 0x0000001509097c10 */ /* 0x000fe4000ff5e0ff */
[----:B------:R-:W-:Y:S01]  /*45f20*/  IADD3.X R3, PT, PT, R3, UR22, RZ, P3, !PT ;  /* 0x0000001603037c10 */ /* 0x000fe20009ffe4ff */
[----:B------:R-:W-:Y:S04]  /*45f30*/  STL [R1+0x1888], R10 ;  /* 0x0018880a01007387 */ /* 0x000fe80000100800 */
[----:B------:R-:W-:Y:S04]  /*45f40*/  STL [R1+0x185c], R11 ;  /* 0x00185c0b01007387 */ /* 0x000fe80000100800 */
[----:B------:R-:W-:Y:S01]  /*45f50*/  STL [R1+0x1880], R8 ;  /* 0x0018800801007387 */ /* 0x000fe20000100800 */
[----:B------:R-:W-:-:S03]  /*45f60*/  IADD3 R36, P3, PT, R36, UR21, RZ ;  /* 0x0000001524247c10 */ /* 0x000fc6000ff7e0ff */
[----:B------:R0:W-:Y:S04]  /*45f70*/  STL [R1+0x1878], R3 ;  /* 0x0018780301007387 */ /* 0x0001e80000100800 */
[----:B------:R-:W-:Y:S01]  /*45f80*/  STL [R1+0x1854], R9 ;  /* 0x0018540901007387 */ /* 0x000fe20000100800 */
[----:B------:R-:W-:-:S03]  /*45f90*/  IADD3.X R6, PT, PT, R6, UR22, RZ, P4, !PT ;  /* 0x0000001606067c10 */ /* 0x000fc6000a7fe4ff */
[----:B0-----:R-:W2:Y:S04]  /*45fa0*/  LDL.LU R3, [R1+0x1850] ;  /* 0x0018500001037983 */ /* 0x001ea80000300800 */
[----:B------:R0:W-:Y:S01]  /*45fb0*/  STL [R1+0x184c], R36 ;  /* 0x00184c2401007387 */ /* 0x0001e20000100800 */
[----:B------:R-:W-:-:S03]  /*45fc0*/  IADD3 R7, P4, PT, R7, UR21, RZ ;  /* 0x0000001507077c10 */ /* 0x000fc6000ff9e0ff */
[----:B0-----:R-:W2:Y:S01]  /*45fd0*/  LDL.LU R36, [R1+0x1824] ;  /* 0x0018240001247983 */ /* 0x001ea20000300800 */
[----:B---3--:R-:W-:-:S03]  /*45fe0*/  IADD3.X R4, PT, PT, R4, UR22, RZ, P5, !PT ;  /* 0x0000001604047c10 */ /* 0x008fc6000affe4ff */
[----:B------:R-:W-:Y:S01]  /*45ff0*/  STL [R1+0x1870], R6 ;  /* 0x0018700601007387 */ /* 0x000fe20000100800 */
[----:B----4-:R-:W-:Y:S02]  /*46000*/  IADD3 R5, P5, PT, R5, UR21, RZ ;  /* 0x0000001505057c10 */ /* 0x010fe4000ffbe0ff */
[----:B------:R-:W-:Y:S01]  /*46010*/  IADD3.X R2, PT, PT, R2, UR22, RZ, P6, !PT ;  /* 0x0000001602027c10 */ /* 0x000fe2000b7fe4ff */
[----:B------:R-:W-:Y:S01]  /*46020*/  STL [R1+0x1844], R7 ;  /* 0x0018440701007387 */ /* 0x000fe20000100800 */
[----:B------:R-:W-:-:S03]  /*46030*/  IADD3 R34, P6, PT, R34, UR21, RZ ;  /* 0x0000001522227c10 */ /* 0x000fc6000ffde0ff */
[----:B------:R-:W-:Y:S04]  /*46040*/  STL [R1+0x1868], R4 ;  /* 0x0018680401007387 */ /* 0x000fe80000100800 */
[----:B------:R-:W-:Y:S04]  /*46050*/  STL [R1+0x183c], R5 ;  /* 0x00183c0501007387 */ /* 0x000fe80000100800 */
[----:B------:R-:W3:Y:S04]  /*46060*/  LDL.LU R56, [R1+0x1848] ;  /* 0x0018480001387983 */ /* 0x000ee80000300800 */
[----:B------:R-:W-:Y:S04]  /*46070*/  STL [R1+0x1860], R2 ;  /* 0x0018600201007387 */ /* 0x000fe80000100800 */
[----:B------:R-:W4:Y:S01]  /*46080*/  LDL.LU R57, [R1+0x181c] ;  /* 0x00181c0001397983 */ /* 0x000f220000300800 */
[----:B------:R-:W-:-:S03]  /*46090*/  IADD3.X R37, PT, PT, R37, UR22, RZ, P1, !PT ;  /* 0x0000001625257c10 */ /* 0x000fc60008ffe4ff */
        /* <DEDUP_REMOVED lines=15> */
[----:B------:R-:W-:-:S05]  /*46190*/  IADD3 R35, P1, PT, R35, UR21, RZ ;  /* 0x0000001523237c10 */ /* 0x000fca000ff3e0ff */
[----:B------:R0:W-:Y:S04]  /*461a0*/  STL [R1+0x182c], R35 ;  /* 0x00182c2301007387 */ /* 0x0001e80000100800 */
[----:B------:R-:W4:Y:S04]  /*461b0*/  LDL.LU R10, [R1+0x17e4] ;  /* 0x0017e400010a7983 */ /* 0x000f280000300800 */
[----:B------:R-:W4:Y:S04]  /*461c0*/  LDL.LU R11, [R1+0x1808] ;  /* 0x00180800010b7983 */ /* 0x000f280000300800 */
[----:B------:R-:W4:Y:S04]  /*461d0*/  LDL.LU R8, [R1+0x17dc] ;  /* 0x0017dc0001087983 */ /* 0x000f280000300800 */
[----:B------:R-:W4:Y:S04]  /*461e0*/  LDL.LU R9, [R1+0x1800] ;  /* 0x0018000001097983 */ /* 0x000f280000300800 */
[----:B------:R-:W4:Y:S04]  /*461f0*/  LDL.LU R34, [R1+0x17d4] ;  /* 0x0017d40001227983 */ /* 0x000f280000300800 */
[----:B0-----:R-:W4:Y:S04]  /*46200*/  LDL.LU R35, [R1+0x17f8] ;  /* 0x0017f80001237983 */ /* 0x001f280000300800 */
[----:B------:R-:W4:Y:S04]  /*46210*/  LDL.LU R6, [R1+0x17cc] ;  /* 0x0017cc0001067983 */ /* 0x000f280000300800 */
[----:B------:R-:W4:Y:S01]  /*46220*/  LDL.LU R7, [R1+0x17f0] ;  /* 0x0017f00001077983 */ /* 0x000f220000300800 */
[----:B--2---:R-:W-:-:S05]  /*46230*/  IADD3.X R3, PT, PT, R3, UR22, RZ, P2, !PT ;  /* 0x0000001603037c10 */ /* 0x004fca00097fe4ff */
[----:B------:R0:W-:Y:S04]  /*46240*/  STL [R1+0x1850], R3 ;  /* 0x0018500301007387 */ /* 0x0001e80000100800 */
[----:B------:R-:W2:Y:S01]  /*46250*/  LDL.LU R4, [R1+0x17c4] ;  /* 0x0017c40001047983 */ /* 0x000ea20000300800 */
[----:B------:R-:W-:-:S05]  /*46260*/  IADD3 R36, P2, PT, R36, UR21, RZ ;  /* 0x0000001524247c10 */ /* 0x000fca000ff5e0ff */
[----:B------:R1:W-:Y:S04]  /*46270*/  STL [R1+0x1824], R36 ;  /* 0x0018242401007387 */ /* 0x0003e80000100800 */
[----:B------:R-:W2:Y:S04]  /*46280*/  LDL.LU R5, [R1+0x17e8] ;  /* 0x0017e80001057983 */ /* 0x000ea80000300800 */
[----:B------:R-:W2:Y:S04]  /*46290*/  LDL.LU R2, [R1+0x17bc] ;  /* 0x0017bc0001027983 */ /* 0x000ea80000300800 */
[----:B0-----:R-:W2:Y:S04]  /*462a0*/  LDL.LU R3, [R1+0x17e0] ;  /* 0x0017e00001037983 */ /* 0x001ea80000300800 */
[----:B-1----:R-:W2:Y:S01]  /*462b0*/  LDL.LU R36, [R1+0x17b4] ;  /* 0x0017b40001247983 */ /* 0x002ea20000300800 */
[----:B---3--:R-:W-:-:S02]  /*462c0*/  IADD3.X R56, PT, PT, R56, UR22, RZ, P3, !PT ;  /* 0x0000001638387c10 */ /* 0x008fc40009ffe4ff */
[----:B----4-:R-:W-:Y:S02]  /*462d0*/  IADD3 R57, P3, PT, R57, UR21, RZ ;  /* 0x0000001539397c10 */ /* 0x010fe4000ff7e0ff */
[----:B------:R-:W-:Y:S02]  /*462e0*/  IADD3.X R58, PT, PT, R58, UR22, RZ, P4, !PT ;  /* 0x000000163a3a7c10 */ /* 0x000fe4000a7fe4ff */
[----:B------:R-:W-:Y:S02]  /*462f0*/  IADD3 R59, P4, PT, R59, UR21, RZ ;  /* 0x000000153b3b7c10 */ /* 0x000fe4000ff9e0ff */
[----:B------:R-:W-:Y:S01]  /*46300*/  IADD3.X R20, PT, PT, R20, UR22, RZ, P5, !PT ;  /* 0x0000001614147c10 */ /* 0x000fe2000affe4ff */
[----:B------:R-:W-:Y:S01]  /*46310*/  STL [R1+0x1848], R56 ;  /* 0x0018483801007387 */ /* 0x000fe20000100800 */
[----:B------:R-:W-:-:S03]  /*46320*/  IADD3 R21, P5, PT, R21, UR21, RZ ;  /* 0x0000001515157c10 */ /* 0x000fc6000ffbe0ff */
[----:B------:R-:W-:Y:S01]  /*46330*/  STL [R1+0x181c], R57 ;  /* 0x00181c3901007387 */ /* 0x000fe20000100800 */
[----:B------:R-:W-:-:S03]  /*46340*/  IADD3.X R18, PT, PT, R18, UR22, RZ, P6, !PT ;  /* 0x0000001612127c10 */ /* 0x000fc6000b7fe4ff */
[----:B------:R-:W-:Y:S01]  /*46350*/  STL [R1+0x1840], R58 ;  /* 0x0018403a01007387 */ /* 0x000fe20000100800 */
[----:B------:R-:W-:-:S03]  /*46360*/  IADD3 R19, P6, PT, R19, UR21, RZ ;  /* 0x0000001513137c10 */ /* 0x000fc6000ffde0ff */
        /* <DEDUP_REMOVED lines=11> */
[----:B------:R-:W-:Y:S04]  /*46420*/  STL [R1+0x17fc], R17 ;  /* 0x0017fc1101007387 */ /* 0x000fe80000100800 */
[----:B0-----:R-:W3:Y:S01]  /*46430*/  LDL.LU R37, [R1+0x17d8] ;  /* 0x0017d80001257983 */ /* 0x001ee20000300800 */
[----:B------:R-:W-:-:S02]  /*46440*/  IADD3.X R15, PT, PT, R15, UR22, RZ, P3, !PT ;  /* 0x000000160f0f7c10 */ /* 0x000fc40009ffe4ff */
[----:B------:R-:W-:Y:S02]  /*46450*/  IADD3 R12, P3, PT, R12, UR21, RZ ;  /* 0x000000150c0c7c10 */ /* 0x000fe4000ff7e0ff */
        /* <DEDUP_REMOVED lines=16> */
[----:B0-----:R-:W4:Y:S04]  /*46560*/  LDL.LU R34, [R1+0x17ac] ;  /* 0x0017ac0001227983 */ /* 0x001f280000300800 */
[----:B------:R0:W-:Y:S04]  /*46570*/  STL [R1+0x17f8], R35 ;  /* 0x0017f82301007387 */ /* 0x0001e80000100800 */
[----:B0-----:R-:W4:Y:S01]  /*46580*/  LDL.LU R35, [R1+0x17d0] ;  /* 0x0017d00001237983 */ /* 0x001f220000300800 */
[----:B------:R-:W-:-:S02]  /*46590*/  IADD3 R6, P1, PT, R6, UR21, RZ ;  /* 0x0000001506067c10 */ /* 0x000fc4000ff3e0ff */
[----:B------:R-:W-:-:S03]  /*465a0*/  IADD3.X R7, PT, PT, R7, UR22, RZ, P2, !PT ;  /* 0x0000001607077c10 */ /* 0x000fc600097fe4ff */
[----:B------:R-:W-:Y:S04]  /*465b0*/  STL [R1+0x17cc], R6 ;  /* 0x0017cc0601007387 */ /* 0x000fe80000100800 */
[----:B------:R-:W-:Y:S01]  /*465c0*/  STL [R1+0x17f0], R7 ;  /* 0x0017f00701007387 */ /* 0x000fe20000100800 */
[----:B--2---:R-:W-:-:S05]  /*465d0*/  IADD3 R4, P2, PT, R4, UR21, RZ ;  /* 0x0000001504047c10 */ /* 0x004fca000ff5e0ff */
[----:B------:R-:W-:Y:S01]  /*465e0*/  STL [R1+0x17c4], R4 ;  /* 0x0017c40401007387 */ /* 0x000fe20000100800 */
[----:B------:R-:W-:Y:S02]  /*465f0*/  IADD3.X R5, PT, PT, R5, UR22, RZ, P3, !PT ;  /* 0x0000001605057c10 */ /* 0x000fe40009ffe4ff */
[----:B------:R-:W-:Y:S02]  /*46600*/  IADD3 R2, P3, PT, R2, UR21, RZ ;  /* 0x0000001502027c10 */ /* 0x000fe4000ff7e0ff */
[----:B------:R-:W-:Y:S01]  /*46610*/  IADD3.X R3, PT, PT, R3, UR22, RZ, P4, !PT ;  /* 0x0000001603037c10 */ /* 0x000fe2000a7fe4ff */
[----:B------:R-:W-:Y:S04]  /*46620*/  STL [R1+0x17e8], R5 ;  /* 0x0017e80501007387 */ /* 0x000fe80000100800 */
[----:B------:R-:W2:Y:S04]  /*46630*/  LDL.LU R56, [R1+0x17a4] ;  /* 0x0017a40001387983 */ /* 0x000ea80000300800 */
[----:B------:R-:W-:Y:S04]  /*46640*/  STL [R1+0x17bc], R2 ;  /* 0x0017bc0201007387 */ /* 0x000fe80000100800 */
[----:B------:R-:W2:Y:S01]  /*46650*/  LDL.LU R57, [R1+0x17c8] ;  /* 0x0017c80001397983 */ /* 0x000ea20000300800 */
[----:B------:R-:W-:-:S03]  /*46660*/  IADD3 R36, P4, PT, R36, UR21, RZ ;  /* 0x0000001524247c10 */ /* 0x000fc6000ff9e0ff */
[----:B------:R-:W-:Y:S04]  /*46670*/  STL [R1+0x17e0], R3 ;  /* 0x0017e00301007387 */ /* 0x000fe80000100800 */
[----:B------:R-:W2:Y:S04]  /*46680*/  LDL.LU R58, [R1+0x179c] ;  /* 0x00179c00013a7983 */ /* 0x000ea80000300800 */
[----:B------:R0:W-:Y:S04]  /*46690*/  STL [R1+0x17b4], R36 ;  /* 0x0017b42401007387 */ /* 0x0001e80000100800 */
        /* <DEDUP_REMOVED lines=10> */
[----:B------:R-:W2:Y:S04]  /*46740*/  LDL.LU R12, [R1+0x1798] ;  /* 0x00179800010c7983 */ /* 0x000ea80000300800 */
[----:B------:R-:W2:Y:S01]  /*46750*/  LDL.LU R13, [R1+0x176c] ;  /* 0x00176c00010d7983 */ /* 0x000ea20000300800 */
[----:B---3--:R-:W-:-:S05]  /*46760*/  IADD3.X R37, PT, PT, R37, UR22, RZ, P5, !PT ;  /* 0x0000001625257c10 */ /* 0x008fca000affe4ff */
[----:B------:R0:W-:Y:S04]  /*46770*/  STL [R1+0x17d8], R37 ;  /* 0x0017d82501007387 */ /* 0x0001e80000100800 */
[----:B------:R-:W3:Y:S04]  /*46780*/  LDL.LU R10, [R1+0x1790] ;  /* 0x00179000010a7983 */ /* 0x000ee80000300800 */
[----:B------:R-:W3:Y:S04]  /*46790*/  LDL.LU R11, [R1+0x1764] ;  /* 0x00176400010b7983 */ /* 0x000ee80000300800 */
[----:B------:R-:W3:Y:S04]  /*467a0*/  LDL.LU R8, [R1+0x1788] ;  /* 0x0017880001087983 */ /* 0x000ee80000300800 */
[----:B------:R-:W3:Y:S04]  /*467b0*/  LDL.LU R9, [R1+0x175c] ;  /* 0x00175c0001097983 */ /* 0x000ee80000300800 */
[----:B------:R-:W3:Y:S04]  /*467c0*/  LDL.LU R3, [R1+0x1780] ;  /* 0x0017800001037983 */ /* 0x000ee80000300800 */
[----:B0-----:R-:W3:Y:S04]  /*467d0*/  LDL.LU R37, [R1+0x1754] ;  /* 0x0017540001257983 */ /* 0x001ee80000300800 */
[----:B------:R-:W3:Y:S04]  /*467e0*/  LDL.LU R6, [R1+0x1778] ;  /* 0x0017780001067983 */ /* 0x000ee80000300800 */
[----:B------:R-:W3:Y:S01]  /*467f0*/  LDL.LU R7, [R1+0x174c] ;  /* 0x00174c0001077983 */ /* 0x000ee20000300800 */
[----:B----4-:R-:W-:-:S05]  /*46800*/  IADD3 R34, P5, PT, R34, UR21, RZ ;  /* 0x0000001522227c10 */ /* 0x010fca000ffbe0ff */
[----:B------:R0:W-:Y:S04]  /*46810*/  STL [R1+0x17ac], R34 ;  /* 0x0017ac2201007387 */ /* 0x0001e80000100800 */
[----:B------:R-:W4:Y:S01]  /*46820*/  LDL.LU R4, [R1+0x1770] ;  /* 0x0017700001047983 */ /* 0x000f220000300800 */
[----:B------:R-:W-:-:S05]  /*46830*/  IADD3.X R35, PT, PT, R35, UR22, RZ, P6, !PT ;  /* 0x0000001623237c10 */ /* 0x000fca000b7fe4ff */
[----:B------:R1:W-:Y:S04]  /*46840*/  STL [R1+0x17d0], R35 ;  /* 0x0017d02301007387 */ /* 0x0003e80000100800 */
[----:B------:R-:W4:Y:S04]  /*46850*/  LDL.LU R5, [R1+0x1744] ;  /* 0x0017440001057983 */ /* 0x000f280000300800 */
[----:B------:R-:W4:Y:S04]  /*46860*/  LDL.LU R2, [R1+0x1768] ;  /* 0x0017680001027983 */ /* 0x000f280000300800 */
[----:B0-----:R-:W4:Y:S04]  /*46870*/  LDL.LU R34, [R1+0x173c] ;  /* 0x00173c0001227983 */ /* 0x001f280000300800 */
[----:B-1----:R-:W4:Y:S01]  /*46880*/  LDL.LU R35, [R1+0x1760] ;  /* 0x0017600001237983 */ /* 0x002f220000300800 */
[----:B--2---:R-:W-:-:S02]  /*46890*/  IADD3 R56, P6, PT, R56, UR21, RZ ;  /* 0x0000001538387c10 */ /* 0x004fc4000ffde0ff */
[----:B------:R-:W-:Y:S02]  /*468a0*/  IADD3.X R57, PT, PT, R57, UR22, RZ, P1, !PT ;  /* 0x0000001639397c10 */ /* 0x000fe40008ffe4ff */
[----:B------:R-:W-:Y:S01]  /*468b0*/  IADD3 R58, P1, PT, R58, UR21, RZ ;  /* 0x000000153a3a7c10 */ /* 0x000fe2000ff3e0ff */
[----:B------:R-:W-:Y:S01]  /*468c0*/  STL [R1+0x17a4], R56 ;  /* 0x0017a43801007387 */ /* 0x000fe20000100800 */
        /* <DEDUP_REMOVED lines=17> */
[----:B------:R-:W-:Y:S01]  /*469e0*/  STL [R1+0x17a8], R17 ;  /* 0x0017a81101007387 */ /* 0x000fe20000100800 */
[----:B------:R-:W-:-:S02]  /*469f0*/  IADD3 R14, P5, PT, R14, UR21, RZ ;  /* 0x000000150e0e7c10 */ /* 0x000fc4000ffbe0ff */
[----:B------:R-:W-:Y:S01]  /*46a00*/  IADD3 R15, P6, PT, R15, UR21, RZ ;  /* 0x000000150f0f7c10 */ /* 0x000fe2000ffde0ff */
[----:B0-----:R-:W2:Y:S01]  /*46a10*/  LDL.LU R36, [R1+0x1734] ;  /* 0x0017340001247983 */ /* 0x001ea20000300800 */
[----:B------:R-:W-:Y:S02]  /*46a20*/  IADD3.X R12, PT, PT, R12, UR22, RZ, P1, !PT ;  /* 0x000000160c0c7c10 */ /* 0x000fe40008ffe4ff */
[----:B------:R-:W-:Y:S01]  /*46a30*/  IADD3 R13, P1, PT, R13, UR21, RZ ;  /* 0x000000150d0d7c10 */ /* 0x000fe2000ff3e0ff */
[----:B------:R-:W-:Y:S04]  /*46a40*/  STL [R1+0x177c], R14 ;  /* 0x00177c0e01007387 */ /* 0x000fe80000100800 */
[----:B------:R-:W-:Y:S01]  /*46a50*/  STL [R1+0x1774], R15 ;  /* 0x0017740f01007387 */ /* 0x000fe20000100800 */
[----:B---3--:R-:W-:-:S02]  /*46a60*/  IADD3.X R10, PT, PT, R10, UR22, RZ, P2, !PT ;  /* 0x000000160a0a7c10 */ /* 0x008fc400097fe4ff */
[----:B------:R-:W-:Y:S02]  /*46a70*/  IADD3 R11, P2, PT, R11, UR21, RZ ;  /* 0x000000150b0b7c10 */ /* 0x000fe4000ff5e0ff */
[----:B------:R-:W-:Y:S01]  /*46a80*/  IADD3.X R8, PT, PT, R8, UR22, RZ, P3, !PT ;  /* 0x0000001608087c10 */ /* 0x000fe20009ffe4ff */
[----:B------:R-:W-:Y:S01]  /*46a90*/  STL [R1+0x1798], R12 ;  /* 0x0017980c01007387 */ /* 0x000fe20000100800 */
[----:B------:R-:W-:-:S03]  /*46aa0*/  IADD3.X R3, PT, PT, R3, UR22, RZ, P4, !PT ;  /* 0x0000001603037c10 */ /* 0x000fc6000a7fe4ff */
[----:B------:R-:W-:Y:S01]  /*46ab0*/  STL [R1+0x176c], R13 ;  /* 0x00176c0d01007387 */ /* 0x000fe20000100800 */
[----:B------:R-:W-:-:S03]  /*46ac0*/  IADD3 R9, P3, PT, R9, UR21, RZ ;  /* 0x0000001509097c10 */ /* 0x000fc6000ff7e0ff */
[----:B------:R-:W-:Y:S04]  /*46ad0*/  STL [R1+0x1790], R10 ;  /* 0x0017900a01007387 */ /* 0x000fe80000100800 */
[----:B------:R-:W-:Y:S01]  /*46ae0*/  STL [R1+0x1764], R11 ;  /* 0x0017640b01007387 */ /* 0x000fe20000100800 */
[----:B------:R-:W-:-:S03]  /*46af0*/  IADD3 R37, P4, PT, R37, UR21, RZ ;  /* 0x0000001525257c10 */ /* 0x000fc6000ff9e0ff */
[----:B------:R-:W-:Y:S04]  /*46b00*/  STL [R1+0x1788], R8 ;  /* 0x0017880801007387 */ /* 0x000fe80000100800 */
[----:B------:R0:W-:Y:S04]  /*46b10*/  STL [R1+0x1780], R3 ;  /* 0x0017800301007387 */ /* 0x0001e80000100800 */
[----:B------:R-:W-:Y:S04]  /*46b20*/  STL [R1+0x175c], R9 ;  /* 0x00175c0901007387 */ /* 0x000fe80000100800 */
[----:B0-----:R-:W3:Y:S04]  /*46b30*/  LDL.LU R3, [R1+0x1758] ;  /* 0x0017580001037983 */ /* 0x001ee80000300800 */
[----:B------:R0:W-:Y:S04]  /*46b40*/  STL [R1+0x1754], R37 ;  /* 0x0017542501007387 */ /* 0x0001e80000100800 */
[----:B0-----:R-:W3:Y:S01]  /*46b50*/  LDL.LU R37, [R1+0x172c] ;  /* 0x00172c0001257983 */ /* 0x001ee20000300800 */
[----:B------:R-:W-:-:S02]  /*46b60*/  IADD3.X R6, PT, PT, R6, UR22, RZ, P5, !PT ;  /* 0x0000001606067c10 */ /* 0x000fc4000affe4ff */
[----:B------:R-:W-:Y:S02]  /*46b70*/  IADD3 R7, P5, PT, R7, UR21, RZ ;  /* 0x0000001507077c10 */ /* 0x000fe4000ffbe0ff */
[----:B----4-:R-:W-:Y:S02]  /*46b80*/  IADD3.X R4, PT, PT, R4, UR22, RZ, P6, !PT ;  /* 0x0000001604047c10 */ /* 0x010fe4000b7fe4ff */
[----:B------:R-:W-:Y:S01]  /*46b90*/  IADD3 R5, P6, PT, R5, UR21, RZ ;  /* 0x0000001505057c10 */ /* 0x000fe2000ffde0ff */
[----:B------:R-:W-:Y:S01]  /*46ba0*/  STL [R1+0x1778], R6 ;  /* 0x0017780601007387 */ /* 0x000fe20000100800 */
[----:B------:R-:W-:-:S03]  /*46bb0*/  IADD3.X R2, PT, PT, R2, UR22, RZ, P1, !PT ;  /* 0x0000001602027c10 */ /* 0x000fc60008ffe4ff */
[----:B------:R-:W-:Y:S01]  /*46bc0*/  STL [R1+0x174c], R7 ;  /* 0x00174c0701007387 */ /* 0x000fe20000100800 */
[----:B------:R-:W-:-:S03]  /*46bd0*/  IADD3 R34, P1, PT, R34, UR21, RZ ;  /* 0x0000001522227c10 */ /* 0x000fc6000ff3e0ff */
[----:B------:R-:W-:Y:S04]  /*46be0*/  STL [R1+0x1770], R4 ;  /* 0x0017700401007387 */ /* 0x000fe80000100800 */
[----:B------:R-:W-:Y:S04]  /*46bf0*/  STL [R1+0x1744], R5 ;  /* 0x0017440501007387 */ /* 0x000fe80000100800 */
[----:B------:R-:W4:Y:S04]  /*46c00*/  LDL.LU R56, [R1+0x1750] ;  /* 0x0017500001387983 */ /* 0x000f280000300800 */
[----:B------:R-:W-:Y:S01]  /*46c10*/  STL [R1+0x1768], R2 ;  /* 0x0017680201007387 */ /* 0x000fe20000100800 */
[----:B------:R-:W-:-:S03]  /*46c20*/  IADD3.X R35, PT, PT, R35, UR22, RZ, P2, !PT ;  /* 0x0000001623237c10 */ /* 0x000fc600097fe4ff */
        /* <DEDUP_REMOVED lines=16> */
[----:B--2---:R-:W-:-:S05]  /*46d30*/  IADD3 R36, P2, PT, R36, UR21, RZ ;  /* 0x0000001524247c10 */ /* 0x004fca000ff5e0ff */
        /* <DEDUP_REMOVED lines=9> */
[----:B---3--:R-:W-:-:S05]  /*46dd0*/  IADD3.X R3, PT, PT, R3, UR22, RZ, P3, !PT ;  /* 0x0000001603037c10 */ /* 0x008fca0009ffe4ff */
[----:B------:R0:W-:Y:S04]  /*46de0*/  STL [R1+0x1758], R3 ;  /* 0x0017580301007387 */ /* 0x0001e80000100800 */
[----:B------:R-:W3:Y:S01]  /*46df0*/  LDL.LU R4, [R1+0x16cc] ;  /* 0x0016cc0001047983 */ /* 0x000ee20000300800 */
[----:B------:R-:W-:-:S05]  /*46e00*/  IADD3 R37, P3, PT, R37, UR21, RZ ;  /* 0x0000001525257c10 */ /* 0x000fca000ff7e0ff */
[----:B------:R1:W-:Y:S04]  /*46e10*/  STL [R1+0x172c], R37 ;  /* 0x00172c2501007387 */ /* 0x0003e80000100800 */
[----:B------:R-:W3:Y:S04]  /*46e20*/  LDL.LU R5, [R1+0x16f0] ;  /* 0x0016f00001057983 */ /* 0x000ee80000300800 */
[----:B------:R-:W3:Y:S04]  /*46e30*/  LDL.LU R2, [R1+0x16c4] ;  /* 0x0016c40001027983 */ /* 0x000ee80000300800 */
[----:B0-----:R-:W3:Y:S04]  /*46e40*/  LDL.LU R3, [R1+0x16e8] ;  /* 0x0016e80001037983 */ /* 0x001ee80000300800 */
[----:B-1----:R-:W3:Y:S01]  /*46e50*/  LDL.LU R37, [R1+0x16bc] ;  /* 0x0016bc0001257983 */ /* 0x002ee20000300800 */
[----:B----4-:R-:W-:-:S02]  /*46e60*/  IADD3.X R56, PT, PT, R56, UR22, RZ, P4, !PT ;  /* 0x0000001638387c10 */ /* 0x010fc4000a7fe4ff */
[----:B------:R-:W-:Y:S02]  /*46e70*/  IADD3 R57, P4, PT, R57, UR21, RZ ;  /* 0x0000001539397c10 */ /* 0x000fe4000ff9e0ff */
        /* <DEDUP_REMOVED lines=21> */
[----:B0-----:R-:W4:Y:S01]  /*46fd0*/  LDL.LU R35, [R1+0x16e0] ;  /* 0x0016e00001237983 */ /* 0x001f220000300800 */
[----:B------:R-:W-:-:S02]  /*46fe0*/  IADD3.X R15, PT, PT, R15, UR22, RZ, P4, !PT ;  /* 0x000000160f0f7c10 */ /* 0x000fc4000a7fe4ff */
[----:B------:R-:W-:Y:S02]  /*46ff0*/  IADD3 R12, P4, PT, R12, UR21, RZ ;  /* 0x000000150c0c7c10 */ /* 0x000fe4000ff9e0ff */
[----:B------:R-:W-:Y:S01]  /*47000*/  IADD3.X R13, PT, PT, R13, UR22, RZ, P5, !PT ;  /* 0x000000160d0d7c10 */ /* 0x000fe2000affe4ff */
[----:B------:R-:W-:Y:S04]  /*47010*/  STL [R1+0x1728], R14 ;  /* 0x0017280e01007387 */ /* 0x000fe80000100800 */
[----:B------:R-:W-:Y:S04]  /*47020*/  STL [R1+0x1720], R15 ;  /* 0x0017200f01007387 */ /* 0x000fe80000100800 */
[----:B------:R-:W-:Y:S04]  /*47030*/  STL [R1+0x16f4], R12 ;  /* 0x0016f40c01007387 */ /* 0x000fe80000100800 */
[----:B------:R-:W-:Y:S01]  /*47040*/  STL [R1+0x1718], R13 ;  /* 0x0017180d01007387 */ /* 0x000fe20000100800 */
[----:B--2---:R-:W-:-:S02]  /*47050*/  IADD3 R10, P5, PT, R10, UR21, RZ ;  /* 0x000000150a0a7c10 */ /* 0x004fc4000ffbe0ff */
[----:B------:R-:W-:Y:S02]  /*47060*/  IADD3.X R11, PT, PT, R11, UR22, RZ, P6, !PT ;  /* 0x000000160b0b7c10 */ /* 0x000fe4000b7fe4ff */
[----:B------:R-:W-:Y:S02]  /*47070*/  IADD3 R8, P6, PT, R8, UR21, RZ ;  /* 0x0000001508087c10 */ /* 0x000fe4000ffde0ff */
[----:B------:R-:W-:Y:S02]  /*47080*/  IADD3.X R9, PT, PT, R9, UR22, RZ, P1, !PT ;  /* 0x0000001609097c10 */ /* 0x000fe40008ffe4ff */
[----:B------:R-:W-:Y:S01]  /*47090*/  IADD3 R34, P1, PT, R34, UR21, RZ ;  /* 0x0000001522227c10 */ /* 0x000fe2000ff3e0ff */
[----:B------:R-:W-:Y:S04]  /*470a0*/  STL [R1+0x16ec], R10 ;  /* 0x0016ec0a01007387 */ /* 0x000fe80000100800 */
[----:B------:R-:W-:Y:S04]  /*470b0*/  STL [R1+0x1710], R11 ;  /* 0x0017100b01007387 */ /* 0x000fe80000100800 */
[----:B------:R-:W-:Y:S01]  /*470c0*/  STL [R1+0x16e4], R8 ;  /* 0x0016e40801007387 */ /* 0x000fe20000100800 */
[----:B------:R-:W-:-:S03]  /*470d0*/  IADD3.X R36, PT, PT, R36, UR22, RZ, P2, !PT ;  /* 0x0000001624247c10 */ /* 0x000fc600097fe4ff */
[----:B------:R0:W-:Y:S04]  /*470e0*/  STL [R1+0x16dc], R34 ;  /* 0x0016dc2201007387 */ /* 0x0001e80000100800 */
[----:B------:R-:W-:Y:S01]  /*470f0*/  STL [R1+0x1708], R9 ;  /* 0x0017080901007387 */ /* 0x000fe20000100800 */
[----:B------:R-:W-:-:S03]  /*47100*/  IADD3 R6, P2, PT, R6, UR21, RZ ;  /* 0x0000001506067c10 */ /* 0x000fc6000ff5e0ff */
[----:B0-----:R-:W2:Y:S04]  /*47110*/  LDL.LU R34, [R1+0x16b4] ;  /* 0x0016b40001227983 */ /* 0x001ea80000300800 */
[----:B------:R0:W-:Y:S01]  /*47120*/  STL [R1+0x1700], R36 ;  /* 0x0017002401007387 */ /* 0x0001e20000100800 */
[----:B------:R-:W-:-:S03]  /*47130*/  IADD3.X R7, PT, PT, R7, UR22, RZ, P3, !PT ;  /* 0x0000001607077c10 */ /* 0x000fc60009ffe4ff */
[----:B0-----:R-:W2:Y:S01]  /*47140*/  LDL.LU R36, [R1+0x16d8] ;  /* 0x0016d80001247983 */ /* 0x001ea20000300800 */
[----:B---3--:R-:W-:-:S03]  /*47150*/  IADD3 R4, P3, PT, R4, UR21, RZ ;  /* 0x0000001504047c10 */ /* 0x008fc6000ff7e0ff */
[----:B------:R-:W-:Y:S04]  /*47160*/  STL [R1+0x16d4], R6 ;  /* 0x0016d40601007387 */ /* 0x000fe80000100800 */
[----:B------:R-:W-:Y:S01]  /*47170*/  STL [R1+0x16f8], R7 ;  /* 0x0016f80701007387 */ /* 0x000fe20000100800 */
[----:B------:R-:W-:Y:S02]  /*47180*/  IADD3.X R5, PT, PT, R5, UR22, RZ, P4, !PT ;  /* 0x0000001605057c10 */ /* 0x000fe4000a7fe4ff */
[----:B------:R-:W-:Y:S02]  /*47190*/  IADD3 R2, P4, PT, R2, UR21, RZ ;  /* 0x0000001502027c10 */ /* 0x000fe4000ff9e0ff */
[----:B------:R-:W-:Y:S01]  /*471a0*/  IADD3.X R3, PT, PT, R3, UR22, RZ, P5, !PT ;  /* 0x0000001603037c10 */ /* 0x000fe2000affe4ff */
[----:B------:R-:W-:Y:S04]  /*471b0*/  STL [R1+0x16cc], R4 ;  /* 0x0016cc0401007387 */ /* 0x000fe80000100800 */
[----:B------:R-:W-:Y:S04]  /*471c0*/  STL [R1+0x16f0], R5 ;  /* 0x0016f00501007387 */ /* 0x000fe80000100800 */
[----:B------:R-:W3:Y:S04]  /*471d0*/  LDL.LU R56, [R1+0x16ac] ;  /* 0x0016ac0001387983 */ /* 0x000ee80000300800 */
[----:B------:R-:W-:Y:S04]  /*471e0*/  STL [R1+0x16c4], R2 ;  /* 0x0016c40201007387 */ /* 0x000fe80000100800 */
[----:B------:R-:W3:Y:S01]  /*471f0*/  LDL.LU R57, [R1+0x16d0] ;  /* 0x0016d00001397983 */ /* 0x000ee20000300800 */
[----:B------:R-:W-:-:S03]  /*47200*/  IADD3 R37, P5, PT, R37, UR21, RZ ;  /* 0x0000001525257c10 */ /* 0x000fc6000ffbe0ff */
[----:B------:R-:W-:Y:S04]  /*47210*/  STL [R1+0x16e8], R3 ;  /* 0x0016e80301007387 */ /* 0x000fe80000100800 */
[----:B------:R-:W3:Y:S04]  /*47220*/  LDL.LU R58, [R1+0x16a4] ;  /* 0x0016a400013a7983 */ /* 0x000ee80000300800 */
[----:B------:R0:W-:Y:S04]  /*47230*/  STL [R1+0x16bc], R37 ;  /* 0x0016bc2501007387 */ /* 0x0001e80000100800 */
        /* <DEDUP_REMOVED lines=11> */
[----:B------:R-:W3:Y:S01]  /*472f0*/  LDL.LU R13, [R1+0x1674] ;  /* 0x00167400010d7983 */ /* 0x000ee20000300800 */
[----:B----4-:R-:W-:-:S05]  /*47300*/  IADD3.X R35, PT, PT, R35, UR22, RZ, P6, !PT ;  /* 0x0000001623237c10 */ /* 0x010fca000b7fe4ff */
        /* <DEDUP_REMOVED lines=9> */
[----:B--2---:R-:W-:-:S05]  /*473a0*/  IADD3 R34, P6, PT, R34, UR21, RZ ;  /* 0x0000001522227c10 */ /* 0x004fca000ffde0ff */
[----:B------:R0:W-:Y:S04]  /*473b0*/  STL [R1+0x16b4], R34 ;  /* 0x0016b42201007387 */ /* 0x0001e80000100800 */
[----:B------:R-:W2:Y:S01]  /*473c0*/  LDL.LU R4, [R1+0x1678] ;  /* 0x0016780001047983 */ /* 0x000ea20000300800 */
[----:B------:R-:W-:-:S05]  /*473d0*/  IADD3.X R36, PT, PT, R36, UR22, RZ, P1, !PT ;  /* 0x0000001624247c10 */ /* 0x000fca0008ffe4ff */
[----:B------:R1:W-:Y:S04]  /*473e0*/  STL [R1+0x16d8], R36 ;  /* 0x0016d82401007387 */ /* 0x0003e80000100800 */
[----:B------:R-:W2:Y:S04]  /*473f0*/  LDL.LU R5, [R1+0x164c] ;  /* 0x00164c0001057983 */ /* 0x000ea80000300800 */
[----:B------:R-:W2:Y:S04]  /*47400*/  LDL.LU R2, [R1+0x1670] ;  /* 0x0016700001027983 */ /* 0x000ea80000300800 */
[----:B0-----:R-:W2:Y:S04]  /*47410*/  LDL.LU R34, [R1+0x1644] ;  /* 0x0016440001227983 */ /* 0x001ea80000300800 */
[----:B-1----:R-:W2:Y:S01]  /*47420*/  LDL.LU R36, [R1+0x1668] ;  /* 0x0016680001247983 */ /* 0x002ea20000300800 */
[----:B---3--:R-:W-:-:S02]  /*47430*/  IADD3 R56, P1, PT, R56, UR21, RZ ;  /* 0x0000001538387c10 */ /* 0x008fc4000ff3e0ff */
        /* <DEDUP_REMOVED lines=21> */
[----:B0-----:R-:W3:Y:S01]  /*47590*/  LDL.LU R37, [R1+0x163c] ;  /* 0x00163c0001257983 */ /* 0x001ee20000300800 */
[----:B------:R-:W-:-:S02]  /*475a0*/  IADD3 R14, P6, PT, R14, UR21, RZ ;  /* 0x000000150e0e7c10 */ /* 0x000fc4000ffde0ff */
[----:B------:R-:W-:Y:S02]  /*475b0*/  IADD3 R15, P1, PT, R15, UR21, RZ ;  /* 0x000000150f0f7c10 */ /* 0x000fe4000ff3e0ff */
[----:B------:R-:W-:Y:S02]  /*475c0*/  IADD3.X R12, PT, PT, R12, UR22, RZ, P2, !PT ;  /* 0x000000160c0c7c10 */ /* 0x000fe400097fe4ff */
[----:B------:R-:W-:Y:S01]  /*475d0*/  IADD3 R13, P2, PT, R13, UR21, RZ ;  /* 0x000000150d0d7c10 */ /* 0x000fe2000ff5e0ff */
[----:B------:R-:W-:Y:S04]  /*475e0*/  STL [R1+0x1684], R14 ;  /* 0x0016840e01007387 */ /* 0x000fe80000100800 */
[----:B------:R-:W-:Y:S01]  /*475f0*/  STL [R1+0x167c], R15 ;  /* 0x00167c0f01007387 */ /* 0x000fe20000100800 */
[----:B----4-:R-:W-:-:S02]  /*47600*/  IADD3.X R10, PT, PT, R10, UR22, RZ, P3, !PT ;  /* 0x000000160a0a7c10 */ /* 0x010fc40009ffe4ff */
        /* <DEDUP_REMOVED lines=12> */
[----:B0-----:R-:W4:Y:S04]  /*476d0*/  LDL.LU R3, [R1+0x1660] ;  /* 0x0016600001037983 */ /* 0x001f280000300800 */
[----:B------:R0:W-:Y:S04]  /*476e0*/  STL [R1+0x165c], R35 ;  /* 0x00165c2301007387 */ /* 0x0001e80000100800 */
[----:B0-----:R-:W4:Y:S01]  /*476f0*/  LDL.LU R35, [R1+0x1634] ;  /* 0x0016340001237983 */ /* 0x001f220000300800 */
[----:B------:R-:W-:-:S02]  /*47700*/  IADD3.X R6, PT, PT, R6, UR22, RZ, P6, !PT ;  /* 0x0000001606067c10 */ /* 0x000fc4000b7fe4ff */
[----:B------:R-:W-:-:S03]  /*47710*/  IADD3 R7, P6, PT, R7, UR21, RZ ;  /* 0x0000001507077c10 */ /* 0x000fc6000ffde0ff */
[----:B------:R-:W-:Y:S04]  /*47720*/  STL [R1+0x1680], R6 ;  /* 0x0016800601007387 */ /* 0x000fe80000100800 */
[----:B------:R-:W-:Y:S01]  /*47730*/  STL [R1+0x1654], R7 ;  /* 0x0016540701007387 */ /* 0x000fe20000100800 */
[----:B--2---:R-:W-:-:S05]  /*47740*/  IADD3.X R4, PT, PT, R4, UR22, RZ, P1, !PT ;  /* 0x0000001604047c10 */ /* 0x004fca0008ffe4ff */
[----:B------:R-:W-:Y:S01]  /*47750*/  STL [R1+0x1678], R4 ;  /* 0x0016780401007387 */ /* 0x000fe20000100800 */
[----:B------:R-:W-:Y:S02]  /*47760*/  IADD3 R5, P1, PT, R5, UR21, RZ ;  /* 0x0000001505057c10 */ /* 0x000fe4000ff3e0ff */
[----:B------:R-:W-:Y:S02]  /*47770*/  IADD3.X R2, PT, PT, R2, UR22, RZ, P2, !PT ;  /* 0x0000001602027c10 */ /* 0x000fe400097fe4ff */
[----:B------:R-:W-:Y:S01]  /*47780*/  IADD3 R34, P2, PT, R34, UR21, RZ ;  /* 0x0000001522227c10 */ /* 0x000fe2000ff5e0ff */
[----:B------:R-:W-:Y:S04]  /*47790*/  STL [R1+0x164c], R5 ;  /* 0x00164c0501007387 */ /* 0x000fe80000100800 */
[----:B------:R-:W2:Y:S04]  /*477a0*/  LDL.LU R56, [R1+0x1658] ;  /* 0x0016580001387983 */ /* 0x000ea80000300800 */
[----:B------:R-:W-:Y:S04]  /*477b0*/  STL [R1+0x1670], R2 ;  /* 0x0016700201007387 */ /* 0x000fe80000100800 */
[----:B------:R-:W2:Y:S01]  /*477c0*/  LDL.LU R57, [R1+0x162c] ;  /* 0x00162c0001397983 */ /* 0x000ea20000300800 */
[----:B------:R-:W-:-:S03]  /*477d0*/  IADD3.X R36, PT, PT, R36, UR22, RZ, P3, !PT ;  /* 0x0000001624247c10 */ /* 0x000fc60009ffe4ff */
        /* <DEDUP_REMOVED lines=15> */
[----:B---3--:R-:W-:-:S05]  /*478d0*/  IADD3 R37, P3, PT, R37, UR21, RZ ;  /* 0x0000001525257c10 */ /* 0x008fca000ff7e0ff */
        /* <DEDUP_REMOVED lines=9> */
[----:B----4-:R-:W-:-:S05]  /*47970*/  IADD3.X R3, PT, PT, R3, UR22, RZ, P4, !PT ;  /* 0x0000001603037c10 */ /* 0x010fca000a7fe4ff */
[----:B------:R0:W-:Y:S04]  /*47980*/  STL [R1+0x1660], R3 ;  /* 0x0016600301007387 */ /* 0x0001e80000100800 */
[----:B------:R-:W4:Y:S01]  /*47990*/  LDL.LU R4, [R1+0x15d4] ;  /* 0x0015d40001047983 */ /* 0x000f220000300800 */
[----:B------:R-:W-:-:S05]  /*479a0*/  IADD3 R35, P4, PT, R35, UR21, RZ ;  /* 0x0000001523237c10 */ /* 0x000fca000ff9e0ff */
[----:B------:R1:W-:Y:S04]  /*479b0*/  STL [R1+0x1634], R35 ;  /* 0x0016342301007387 */ /* 0x0003e80000100800 */
[----:B------:R-:W4:Y:S04]  /*479c0*/  LDL.LU R5, [R1+0x15f8] ;  /* 0x0015f80001057983 */ /* 0x000f280000300800 */
[----:B------:R-:W4:Y:S04]  /*479d0*/  LDL.LU R2, [R1+0x15cc] ;  /* 0x0015cc0001027983 */ /* 0x000f280000300800 */
[----:B0-----:R-:W4:Y:S04]  /*479e0*/  LDL.LU R3, [R1+0x15f0] ;  /* 0x0015f00001037983 */ /* 0x001f280000300800 */
[----:B-1----:R-:W4:Y:S01]  /*479f0*/  LDL.LU R35, [R1+0x15c4] ;  /* 0x0015c40001237983 */ /* 0x002f220000300800 */
[----:B--2---:R-:W-:-:S02]  /*47a00*/  IADD3.X R56, PT, PT, R56, UR22, RZ, P5, !PT ;  /* 0x0000001638387c10 */ /* 0x004fc4000affe4ff */
[----:B------:R-:W-:Y:S02]  /*47a10*/  IADD3 R57, P5, PT, R57, UR21, RZ ;  /* 0x0000001539397c10 */ /* 0x000fe4000ffbe0ff */
[----:B------:R-:W-:Y:S01]  /*47a20*/  IADD3.X R58, PT, PT, R58, UR22, RZ, P6, !PT ;  /* 0x000000163a3a7c10 */ /* 0x000fe2000b7fe4ff */
[----:B------:R-:W-:Y:S01]  /*47a30*/  STL [R1+0x1658], R56 ;  /* 0x0016583801007387 */ /* 0x000fe20000100800 */
        /* <DEDUP_REMOVED lines=22> */
[----:B------:R-:W-:-:S03]  /*47ba0*/  IADD3.X R13, PT, PT, R13, UR22, RZ, P6, !PT ;  /* 0x000000160d0d7c10 */ /* 0x000fc6000b7fe4ff */
[----:B------:R-:W-:Y:S04]  /*47bb0*/  STL [R1+0x1630], R14 ;  /* 0x0016300e01007387 */ /* 0x000fe80000100800 */
[----:B------:R-:W-:Y:S01]  /*47bc0*/  STL [R1+0x1628], R15 ;  /* 0x0016280f01007387 */ /* 0x000fe20000100800 */
[----:B---3--:R-:W-:Y:S02]  /*47bd0*/  IADD3 R10, P6, PT, R10, UR21, RZ ;  /* 0x000000150a0a7c10 */ /* 0x008fe4000ffde0ff */
[----:B------:R-:W-:Y:S02]  /*47be0*/  IADD3.X R11, PT, PT, R11, UR22, RZ, P1, !PT ;  /* 0x000000160b0b7c10 */ /* 0x000fe40008ffe4ff */
        /* <DEDUP_REMOVED lines=13> */
[----:B0-----:R-:W3:Y:S01]  /*47cc0*/  LDL.LU R37, [R1+0x15e0] ;  /* 0x0015e00001257983 */ /* 0x001ee20000300800 */
[----:B------:R-:W-:-:S02]  /*47cd0*/  IADD3 R6, P3, PT, R6, UR21, RZ ;  /* 0x0000001506067c10 */ /* 0x000fc4000ff7e0ff */
[----:B------:R-:W-:Y:S02]  /*47ce0*/  IADD3.X R7, PT, PT, R7, UR22, RZ, P4, !PT ;  /* 0x0000001607077c10 */ /* 0x000fe4000a7fe4ff */
[----:B----4-:R-:W-:Y:S01]  /*47cf0*/  IADD3 R4, P4, PT, R4, UR21, RZ ;  /* 0x0000001504047c10 */ /* 0x010fe2000ff9e0ff */
[----:B------:R-:W-:Y:S01]  /*47d00*/  STL [R1+0x15dc], R6 ;  /* 0x0015dc0601007387 */ /* 0x000fe20000100800 */
[----:B------:R-:W-:Y:S02]  /*47d10*/  IADD3.X R5, PT, PT, R5, UR22, RZ, P5, !PT ;  /* 0x0000001605057c10 */ /* 0x000fe4000affe4ff */
[----:B------:R-:W-:Y:S01]  /*47d20*/  IADD3 R2, P5, PT, R2, UR21, RZ ;  /* 0x0000001502027c10 */ /* 0x000fe2000ffbe0ff */
[----:B------:R-:W-:Y:S01]  /*47d30*/  STL [R1+0x1600], R7 ;  /* 0x0016000701007387 */ /* 0x000fe20000100800 */
[----:B------:R-:W-:-:S03]  /*47d40*/  IADD3.X R3, PT, PT, R3, UR22, RZ, P6, !PT ;  /* 0x0000001603037c10 */ /* 0x000fc6000b7fe4ff */
[----:B------:R-:W-:Y:S04]  /*47d50*/  STL [R1+0x15d4], R4 ;  /* 0x0015d40401007387 */ /* 0x000fe80000100800 */
[----:B------:R-:W-:Y:S04]  /*47d60*/  STL [R1+0x15f8], R5 ;  /* 0x0015f80501007387 */ /* 0x000fe80000100800 */
[----:B------:R-:W4:Y:S04]  /*47d70*/  LDL.LU R56, [R1+0x15b4] ;  /* 0x0015b40001387983 */ /* 0x000f280000300800 */
[----:B------:R-:W-:Y:S04]  /*47d80*/  STL [R1+0x15cc], R2 ;  /* 0x0015cc0201007387 */ /* 0x000fe80000100800 */
[----:B------:R-:W4:Y:S01]  /*47d90*/  LDL.LU R57, [R1+0x15d8] ;  /* 0x0015d80001397983 */ /* 0x000f220000300800 */
[----:B------:R-:W-:-:S03]  /*47da0*/  IADD3 R35, P6, PT, R35, UR21, RZ ;  /* 0x0000001523237c10 */ /* 0x000fc6000ffde0ff */
        /* <DEDUP_REMOVED lines=28> */
[----:B------:R-:W-:-:S05]  /*47f70*/  IADD3.X R37, PT, PT, R37, UR22, RZ, P2, !PT ;  /* 0x0000001625257c10 */ /* 0x000fca00097fe4ff */
[----:B------:R1:W-:Y:S04]  /*47f80*/  STL [R1+0x15e0], R37 ;  /* 0x0015e02501007387 */ /* 0x0003e80000100800 */
[----:B------:R-:W3:Y:S04]  /*47f90*/  LDL.LU R5, [R1+0x1554] ;  /* 0x0015540001057983 */ /* 0x000ee80000300800 */
[----:B------:R-:W3:Y:S04]  /*47fa0*/  LDL.LU R2, [R1+0x1578] ;  /* 0x0015780001027983 */ /* 0x000ee80000300800 */
[----:B0-----:R-:W3:Y:S04]  /*47fb0*/  LDL.LU R34, [R1+0x154c] ;  /* 0x00154c0001227983 */ /* 0x001ee80000300800 */
[----:B-1----:R-:W3:Y:S01]  /*47fc0*/  LDL.LU R37, [R1+0x1570] ;  /* 0x0015700001257983 */ /* 0x002ee20000300800 */
[----:B----4-:R-:W-:-:S02]  /*47fd0*/  IADD3 R56, P2, PT, R56, UR21, RZ ;  /* 0x0000001538387c10 */ /* 0x010fc4000ff5e0ff */
        /* <DEDUP_REMOVED lines=47> */
[----:B------:R-:W-:Y:S04]  /*482d0*/  STL [R1+0x1588], R6 ;  /* 0x0015880601007387 */ /* 0x000fe80000100800 */
[----:B------:R-:W-:Y:S01]  /*482e0*/  STL [R1+0x155c], R7 ;  /* 0x00155c0701007387 */ /* 0x000fe20000100800 */
[----:B------:R-:W-:Y:S02]  /*482f0*/  IADD3 R5, P2, PT, R5, UR21, RZ ;  /* 0x0000001505057c10 */ /* 0x000fe4000ff5e0ff */
[----:B------:R-:W-:Y:S02]  /*48300*/  IADD3.X R2, PT, PT, R2, UR22, RZ, P3, !PT ;  /* 0x0000001602027c10 */ /* 0x000fe40009ffe4ff */
[----:B------:R-:W-:Y:S01]  /*48310*/  IADD3 R34, P3, PT, R34, UR21, RZ ;  /* 0x0000001522227c10 */ /* 0x000fe2000ff7e0ff */
[----:B------:R-:W-:Y:S04]  /*48320*/  STL [R1+0x1580], R4 ;  /* 0x0015800401007387 */ /* 0x000fe80000100800 */
[----:B------:R-:W-:Y:S04]  /*48330*/  STL [R1+0x1554], R5 ;  /* 0x0015540501007387 */ /* 0x000fe80000100800 */
[----:B------:R-:W3:Y:S04]  /*48340*/  LDL.LU R56, [R1+0x1560] ;  /* 0x0015600001387983 */ /* 0x000ee80000300800 */
[----:B------:R-:W-:Y:S04]  /*48350*/  STL [R1+0x1578], R2 ;  /* 0x0015780201007387 */ /* 0x000fe80000100800 */
[----:B------:R-:W3:Y:S01]  /*48360*/  LDL.LU R57, [R1+0x1534] ;  /* 0x0015340001397983 */ /* 0x000ee20000300800 */
[----:B------:R-:W-:-:S03]  /*48370*/  IADD3.X R37, PT, PT, R37, UR22, RZ, P4, !PT ;  /* 0x0000001625257c10 */ /* 0x000fc6000a7fe4ff */
        /* <DEDUP_REMOVED lines=15> */
[----:B----4-:R-:W-:-:S05]  /*48470*/  IADD3 R35, P4, PT, R35, UR21, RZ ;  /* 0x0000001523237c10 */ /* 0x010fca000ff9e0ff */
        /* <DEDUP_REMOVED lines=44> */
[----:B------:R-:W-:Y:S01]  /*48740*/  IADD3.X R13, PT, PT, R13, UR22, RZ, P1, !PT ;  /* 0x000000160d0d7c10 */ /* 0x000fe20008ffe4ff */
[----:B------:R-:W-:Y:S04]  /*48750*/  STL [R1+0x1538], R14 ;  /* 0x0015380e01007387 */ /* 0x000fe80000100800 */
[----:B------:R-:W-:Y:S04]  /*48760*/  STL [R1+0x1530], R15 ;  /* 0x0015300f01007387 */ /* 0x000fe80000100800 */
[----:B------:R-:W-:Y:S01]  /*48770*/  STL [R1+0x1504], R12 ;  /* 0x0015040c01007387 */ /* 0x000fe20000100800 */
[----:B----4-:R-:W-:-:S02]  /*48780*/  IADD3 R10, P1, PT, R10, UR21, RZ ;  /* 0x000000150a0a7c10 */ /* 0x010fc4000ff3e0ff */
[----:B------:R-:W-:Y:S02]  /*48790*/  IADD3.X R11, PT, PT, R11, UR22, RZ, P2, !PT ;  /* 0x000000160b0b7c10 */ /* 0x000fe400097fe4ff */
[----:B------:R-:W-:Y:S02]  /*487a0*/  IADD3 R8, P2, PT, R8, UR21, RZ ;  /* 0x0000001508087c10 */ /* 0x000fe4000ff5e0ff */
[----:B------:R-:W-:Y:S02]  /*487b0*/  IADD3.X R9, PT, PT, R9, UR22, RZ, P3, !PT ;  /* 0x0000001609097c10 */ /* 0x000fe40009ffe4ff */
[----:B------:R-:W-:Y:S01]  /*487c0*/  IADD3 R34, P3, PT, R34, UR21, RZ ;  /* 0x0000001522227c10 */ /* 0x000fe2000ff7e0ff */
[----:B------:R-:W-:Y:S04]  /*487d0*/  STL [R1+0x1528], R13 ;  /* 0x0015280d01007387 */ /* 0x000fe80000100800 */
[----:B------:R-:W-:Y:S04]  /*487e0*/  STL [R1+0x14fc], R10 ;  /* 0x0014fc0a01007387 */ /* 0x000fe80000100800 */
[----:B------:R-:W-:Y:S04]  /*487f0*/  STL [R1+0x1520], R11 ;  /* 0x0015200b01007387 */ /* 0x000fe80000100800 */
[----:B------:R-:W-:Y:S01]  /*48800*/  STL [R1+0x14f4], R8 ;  /* 0x0014f40801007387 */ /* 0x000fe20000100800 */
[----:B------:R-:W-:-:S03]  /*48810*/  IADD3.X R35, PT, PT, R35, UR22, RZ, P4, !PT ;  /* 0x0000001623237c10 */ /* 0x000fc6000a7fe4ff */
        /* <DEDUP_REMOVED lines=100> */
[----:B----4-:R-:W-:Y:S01]  /*48e60*/  IADD3.X R4, PT, PT, R4, UR22, RZ, P3, !PT ;  /* 0x0000001604047c10 */ /* 0x010fe20009ffe4ff */
[----:B------:R-:W-:Y:S01]  /*48e70*/  STL [R1+0x1490], R6 ;  /* 0x0014900601007387 */ /* 0x000fe20000100800 */
[----:B------:R-:W-:Y:S02]  /*48e80*/  IADD3 R5, P3, PT, R5, UR21, RZ ;  /* 0x0000001505057c10 */ /* 0x000fe4000ff7e0ff */
[----:B------:R-:W-:Y:S01]  /*48e90*/  IADD3.X R2, PT, PT, R2, UR22, RZ, P4, !PT ;  /* 0x0000001602027c10 */ /* 0x000fe2000a7fe4ff */
[----:B------:R-:W-:Y:S01]  /*48ea0*/  STL [R1+0x1464], R7 ;  /* 0x0014640701007387 */ /* 0x000fe20000100800 */
[----:B------:R-:W-:-:S03]  /*48eb0*/  IADD3 R34, P4, PT, R34, UR21, RZ ;  /* 0x0000001522227c10 */ /* 0x000fc6000ff9e0ff */
[----:B------:R-:W-:Y:S04]  /*48ec0*/  STL [R1+0x1488], R4 ;  /* 0x0014880401007387 */ /* 0x000fe80000100800 */
[----:B------:R-:W-:Y:S04]  /*48ed0*/  STL [R1+0x145c], R5 ;  /* 0x00145c0501007387 */ /* 0x000fe80000100800 */
[----:B------:R-:W4:Y:S04]  /*48ee0*/  LDL.LU R56, [R1+0x1468] ;  /* 0x0014680001387983 */ /* 0x000f280000300800 */
        /* <DEDUP_REMOVED lines=271> */
[----:B------:R-:W-:Y:S04]  /*49fe0*/  STL [R1+0x12f4], R6 ;  /* 0x0012f40601007387 */ /* 0x000fe80000100800 */
[----:B------:R-:W-:Y:S01]  /*49ff0*/  STL [R1+0x1318], R7 ;  /* 0x0013180701007387 */ /* 0x000fe20000100800 */
[----:B------:R-:W-:Y:S02]  /*4a000*/  IADD3.X R5, PT, PT, R5, UR22, RZ, P2, !PT ;  /* 0x0000001605057c10 */ /* 0x000fe400097fe4ff */
[----:B------:R-:W-:-:S02]  /*4a010*/  IADD3 R2, P2, PT, R2, UR21, RZ ;  /* 0x0000001502027c10 */ /* 0x000fc4000ff5e0ff */
[----:B------:R-:W-:Y:S01]  /*4a020*/  IADD3.X R3, PT, PT, R3, UR22, RZ, P3, !PT ;  /* 0x0000001603037c10 */ /* 0x000fe20009ffe4ff */
        /* <DEDUP_REMOVED lines=249> */
[----:B------:R-:W-:Y:S02]  /*4afc0*/  IADD3 R15, P6, PT, R15, UR21, RZ ;  /* 0x000000150f0f7c10 */ /* 0x000fe4000ffde0ff */
[----:B------:R-:W-:Y:S01]  /*4afd0*/  IADD3.X R12, PT, PT, R12, UR22, RZ, P1, !PT ;  /* 0x000000160c0c7c10 */ /* 0x000fe20008ffe4ff */
[----:B0-----:R-:W2:Y:S01]  /*4afe0*/  LDL.LU R36, [R1+0x1188] ;  /* 0x0011880001247983 */ /* 0x001ea20000300800 */
[----:B------:R-:W-:-:S03]  /*4aff0*/  IADD3 R13, P1, PT, R13, UR21, RZ ;  /* 0x000000150d0d7c10 */ /* 0x000fc6000ff3e0ff */
[----:B------:R-:W-:Y:S04]  /*4b000*/  STL [R1+0x11ac], R14 ;  /* 0x0011ac0e01007387 */ /* 0x000fe80000100800 */
[----:B------:R-:W-:Y:S04]  /*4b010*/  STL [R1+0x11a4], R15 ;  /* 0x0011a40f01007387 */ /* 0x000fe80000100800 */
[----:B------:R-:W-:Y:S01]  /*4b020*/  STL [R1+0x11c8], R12 ;  /* 0x0011c80c01007387 */ /* 0x000fe20000100800 */
[----:B---3--:R-:W-:Y:S02]  /*4b030*/  IADD3.X R10, PT, PT, R10, UR22, RZ, P2, !PT ;  /* 0x000000160a0a7c10 */ /* 0x008fe400097fe4ff */
[----:B------:R-:W-:-:S02]  /*4b040*/  IADD3 R11, P2, PT, R11, UR21, RZ ;  /* 0x000000150b0b7c10 */ /* 0x000fc4000ff5e0ff */
[----:B------:R-:W-:Y:S02]  /*4b050*/  IADD3.X R8, PT, PT, R8, UR22, RZ, P3, !PT ;  /* 0x0000001608087c10 */ /* 0x000fe40009ffe4ff */
[----:B------:R-:W-:Y:S01]  /*4b060*/  IADD3 R9, P3, PT, R9, UR21, RZ ;  /* 0x0000001509097c10 */ /* 0x000fe2000ff7e0ff */
[----:B------:R-:W-:Y:S01]  /*4b070*/  STL [R1+0x119c], R13 ;  /* 0x00119c0d01007387 */ /* 0x000fe20000100800 */
[----:B------:R-:W-:-:S03]  /*4b080*/  IADD3.X R61, PT, PT, R61, UR22, RZ, P5, !PT ;  /* 0x000000163d3d7c10 */ /* 0x000fc6000affe4ff */
[----:B------:R-:W-:Y:S01]  /*4b090*/  STL [R1+0x11c0], R10 ;  /* 0x0011c00a01007387 */ /* 0x000fe20000100800 */
[----:B------:R-:W-:-:S03]  /*4b0a0*/  IADD3.X R6, PT, PT, R6, UR22, RZ, P4, !PT ;  /* 0x0000001606067c10 */ /* 0x000fc6000a7fe4ff */
[----:B------:R-:W-:Y:S01]  /*4b0b0*/  STL [R1+0x1194], R11 ;  /* 0x0011940b01007387 */ /* 0x000fe20000100800 */
[----:B------:R-:W-:-:S03]  /*4b0c0*/  IADD3 R37, P4, PT, R37, UR21, RZ ;  /* 0x0000001525257c10 */ /* 0x000fc6000ff9e0ff */
[----:B------:R-:W-:Y:S04]  /*4b0d0*/  STL [R1+0x11b8], R8 ;  /* 0x0011b80801007387 */ /* 0x000fe80000100800 */
        /* <DEDUP_REMOVED lines=8> */
[----:B----4-:R-:W-:Y:S02]  /*4b160*/  IADD3 R5, P6, PT, R5, UR21, RZ ;  /* 0x0000001505057c10 */ /* 0x010fe4000ffde0ff */
[----:B------:R-:W-:Y:S01]  /*4b170*/  IADD3.X R2, PT, PT, R2, UR22, RZ, P1, !PT ;  /* 0x0000001602027c10 */ /* 0x000fe20008ffe4ff */
[----:B------:R0:W-:Y:S01]  /*4b180*/  STL [R1+0x117c], R7 ;  /* 0x00117c0701007387 */ /* 0x0001e20000100800 */
[----:B------:R-:W-:-:S03]  /*4b190*/  IADD3 R3, P1, PT, R3, UR21, RZ ;  /* 0x0000001503037c10 */ /* 0x000fc6000ff3e0ff */
[----:B------:R1:W-:Y:S01]  /*4b1a0*/  STL [R1+0x11a0], R4 ;  /* 0x0011a00401007387 */ /* 0x0003e20000100800 */
[----:B------:R-:W-:-:S03]  /*4b1b0*/  IADD3.X R34, PT, PT, R34, UR22, RZ, P2, !PT ;  /* 0x0000001622227c10 */ /* 0x000fc600097fe4ff */
[----:B------:R4:W-:Y:S04]  /*4b1c0*/  STL [R1+0x1174], R5 ;  /* 0x0011740501007387 */ /* 0x0009e80000100800 */
[----:B------:R0:W-:Y:S04]  /*4b1d0*/  STL [R1+0x1198], R2 ;  /* 0x0011980201007387 */ /* 0x0001e80000100800 */
[----:B------:R-:W3:Y:S04]  /*4b1e0*/  LDL.LU R23, [R1+0x1180] ;  /* 0x0011800001177983 */ /* 0x000ee80000300800 */
[----:B------:R0:W-:Y:S01]  /*4b1f0*/  STL [R1+0x116c], R3 ;  /* 0x00116c0301007387 */ /* 0x0001e20000100800 */
[----:B------:R-:W-:-:S03]  /*4b200*/  IADD3 R35, P2, PT, R35, UR21, RZ ;  /* 0x0000001523237c10 */ /* 0x000fc6000ff5e0ff */
[----:B------:R-:W3:Y:S04]  /*4b210*/  LDL.LU R56, [R1+0x1154] ;  /* 0x0011540001387983 */ /* 0x000ee80000300800 */
[----:B------:R0:W-:Y:S04]  /*4b220*/  STL [R1+0x1190], R34 ;  /* 0x0011902201007387 */ /* 0x0001e80000100800 */
        /* <DEDUP_REMOVED lines=14> */
[----:B--2---:R-:W-:-:S05]  /*4b310*/  IADD3.X R36, PT, PT, R36, UR22, RZ, P3, !PT ;  /* 0x0000001624247c10 */ /* 0x004fca0009ffe4ff */
[----:B------:R2:W-:Y:S04]  /*4b320*/  STL [R1+0x1188], R36 ;  /* 0x0011882401007387 */ /* 0x0005e80000100800 */
[----:B------:R-:W3:Y:S04]  /*4b330*/  LDL.LU R10, [R1+0x1140] ;  /* 0x00114000010a7983 */ /* 0x000ee80000300800 */
[----:B------:R-:W3:Y:S04]  /*4b340*/  LDL.LU R11, [R1+0x1920] ;  /* 0x00192000010b7983 */ /* 0x000ee80000300800 */
[----:B------:R-:W3:Y:S04]  /*4b350*/  LDL.LU R8, [R1+0x1138] ;  /* 0x0011380001087983 */ /* 0x000ee80000300800 */
[----:B------:R-:W3:Y:S04]  /*4b360*/  LDL.LU R9, [R1+0x1928] ;  /* 0x0019280001097983 */ /* 0x000ee80000300800 */
[----:B------:R-:W3:Y:S04]  /*4b370*/  LDL.LU R6, [R1+0x1130] ;  /* 0x0011300001067983 */ /* 0x000ee80000300800 */
[----:B0-----:R-:W3:Y:S04]  /*4b380*/  LDL.LU R7, [R1+0x1ebc] ;  /* 0x001ebc0001077983 */ /* 0x001ee80000300800 */
[----:B-1----:R-:W3:Y:S04]  /*4b390*/  LDL.LU R4, [R1+0x1128] ;  /* 0x0011280001047983 */ /* 0x002ee80000300800 */
[----:B----4-:R-:W4:Y:S04]  /*4b3a0*/  LDL.LU R5, [R1+0x20e0] ;  /* 0x0020e00001057983 */ /* 0x010f280000300800 */
[----:B------:R-:W4:Y:S04]  /*4b3b0*/  LDL.LU R2, [R1+0x1eb4] ;  /* 0x001eb40001027983 */ /* 0x000f280000300800 */
[----:B------:R-:W4:Y:S01]  /*4b3c0*/  LDL.LU R3, [R1+0x20ec] ;  /* 0x0020ec0001037983 */ /* 0x000f220000300800 */
[----:B---3--:R-:W-:-:S05]  /*4b3d0*/  IADD3 R37, P3, PT, R37, UR21, RZ ;  /* 0x0000001525257c10 */ /* 0x008fca000ff7e0ff */
[----:B------:R0:W-:Y:S04]  /*4b3e0*/  STL [R1+0x115c], R37 ;  /* 0x00115c2501007387 */ /* 0x0001e80000100800 */
[----:B------:R-:W3:Y:S04]  /*4b3f0*/  LDL.LU R34, [R1+0x1eb0] ;  /* 0x001eb00001227983 */ /* 0x000ee80000300800 */
[----:B------:R-:W3:Y:S04]  /*4b400*/  LDL.LU R35, [R1+0x1124] ;  /* 0x0011240001237983 */ /* 0x000ee80000300800 */
[----:B--2---:R-:W2:Y:S04]  /*4b410*/  LDL.LU R36, [R1+0x1eac] ;  /* 0x001eac0001247983 */ /* 0x004ea80000300800 */
[----:B0-----:R-:W2:Y:S01]  /*4b420*/  LDL.LU R37, [R1+0x1908] ;  /* 0x0019080001257983 */ /* 0x001ea20000300800 */
[----:B------:R-:W-:-:S02]  /*4b430*/  IADD3.X R23, PT, PT, R23, UR22, RZ, P4, !PT ;  /* 0x0000001617177c10 */ /* 0x000fc4000a7fe4ff */
        /* <DEDUP_REMOVED lines=16> */
[----:B------:R-:W-:Y:S04]  /*4b540*/  STL [R1+0x1168], R21 ;  /* 0x0011681501007387 */ /* 0x000fe80000100800 */
[----:B------:R-:W-:Y:S04]  /*4b550*/  STL [R1+0x113c], R18 ;  /* 0x00113c1201007387 */ /* 0x000fe80000100800 */
[----:B------:R-:W-:Y:S04]  /*4b560*/  STL [R1+0x1160], R19 ;  /* 0x0011601301007387 */ /* 0x000fe80000100800 */
[----:B------:R-:W-:Y:S04]  /*4b570*/  STL [R1+0x1134], R16 ;  /* 0x0011341001007387 */ /* 0x000fe80000100800 */
[----:B------:R0:W-:Y:S02]  /*4b580*/  STL [R1+0x1150], R61 ;  /* 0x0011503d01007387 */ /* 0x0001e40000100800 */
[----:B0-----:R-:W0:Y:S01]  /*4b590*/  LDC R61, c[0x0][0x3ac] ;  /* 0x0000eb00ff3d7b82 */ /* 0x001e220000000800 */
[----:B------:R-:W-:-:S02]  /*4b5a0*/  IADD3.X R17, PT, PT, R17, UR22, RZ, P3, !PT ;  /* 0x0000001611117c10 */ /* 0x000fc40009ffe4ff */
[----:B------:R-:W-:Y:S02]  /*4b5b0*/  IADD3 R14, P3, PT, R14, UR21, RZ ;  /* 0x000000150e0e7c10 */ /* 0x000fe4000ff7e0ff */
[----:B------:R-:W-:Y:S01]  /*4b5c0*/  IADD3.X R12, PT, PT, R12, UR22, RZ, P5, !PT ;  /* 0x000000160c0c7c10 */ /* 0x000fe2000affe4ff */
[----:B------:R-:W-:Y:S04]  /*4b5d0*/  STL [R1+0x1158], R17 ;  /* 0x0011581101007387 */ /* 0x000fe80000100800 */
[----:B------:R-:W-:Y:S01]  /*4b5e0*/  STL [R1+0x112c], R14 ;  /* 0x00112c0e01007387 */ /* 0x000fe20000100800 */
[----:B0-----:R-:W-:-:S05]  /*4b5f0*/  IMAD.SHL.U32 R61, R61, 0x40, RZ ;  /* 0x000000403d3d7824 */ /* 0x001fca00078e00ff */
[C---:B------:R-:W-:Y:S02]  /*4b600*/  IADD3 R15, P4, PT, R61.reuse, R15, RZ ;  /* 0x0000000f3d0f7210 */ /* 0x040fe40007f9e0ff */
[----:B------:R-:W-:-:S03]  /*4b610*/  IADD3 R13, P5, PT, R61, R13, RZ ;  /* 0x0000000d3d0d7210 */ /* 0x000fc60007fbe0ff */
[----:B------:R-:W-:Y:S04]  /*4b620*/  STL [R1+0x20fc], R15 ;  /* 0x0020fc0f01007387 */ /* 0x000fe80000100800 */
[----:B------:R-:W-:Y:S04]  /*4b630*/  STL [R1+0x1148], R12 ;  /* 0x0011480c01007387 */ /* 0x000fe80000100800 */
[----:B------:R-:W-:Y:S01]  /*4b640*/  STL [R1+0x2100], R13 ;  /* 0x0021000d01007387 */ /* 0x000fe20000100800 */
[----:B------:R-:W-:Y:S01]  /*4b650*/  HMMA.16816.F32 R48, R28, R24, R48 ;  /* 0x000000181c30723c */ /* 0x000fe20000001830 */
[----:B------:R-:W-:-:S02]  /*4b660*/  IADD3.X R10, PT, PT, R10, UR22, RZ, P6, !PT ;  /* 0x000000160a0a7c10 */ /* 0x000fc4000b7fe4ff */
[C---:B------:R-:W-:Y:S02]  /*4b670*/  IADD3 R11, P6, PT, R61.reuse, R11, RZ ;  /* 0x0000000b3d0b7210 */ /* 0x040fe40007fde0ff */
[----:B------:R-:W-:Y:S02]  /*4b680*/  IADD3.X R8, PT, PT, R8, UR22, RZ, P1, !PT ;  /* 0x0000001608087c10 */ /* 0x000fe40008ffe4ff */
[C---:B------:R-:W-:Y:S02]  /*4b690*/  IADD3 R9, P1, PT, R61.reuse, R9, RZ ;  /* 0x000000093d097210 */ /* 0x040fe40007f3e0ff */
[----:B------:R-:W-:Y:S01]  /*4b6a0*/  IADD3.X R6, PT, PT, R6, UR22, RZ, P2, !PT ;  /* 0x0000001606067c10 */ /* 0x000fe200097fe4ff */
[----:B------:R-:W-:Y:S01]  /*4b6b0*/  STL [R1+0x1140], R10 ;  /* 0x0011400a01007387 */ /* 0x000fe20000100800 */
[----:B------:R-:W-:Y:S02]  /*4b6c0*/  IADD3.X R4, PT, PT, R4, UR22, RZ, P3, !PT ;  /* 0x0000001604047c10 */ /* 0x000fe40009ffe4ff */
[C---:B------:R-:W-:Y:S01]  /*4b6d0*/  IADD3 R38, P3, PT, R61.reuse, R38, RZ ;  /* 0x000000263d267210 */ /* 0x040fe20007f7e0ff */
[----:B------:R-:W-:Y:S04]  /*4b6e0*/  STL [R1+0x1920], R11 ;  /* 0x0019200b01007387 */ /* 0x000fe80000100800 */
[----:B------:R-:W-:Y:S04]  /*4b6f0*/  STL [R1+0x1138], R8 ;  /* 0x0011380801007387 */ /* 0x000fe80000100800 */
[----:B------:R-:W-:Y:S04]  /*4b700*/  STL [R1+0x1928], R9 ;  /* 0x0019280901007387 */ /* 0x000fe80000100800 */
[----:B------:R-:W-:Y:S04]  /*4b710*/  STL [R1+0x1130], R6 ;  /* 0x0011300601007387 */ /* 0x000fe80000100800 */
[----:B------:R0:W-:Y:S01]  /*4b720*/  STL [R1+0x1eb8], R38 ;  /* 0x001eb82601007387 */ /* 0x0001e20000100800 */
[----:B------:R-:W-:-:S02]  /*4b730*/  IADD3 R7, P2, PT, R61, R7, RZ ;  /* 0x000000073d077210 */ /* 0x000fc40007f5e0ff */
[----:B0-----:R-:W-:-:S03]  /*4b740*/  SHF.R.S32.HI R38, RZ, 0x1f, R61 ;  /* 0x0000001fff267819 */ /* 0x001fc6000001143d */
[----:B------:R0:W-:Y:S02]  /*4b750*/  STL [R1+0x1ebc], R7 ;  /* 0x001ebc0701007387 */ /* 0x0001e40000100800 */
[C---:B----4-:R-:W-:Y:S01]  /*4b760*/  IMAD.X R5, R38.reuse, 0x1, R5, P4 ;  /* 0x0000000126057824 */ /* 0x050fe200020e0605 */
[C---:B------:R-:W-:Y:S01]  /*4b770*/  IADD3 R2, P4, PT, R61.reuse, R2, RZ ;  /* 0x000000023d027210 */ /* 0x040fe20007f9e0ff */
[C---:B------:R-:W-:Y:S01]  /*4b780*/  IMAD.X R3, R38.reuse, 0x1, R3, P5 ;  /* 0x0000000126037824 */ /* 0x040fe200028e0603 */
[----:B------:R1:W-:Y:S04]  /*4b790*/  STL [R1+0x1128], R4 ;  /* 0x0011280401007387 */ /* 0x0003e80000100800 */
[----:B------:R4:W-:Y:S04]  /*4b7a0*/  STL [R1+0x20e0], R5 ;  /* 0x0020e00501007387 */ /* 0x0009e80000100800 */
[----:B------:R0:W-:Y:S04]  /*4b7b0*/  STL [R1+0x1eb4], R2 ;  /* 0x001eb40201007387 */ /* 0x0001e80000100800 */
[----:B------:R0:W-:Y:S01]  /*4b7c0*/  STL [R1+0x20ec], R3 ;  /* 0x0020ec0301007387 */ /* 0x0001e20000100800 */
[C---:B---3--:R-:W-:Y:S01]  /*4b7d0*/  IADD3 R34, P5, PT, R61.reuse, R34, RZ ;  /* 0x000000223d227210 */ /* 0x048fe20007fbe0ff */
[----:B------:R-:W-:Y:S01]  /*4b7e0*/  IMAD.X R35, R38, 0x1, R35, P6 ;  /* 0x0000000126237824 */ /* 0x000fe200030e0623 */
[----:B--2---:R-:W-:-:S03]  /*4b7f0*/  IADD3 R36, P6, PT, R61, R36, RZ ;  /* 0x000000243d247210 */ /* 0x004fc60007fde0ff */
[----:B------:R2:W-:Y:S04]  /*4b800*/  STL [R1+0x1eb0], R34 ;  /* 0x001eb02201007387 */ /* 0x0005e80000100800 */
[----:B------:R-:W3:Y:S01]  /*4b810*/  LDL.LU R25, [R1+0x1ea8] ;  /* 0x001ea80001197983 */ /* 0x000ee20000300800 */
[----:B------:R-:W-:-:S03]  /*4b820*/  IMAD.X R37, R38, 0x1, R37, P1 ;  /* 0x0000000126257824 */ /* 0x000fc600008e0625 */
[----:B------:R0:W-:Y:S04]  /*4b830*/  STL [R1+0x1124], R35 ;  /* 0x0011242301007387 */ /* 0x0001e80000100800 */
        /* <DEDUP_REMOVED lines=27> */
[----:B------:R-:W4:Y:S04]  /*4b9f0*/  LDL.LU R3, [R1+0x1e44] ;  /* 0x001e440001037983 */ /* 0x000f280000300800 */
[----:B--2---:R-:W2:Y:S04]  /*4ba00*/  LDL.LU R34, [R1+0x1e68] ;  /* 0x001e680001227983 */ /* 0x004ea80000300800 */
[----:B------:R-:W2:Y:S04]  /*4ba10*/  LDL.LU R35, [R1+0x1e3c] ;  /* 0x001e3c0001237983 */ /* 0x000ea80000300800 */
[----:B------:R-:W2:Y:S04]  /*4ba20*/  LDL.LU R36, [R1+0x1e60] ;  /* 0x001e600001247983 */ /* 0x000ea80000300800 */
[----:B------:R-:W2:Y:S01]  /*4ba30*/  LDL.LU R37, [R1+0x1e34] ;  /* 0x001e340001257983 */ /* 0x000ea20000300800 */
[C---:B---3--:R-:W-:Y:S01]  /*4ba40*/  IADD3 R25, P1, PT, R61.reuse, R25, RZ ;  /* 0x000000193d197210 */ /* 0x048fe20007f3e0ff */
[C---:B------:R-:W-:Y:S01]  /*4ba50*/  IMAD.X R22, R38.reuse, 0x1, R22, P2 ;  /* 0x0000000126167824 */ /* 0x040fe200010e0616 */
[C---:B------:R-:W-:Y:S01]  /*4ba60*/  IADD3 R23, P2, PT, R61.reuse, R23, RZ ;  /* 0x000000173d177210 */ /* 0x040fe20007f5e0ff */
[C---:B------:R-:W-:Y:S01]  /*4ba70*/  IMAD.X R56, R38.reuse, 0x1, R56, P3 ;  /* 0x0000000126387824 */ /* 0x040fe200018e0638 */
[----:B------:R-:W-:Y:S01]  /*4ba80*/  IADD3 R57, P3, PT, R61, R57, RZ ;  /* 0x000000393d397210 */ /* 0x000fe20007f7e0ff */
[----:B------:R0:W-:Y:S01]  /*4ba90*/  STL [R1+0x1ea8], R25 ;  /* 0x001ea81901007387 */ /* 0x0001e20000100800 */
[----:B------:R-:W-:-:S03]  /*4baa0*/  IMAD.X R58, R38, 0x1, R58, P4 ;  /* 0x00000001263a7824 */ /* 0x000fc600020e063a */
[----:B------:R1:W-:Y:S01]  /*4bab0*/  STL [R1+0x191c], R22 ;  /* 0x00191c1601007387 */ /* 0x0003e20000100800 */
[----:B------:R-:W-:-:S03]  /*4bac0*/  IADD3 R59, P4, PT, R61, R59, RZ ;  /* 0x0000003b3d3b7210 */ /* 0x000fc60007f9e0ff */
        /* <DEDUP_REMOVED lines=35> */
[----:B----4-:R-:W-:-:S03]  /*4bd00*/  IADD3 R5, P1, PT, R61, R5, RZ ;  /* 0x000000053d057210 */ /* 0x010fc60007f3e0ff */
[----:B------:R4:W-:Y:S01]  /*4bd10*/  STL [R1+0x1e5c], R9 ;  /* 0x001e5c0901007387 */ /* 0x0009e20000100800 */
[----:B------:R-:W-:-:S03]  /*4bd20*/  IMAD.X R2, R38, 0x1, R2, P2 ;  /* 0x0000000126027824 */ /* 0x000fc600010e0602 */
[----:B------:R0:W-:Y:S01]  /*4bd30*/  STL [R1+0x1e80], R6 ;  /* 0x001e800601007387 */ /* 0x0001e20000100800 */
[----:B------:R-:W-:-:S03]  /*4bd40*/  IADD3 R3, P2, PT, R61, R3, RZ ;  /* 0x000000033d037210 */ /* 0x000fc60007f5e0ff */
[----:B------:R0:W-:Y:S01]  /*4bd50*/  STL [R1+0x1e54], R7 ;  /* 0x001e540701007387 */ /* 0x0001e20000100800 */
[----:B--2---:R-:W-:-:S03]  /*4bd60*/  IMAD.X R34, R38, 0x1, R34, P3 ;  /* 0x0000000126227824 */ /* 0x004fc600018e0622 */
[----:B------:R2:W-:Y:S04]  /*4bd70*/  STL [R1+0x1e78], R4 ;  /* 0x001e780401007387 */ /* 0x0005e80000100800 */
[----:B------:R0:W-:Y:S01]  /*4bd80*/  STL [R1+0x1e4c], R5 ;  /* 0x001e4c0501007387 */ /* 0x0001e20000100800 */
[----:B------:R-:W-:-:S03]  /*4bd90*/  IADD3 R35, P3, PT, R61, R35, RZ ;  /* 0x000000233d237210 */ /* 0x000fc60007f7e0ff */
[----:B------:R0:W-:Y:S01]  /*4bda0*/  STL [R1+0x1e70], R2 ;  /* 0x001e700201007387 */ /* 0x0001e20000100800 */
[----:B------:R-:W-:-:S03]  /*4bdb0*/  IMAD.X R36, R38, 0x1, R36, P4 ;  /* 0x0000000126247824 */ /* 0x000fc600020e0624 */
[----:B------:R1:W-:Y:S04]  /*4bdc0*/  STL [R1+0x1e44], R3 ;  /* 0x001e440301007387 */ /* 0x0003e80000100800 */
[----:B------:R1:W-:Y:S01]  /*4bdd0*/  STL [R1+0x1e68], R34 ;  /* 0x001e682201007387 */ /* 0x0003e20000100800 */
[----:B------:R-:W-:-:S03]  /*4bde0*/  IADD3 R37, P4, PT, R61, R37, RZ ;  /* 0x000000253d257210 */ /* 0x000fc60007f9e0ff */
[----:B0-----:R-:W2:Y:S04]  /*4bdf0*/  LDL.LU R25, [R1+0x1e58] ;  /* 0x001e580001197983 */ /* 0x001ea80000300800 */
[----:B------:R0:W-:Y:S04]  /*4be00*/  STL [R1+0x1e3c], R35 ;  /* 0x001e3c2301007387 */ /* 0x0001e80000100800 */
[----:B-1----:R-:W2:Y:S04]  /*4be10*/  LDL.LU R22, [R1+0x1e2c] ;  /* 0x001e2c0001167983 */ /* 0x002ea80000300800 */
[----:B------:R1:W-:Y:S04]  /*4be20*/  STL [R1+0x1e60], R36 ;  /* 0x001e602401007387 */ /* 0x0003e80000100800 */
[----:B---3--:R-:W3:Y:S04]  /*4be30*/  LDL.LU R23, [R1+0x1e50] ;  /* 0x001e500001177983 */ /* 0x008ee80000300800 */
        /* <DEDUP_REMOVED lines=18> */
[----:B----4-:R-:W4:Y:S04]  /*4bf60*/  LDL.LU R9, [R1+0x1e08] ;  /* 0x001e080001097983 */ /* 0x010f280000300800 */
[----:B------:R-:W4:Y:S04]  /*4bf70*/  LDL.LU R6, [R1+0x1ddc] ;  /* 0x001ddc0001067983 */ /* 0x000f280000300800 */
[----:B------:R-:W4:Y:S04]  /*4bf80*/  LDL.LU R7, [R1+0x1e00] ;  /* 0x001e000001077983 */ /* 0x000f280000300800 */
[----:B--2---:R-:W2:Y:S04]  /*4bf90*/  LDL.LU R4, [R1+0x1dd4] ;  /* 0x001dd40001047983 */ /* 0x004ea80000300800 */
[----:B------:R-:W2:Y:S04]  /*4bfa0*/  LDL.LU R5, [R1+0x1df8] ;  /* 0x001df80001057983 */ /* 0x000ea80000300800 */
[----:B------:R-:W2:Y:S04]  /*4bfb0*/  LDL.LU R2, [R1+0x1dcc] ;  /* 0x001dcc0001027983 */ /* 0x000ea80000300800 */
[----:B------:R-:W2:Y:S04]  /*4bfc0*/  LDL.LU R3, [R1+0x1df0] ;  /* 0x001df00001037983 */ /* 0x000ea80000300800 */
[----:B------:R-:W2:Y:S04]  /*4bfd0*/  LDL.LU R34, [R1+0x1dc4] ;  /* 0x001dc40001227983 */ /* 0x000ea80000300800 */
[----:B0-----:R-:W2:Y:S04]  /*4bfe0*/  LDL.LU R35, [R1+0x1de8] ;  /* 0x001de80001237983 */ /* 0x001ea80000300800 */
[----:B-1----:R-:W2:Y:S04]  /*4bff0*/  LDL.LU R36, [R1+0x1dbc] ;  /* 0x001dbc0001247983 */ /* 0x002ea80000300800 */
[----:B------:R-:W2:Y:S01]  /*4c000*/  LDL.LU R37, [R1+0x1de0] ;  /* 0x001de00001257983 */ /* 0x000ea20000300800 */
[C---:B------:R-:W-:Y:S01]  /*4c010*/  IMAD.X R25, R38.reuse, 0x1, R25, P5 ;  /* 0x0000000126197824 */ /* 0x040fe200028e0619 */
[C---:B------:R-:W-:Y:S01]  /*4c020*/  IADD3 R22, P5, PT, R61.reuse, R22, RZ ;  /* 0x000000163d167210 */ /* 0x040fe20007fbe0ff */
[C---:B---3--:R-:W-:Y:S01]  /*4c030*/  IMAD.X R23, R38.reuse, 0x1, R23, P6 ;  /* 0x0000000126177824 */ /* 0x048fe200030e0617 */
[C---:B------:R-:W-:Y:S01]  /*4c040*/  IADD3 R56, P6, PT, R61.reuse, R56, RZ ;  /* 0x000000383d387210 */ /* 0x040fe20007fde0ff */
[----:B------:R-:W-:Y:S01]  /*4c050*/  IMAD.X R57, R38, 0x1, R57, P1 ;  /* 0x0000000126397824 */ /* 0x000fe200008e0639 */
        /* <DEDUP_REMOVED lines=31> */
[----:B----4-:R-:W-:-:S03]  /*4c250*/  IMAD.X R9, R38, 0x1, R9, P3 ;  /* 0x0000000126097824 */ /* 0x010fc600018e0609 */
[----:B------:R4:W-:Y:S01]  /*4c260*/  STL [R1+0x1e18], R13 ;  /* 0x001e180d01007387 */ /* 0x0009e20000100800 */
[----:B------:R-:W-:-:S03]  /*4c270*/  IADD3 R6, P3, PT, R61, R6, RZ ;  /* 0x000000063d067210 */ /* 0x000fc60007f7e0ff */
[----:B------:R0:W-:Y:S01]  /*4c280*/  STL [R1+0x1dec], R10 ;  /* 0x001dec0a01007387 */ /* 0x0001e20000100800 */
[----:B------:R-:W-:-:S03]  /*4c290*/  IMAD.X R7, R38, 0x1, R7, P4 ;  /* 0x0000000126077824 */ /* 0x000fc600020e0607 */
[----:B------:R0:W-:Y:S01]  /*4c2a0*/  STL [R1+0x1e10], R11 ;  /* 0x001e100b01007387 */ /* 0x0001e20000100800 */
[----:B--2---:R-:W-:-:S03]  /*4c2b0*/  IADD3 R4, P4, PT, R61, R4, RZ ;  /* 0x000000043d047210 */ /* 0x004fc60007f9e0ff */
        /* <DEDUP_REMOVED lines=8> */
[----:B------:R0:W-:Y:S04]  /*4c340*/  STL [R1+0x1dd4], R4 ;  /* 0x001dd40401007387 */ /* 0x0001e80000100800 */
[----:B------:R0:W-:Y:S01]  /*4c350*/  STL [R1+0x1df8], R5 ;  /* 0x001df80501007387 */ /* 0x0001e20000100800 */
[----:B------:R-:W-:-:S03]  /*4c360*/  IMAD.X R35, R38, 0x1, R35, P1 ;  /* 0x0000000126237824 */ /* 0x000fc600008e0623 */
[----:B------:R0:W-:Y:S01]  /*4c370*/  STL [R1+0x1dcc], R2 ;  /* 0x001dcc0201007387 */ /* 0x0001e20000100800 */
[----:B------:R-:W-:-:S03]  /*4c380*/  IADD3 R36, P1, PT, R61, R36, RZ ;  /* 0x000000243d247210 */ /* 0x000fc60007f3e0ff */
[----:B------:R1:W-:Y:S04]  /*4c390*/  STL [R1+0x1df0], R3 ;  /* 0x001df00301007387 */ /* 0x0003e80000100800 */
[----:B------:R1:W-:Y:S01]  /*4c3a0*/  STL [R1+0x1dc4], R34 ;  /* 0x001dc42201007387 */ /* 0x0003e20000100800 */
[----:B------:R-:W-:-:S03]  /*4c3b0*/  IMAD.X R37, R38, 0x1, R37, P2 ;  /* 0x0000000126257824 */ /* 0x000fc600010e0625 */
        /* <DEDUP_REMOVED lines=32> */
[----:B-1----:R-:W2:Y:S04]  /*4c5c0*/  LDL.LU R36, [R1+0x1d68] ;  /* 0x001d680001247983 */ /* 0x002ea80000300800 */
[----:B------:R-:W2:Y:S01]  /*4c5d0*/  LDL.LU R37, [R1+0x1d3c] ;  /* 0x001d3c0001257983 */ /* 0x000ea20000300800 */
[C---:B------:R-:W-:Y:S01]  /*4c5e0*/  IADD3 R25, P2, PT, R61.reuse, R25, RZ ;  /* 0x000000193d197210 */ /* 0x040fe20007f5e0ff */
[C---:B------:R-:W-:Y:S01]  /*4c5f0*/  IMAD.X R22, R38.reuse, 0x1, R22, P3 ;  /* 0x0000000126167824 */ /* 0x040fe200018e0616 */
[C---:B---3--:R-:W-:Y:S01]  /*4c600*/  IADD3 R23, P3, PT, R61.reuse, R23, RZ ;  /* 0x000000173d177210 */ /* 0x048fe20007f7e0ff */
        /* <DEDUP_REMOVED lines=280> */
[----:B----4-:R-:W-:Y:S01]  /*4d790*/  IMAD.X R57, R38, 0x1, R57, P3 ;  /* 0x0000000126397824 */ /* 0x010fe200018e0639 */
        /* <DEDUP_REMOVED lines=54> */
[----:B0-----:R-:W4:Y:S04]  /*4db00*/  LDL.LU R25, [R1+0x1bc4] ;  /* 0x001bc40001197983 */ /* 0x001f280000300800 */
[----:B------:R0:W-:Y:S04]  /*4db10*/  STL [R1+0x1bf8], R35 ;  /* 0x001bf82301007387 */ /* 0x0001e80000100800 */
[----:B-1----:R-:W4:Y:S04]  /*4db20*/  LDL.LU R22, [R1+0x1be8] ;  /* 0x001be80001167983 */ /* 0x002f280000300800 */
[----:B------:R1:W-:Y:S04]  /*4db30*/  STL [R1+0x1bcc], R36 ;  /* 0x001bcc2401007387 */ /* 0x0003e80000100800 */
[----:B---3--:R-:W3:Y:S04]  /*4db40*/  LDL.LU R23, [R1+0x1bbc] ;  /* 0x001bbc0001177983 */ /* 0x008ee80000300800 */
[----:B------:R0:W-:Y:S04]  /*4db50*/  STL [R1+0x1bf0], R37 ;  /* 0x001bf02501007387 */ /* 0x0001e80000100800 */
[----:B--2---:R-:W2:Y:S04]  /*4db60*/  LDL.LU R56, [R1+0x1be0] ;  /* 0x001be00001387983 */ /* 0x004ea80000300800 */
        /* <DEDUP_REMOVED lines=25> */
[----:B-1----:R-:W4:Y:S04]  /*4dd00*/  LDL.LU R36, [R1+0x1b78] ;  /* 0x001b780001247983 */ /* 0x002f280000300800 */
[----:B------:R-:W4:Y:S01]  /*4dd10*/  LDL.LU R37, [R1+0x1b4c] ;  /* 0x001b4c0001257983 */ /* 0x000f220000300800 */
[C---:B------:R-:W-:Y:S01]  /*4dd20*/  IADD3 R25, P4, PT, R61.reuse, R25, RZ ;  /* 0x000000193d197210 */ /* 0x040fe20007f9e0ff */
[C---:B------:R-:W-:Y:S01]  /*4dd30*/  IMAD.X R22, R38.reuse, 0x1, R22, P5 ;  /* 0x0000000126167824 */ /* 0x040fe200028e0616 */
[C---:B---3--:R-:W-:Y:S01]  /*4dd40*/  IADD3 R23, P5, PT, R61.reuse, R23, RZ ;  /* 0x000000173d177210 */ /* 0x048fe20007fbe0ff */
[C---:B--2---:R-:W-:Y:S01]  /*4dd50*/  IMAD.X R56, R38.reuse, 0x1, R56, P6 ;  /* 0x0000000126387824 */ /* 0x044fe200030e0638 */
[----:B----4-:R-:W-:Y:S01]  /*4dd60*/  IADD3 R57, P6, PT, R61, R57, RZ ;  /* 0x000000393d397210 */ /* 0x010fe20007fde0ff */
        /* <DEDUP_REMOVED lines=54> */
[----:B0-----:R-:W4:Y:S04]  /*4e0d0*/  LDL.LU R25, [R1+0x1b70] ;  /* 0x001b700001197983 */ /* 0x001f280000300800 */
[----:B------:R0:W-:Y:S04]  /*4e0e0*/  STL [R1+0x1b54], R35 ;  /* 0x001b542301007387 */ /* 0x0001e80000100800 */
[----:B-1----:R-:W4:Y:S04]  /*4e0f0*/  LDL.LU R22, [R1+0x1b44] ;  /* 0x001b440001167983 */ /* 0x002f280000300800 */
[----:B------:R1:W-:Y:S04]  /*4e100*/  STL [R1+0x1b78], R36 ;  /* 0x001b782401007387 */ /* 0x0003e80000100800 */
[----:B--2---:R-:W2:Y:S04]  /*4e110*/  LDL.LU R23, [R1+0x1b68] ;  /* 0x001b680001177983 */ /* 0x004ea80000300800 */
[----:B------:R0:W-:Y:S04]  /*4e120*/  STL [R1+0x1b4c], R37 ;  /* 0x001b4c2501007387 */ /* 0x0001e80000100800 */
[----:B---3--:R-:W3:Y:S04]  /*4e130*/  LDL.LU R56, [R1+0x1b3c] ;  /* 0x001b3c0001387983 */ /* 0x008ee80000300800 */
        /* <DEDUP_REMOVED lines=27> */
[C---:B------:R-:W-:Y:S01]  /*4e2f0*/  IMAD.X R25, R38.reuse, 0x1, R25, P2 ;  /* 0x0000000126197824 */ /* 0x040fe200010e0619 */
[C---:B------:R-:W-:Y:S01]  /*4e300*/  IADD3 R22, P2, PT, R61.reuse, R22, RZ ;  /* 0x000000163d167210 */ /* 0x040fe20007f5e0ff */
[C---:B--2---:R-:W-:Y:S01]  /*4e310*/  IMAD.X R23, R38.reuse, 0x1, R23, P3 ;  /* 0x0000000126177824 */ /* 0x044fe200018e0617 */
[C---:B---3--:R-:W-:Y:S01]  /*4e320*/  IADD3 R56, P3, PT, R61.reuse, R56, RZ ;  /* 0x000000383d387210 */ /* 0x048fe20007f7e0ff */
[----:B----4-:R-:W-:Y:S01]  /*4e330*/  IMAD.X R57, R38, 0x1, R57, P4 ;  /* 0x0000000126397824 */ /* 0x010fe200020e0639 */
        /* <DEDUP_REMOVED lines=90> */
[C---:B--2---:R-:W-:Y:S01]  /*4e8e0*/  IADD3 R23, P6, PT, R61.reuse, R23, RZ ;  /* 0x000000173d177210 */ /* 0x044fe20007fde0ff */
[C---:B---3--:R-:W-:Y:S01]  /*4e8f0*/  IMAD.X R56, R38.reuse, 0x1, R56, P1 ;  /* 0x0000000126387824 */ /* 0x048fe200008e0638 */
        /* <DEDUP_REMOVED lines=647> */
[----:B------:R-:W0:Y:S01]  /*51170*/  S2R R39, SR_TID.X ;  /* 0x0000000000277919 */ /* 0x000e220000002100 */
[C---:B------:R-:W-:Y:S08]  /*51180*/  HMMA.16816.F32 R44, R28.reuse, R26, R44 ;  /* 0x0000001a1c2c723c */ /* 0x040ff0000000182c */
[----:B------:R-:W-:Y:S01]  /*51190*/  HMMA.16816.F32 R40, R28, R32, R40 ;  /* 0x000000201c28723c */ /* 0x000fe20000001828 */
[----:B0-----:R-:W-:-:S04]  /*511a0*/  LOP3.LUT R39, R39, 0x1f, RZ, 0xc0, !PT ;  /* 0x0000001f27277812 */ /* 0x001fc800078ec0ff */
[----:B------:R-:W-:Y:S01]  /*511b0*/  LOP3.LUT R39, R39, 0x10, RZ, 0x3c, !PT ;  /* 0x0000001027277812 */ /* 0x000fe200078e3cff */
[C---:B------:R-:W-:Y:S01]  /*511c0*/  IMAD.X R25, R38.reuse, 0x1, R25, P6 ;  /* 0x0000000126197824 */ /* 0x040fe200030e0619 */
[C---:B------:R-:W-:Y:S01]  /*511d0*/  IADD3 R22, P6, PT, R61.reuse, R22, RZ ;  /* 0x000000163d167210 */ /* 0x040fe20007fde0ff */
[C---:B--2---:R-:W-:Y:S01]  /*511e0*/  IMAD.X R23, R38.reuse, 0x1, R23, P1 ;  /* 0x0000000126177824 */ /* 0x044fe200008e0617 */
[C---:B---3--:R-:W-:Y:S01]  /*511f0*/  IADD3 R56, P1, PT, R61.reuse, R56, RZ ;  /* 0x000000383d387210 */ /* 0x048fe20007f3e0ff */
[----:B----4-:R-:W-:Y:S01]  /*51200*/  IMAD.X R57, R38, 0x1, R57, P2 ;  /* 0x0000000126397824 */ /* 0x010fe200010e0639 */
[----:B------:R-:W-:Y:S01]  /*51210*/  STL [R1+0x2034], R25 ;  /* 0x0020341901007387 */ /* 0x000fe20000100800 */
[----:B------:R-:W-:-:S03]  /*51220*/  IADD3 R58, P2, PT, R61, R58, RZ ;  /* 0x0000003a3d3a7210 */ /* 0x000fc60007f5e0ff */
[----:B------:R-:W-:Y:S01]  /*51230*/  STL [R1+0x20a0], R22 ;  /* 0x0020a01601007387 */ /* 0x000fe20000100800 */
[----:B------:R-:W-:-:S03]  /*51240*/  IMAD.X R59, R38, 0x1, R59, P3 ;  /* 0x00000001263b7824 */ /* 0x000fc600018e063b */
        /* <DEDUP_REMOVED lines=45> */
[----:B------:R-:W-:-:S03]  /*51520*/  IMAD.X R60, R38, 0x1, R60, P5 ;  /* 0x00000001263c7824 */ /* 0x000fc600028e063c */
[----:B------:R-:W-:Y:S01]  /*51530*/  STL [R1+0x20f0], R2 ;  /* 0x0020f00201007387 */ /* 0x000fe20000100800 */
[----:B------:R-:W-:-:S03]  /*51540*/  IMAD.X R36, R38, 0x1, R36, P3 ;  /* 0x0000000126247824 */ /* 0x000fc600018e0624 */
[----:B------:R-:W-:Y:S01]  /*51550*/  STL [R1+0x20a8], R3 ;  /* 0x0020a80301007387 */ /* 0x000fe20000100800 */
[----:B------:R-:W-:-:S03]  /*51560*/  IMAD.X R37, R38, 0x1, R37, P4 ;  /* 0x0000000126257824 */ /* 0x000fc600020e0625 */
[----:B------:R-:W-:Y:S04]  /*51570*/  STL [R1+0x20f8], R34 ;  /* 0x0020f82201007387 */ /* 0x000fe80000100800 */
[----:B------:R-:W-:Y:S04]  /*51580*/  STL [R1+0x20a4], R35 ;  /* 0x0020a42301007387 */ /* 0x000fe80000100800 */
[----:B------:R0:W-:Y:S04]  /*51590*/  STL [R1+0x20c8], R60 ;  /* 0x0020c83c01007387 */ /* 0x0001e80000100800 */
[----:B------:R1:W-:Y:S04]  /*515a0*/  STL [R1+0x20b8], R36 ;  /* 0x0020b82401007387 */ /* 0x0003e80000100800 */
[----:B0-----:R0:W5:Y:S04]  /*515b0*/  LDL.LU R60, [R1+0x22b0] ;  /* 0x0022b000013c7983 */ /* 0x0011680000300800 */
[----:B------:R2:W-:Y:S04]  /*515c0*/  STL [R1+0x20b4], R37 ;  /* 0x0020b42501007387 */ /* 0x0005e80000100800 */
[----:B-1----:R-:W3:Y:S04]  /*515d0*/  LDL.LU R36, [R1+0x20c4] ;  /* 0x0020c40001247983 */ /* 0x002ee80000300800 */
[----:B--2---:R-:W2:Y:S01]  /*515e0*/  LDL.LU R37, [R1+0x20d4] ;  /* 0x0020d40001257983 */ /* 0x004ea20000300800 */
[----:B---3--:R-:W-:-:S02]  /*515f0*/  IMAD.X R36, R38, 0x1, R36, P6 ;  /* 0x0000000126247824 */ /* 0x008fc400030e0624 */
[----:B--2---:R-:W-:-:S05]  /*51600*/  IMAD.X R37, R38, 0x1, R37, P1 ;  /* 0x0000000126257824 */ /* 0x004fca00008e0625 */
[----:B------:R0:W-:Y:S04]  /*51610*/  STL [R1+0x20d4], R37 ;  /* 0x0020d42501007387 */ /* 0x0001e80000100800 */
[----:B------:R0:W-:Y:S01]  /*51620*/  STL [R1+0x20c4], R36 ;  /* 0x0020c42401007387 */ /* 0x0001e20000100800 */
[----:B------:R-:W-:Y:S05]  /*51630*/  @P0 BRA `(.L_x_1) ;  /* 0xfffffc7c009c0947 */ /* 0x000fea000383ffff */
.L_x_0:
[----:B-1----:R-:W2:Y:S01]  /*51640*/  LDL.LU R27, [R1+0x70] ;  /* 0x00007000011b7983 */ /* 0x002ea20000300800 */
[----:B-----5:R-:W-:Y:S01]  /*51650*/  F2FP.SATFINITE.E4M3.F32.PACK_AB_MERGE_C R0, R53, R52, RZ ;  /* 0x000000343500723e */ /* 0x020fe200048070ff */
[----:B------:R-:W1:Y:S02]  /*51660*/  LDCU.64 UR42, c[0x0][0x398] ;  /* 0x00007300ff2a77ac */ /* 0x000e640008000a00 */
[----:B------:R-:W2:Y:S01]  /*51670*/  LDL.LU R26, [R1+0x74] ;  /* 0x00007400011a7983 */ /* 0x000ea20000300800 */
[----:B------:R-:W3:Y:S03]  /*51680*/  LDCU.64 UR36, c[0x0][0x398] ;  /* 0x00007300ff2477ac */ /* 0x000ee60008000a00 */
[----:B------:R-:W4:Y:S01]  /*51690*/  LDL.LU R25, [R1+0x78] ;  /* 0x0000780001197983 */ /* 0x000f220000300800 */
[----:B------:R-:W0:Y:S03]  /*516a0*/  LDCU.64 UR34, c[0x0][0x398] ;  /* 0x00007300ff2277ac */ /* 0x000e260008000a00 */
[----:B------:R-:W4:Y:S01]  /*516b0*/  LDL.LU R18, [R1+0x7c] ;  /* 0x00007c0001127983 */ /* 0x000f220000300800 */
[----:B------:R-:W0:Y:S03]  /*516c0*/  LDCU.64 UR38, c[0x0][0x398] ;  /* 0x00007300ff2677ac */ /* 0x000e260008000a00 */
[----:B------:R-:W3:Y:S01]  /*516d0*/  LDL.LU R17, [R1+0xe0] ;  /* 0x0000e00001117983 */ /* 0x000ee20000300800 */
[----:B------:R-:W0:Y:S03]  /*516e0*/  LDCU UR49, c[0x0][0x3b4] ;  /* 0x00007680ff3177ac */ /* 0x000e260008000800 */
[----:B------:R-:W3:Y:S01]  /*516f0*/  LDL.LU R16, [R1+0xe4] ;  /* 0x0000e40001107983 */ /* 0x000ee20000300800 */
[----:B------:R-:W0:Y:S03]  /*51700*/  LDCU UR48, c[0x0][0x3b4] ;  /* 0x00007680ff3077ac */ /* 0x000e260008000800 */
[----:B------:R-:W3:Y:S01]  /*51710*/  LDL.LU R15, [R1+0xe8] ;  /* 0x0000e800010f7983 */ /* 0x000ee20000300800 */
[----:B------:R-:W0:Y:S03]  /*51720*/  LDCU.64 UR44, c[0x0][0x390] ;  /* 0x00007200ff2c77ac */ /* 0x000e260008000a00 */
[----:B------:R-:W3:Y:S01]  /*51730*/  LDL.LU R14, [R1+0xec] ;  /* 0x0000ec00010e7983 */ /* 0x000ee20000300800 */
[----:B------:R-:W0:Y:S03]  /*51740*/  LDCU.64 UR46, c[0x0][0x390] ;  /* 0x00007200ff2e77ac */ /* 0x000e260008000a00 */
[----:B------:R-:W3:Y:S01]  /*51750*/  LDL.LU R13, [R1+0x130] ;  /* 0x00013000010d7983 */ /* 0x000ee20000300800 */
[----:B------:R-:W0:Y:S03]  /*51760*/  LDCU UR75, c[0x0][0x3b8] ;  /* 0x00007700ff4b77ac */ /* 0x000e260008000800 */
[----:B------:R-:W3:Y:S01]  /*51770*/  LDL.LU R12, [R1+0x134] ;  /* 0x00013400010c7983 */ /* 0x000ee20000300800 */
[----:B------:R-:W0:Y:S01]  /*51780*/  S2UR UR73, SR_CgaCtaId ;  /* 0x00000000004979c3 */ /* 0x000e220000008800 */
[----:B------:R-:W0:Y:S02]  /*51790*/  LDCU UR4, c[0x0][0x3b8] ;  /* 0x00007700ff0477ac */ /* 0x000e240008000800 */
[----:B------:R-:W3:Y:S01]  /*517a0*/  LDL.LU R11, [R1+0x138] ;  /* 0x00013800010b7983 */ /* 0x000ee20000300800 */
[----:B------:R-:W0:Y:S03]  /*517b0*/  LDCU UR5, c[0x0][0x3b8] ;  /* 0x00007700ff0577ac */ /* 0x000e260008000800 */
[----:B------:R-:W3:Y:S01]  /*517c0*/  LDL.LU R10, [R1+0x13c] ;  /* 0x00013c00010a7983 */ /* 0x000ee20000300800 */
[----:B------:R-:W0:Y:S03]  /*517d0*/  LDCU UR6, c[0x0][0x3b8] ;  /* 0x00007700ff0677ac */ /* 0x000e260008000800 */
[----:B------:R-:W3:Y:S01]  /*517e0*/  LDL.LU R9, [R1+0x180] ;  /* 0x0001800001097983 */ /* 0x000ee20000300800 */
[----:B------:R-:W0:Y:S03]  /*517f0*/  LDCU UR7, c[0x0][0x3b8] ;  /* 0x00007700ff0777ac */ /* 0x000e260008000800 */
[----:B------:R-:W3:Y:S01]  /*51800*/  LDL.LU R8, [R1+0x184] ;  /* 0x0001840001087983 */ /* 0x000ee20000300800 */
[----:B------:R-:W-:Y:S01]  /*51810*/  UMOV UR76, 0x400 ;  /* 0x00000400004c7882 */ /* 0x000fe20000000000 */
[----:B------:R-:W0:Y:S02]  /*51820*/  LDCU UR8, c[0x0][0x3b8] ;  /* 0x00007700ff0877ac */ /* 0x000e240008000800 */
[----:B------:R-:W-:Y:S01]  /*51830*/  STL [R1+0x24e0], R49 ;  /* 0x0024e03101007387 */ /* 0x000fe20000100800 */
[----:B------:R-:W0:Y:S03]  /*51840*/  LDCU UR9, c[0x0][0x3b8] ;  /* 0x00007700ff0977ac */ /* 0x000e260008000800 */
        /* <DEDUP_REMOVED lines=32> */
[----:B------:R1:W-:Y:S01]  /*51a50*/  STL.64 [R1+0x2308], R2 ;  /* 0x0023080201007387 */ /* 0x0003e20000100a00 */
[----:B------:R-:W0:Y:S03]  /*51a60*/  LDCU UR26, c[0x0][0x3b8] ;  /* 0x00007700ff1a77ac */ /* 0x000e260008000800 */
[----:B------:R-:W-:Y:S01]  /*51a70*/  STL.64 [R1+0x2300], R4 ;  /* 0x0023000401007387 */ /* 0x000fe20000100a00 */
[----:B------:R-:W0:Y:S03]  /*51a80*/  LDCU UR27, c[0x0][0x3b8] ;  /* 0x00007700ff1b77ac */ /* 0x000e260008000800 */
[----:B------:R-:W-:Y:S01]  /*51a90*/  STL.64 [R1+0x22f8], R6 ;  /* 0x0022f80601007387 */ /* 0x000fe20000100a00 */
[----:B------:R-:W0:Y:S03]  /*51aa0*/  LDCU UR28, c[0x0][0x3b8] ;  /* 0x00007700ff1c77ac */ /* 0x000e260008000800 */
[----:B------:R-:W-:Y:S01]  /*51ab0*/  STL.64 [R1+0x22f0], R20 ;  /* 0x0022f01401007387 */ /* 0x000fe20000100a00 */
[----:B-1----:R-:W-:Y:S01]  /*51ac0*/  F2FP.SATFINITE.E4M3.F32.PACK_AB_MERGE_C R2, R55, R54, RZ ;  /* 0x000000363702723e */ /* 0x002fe200048070ff */
[----:B------:R-:W1:Y:S02]  /*51ad0*/  LDCU UR29, c[0x0][0x3b8] ;  /* 0x00007700ff1d77ac */ /* 0x000e640008000800 */
[----:B------:R-:W-:Y:S01]  /*51ae0*/  STL.64 [R1+0x22e8], R56 ;  /* 0x0022e83801007387 */ /* 0x000fe20000100a00 */
[----:B------:R-:W0:Y:S03]  /*51af0*/  LDCU UR30, c[0x0][0x3b8] ;  /* 0x00007700ff1e77ac */ /* 0x000e260008000800 */
[----:B------:R-:W-:Y:S01]  /*51b00*/  STL.64 [R1+0x22e0], R22 ;  /* 0x0022e01601007387 */ /* 0x000fe20000100a00 */
[----:B------:R-:W0:Y:S03]  /*51b10*/  LDCU UR31, c[0x0][0x3b8] ;  /* 0x00007700ff1f77ac */ /* 0x000e260008000800 */
[----:B------:R-:W-:Y:S01]  /*51b20*/  STL.64 [R1+0x2310], R52 ;  /* 0x0023103401007387 */ /* 0x000fe20000100a00 */
[----:B------:R-:W0:Y:S03]  /*51b30*/  LDCU UR32, c[0x0][0x3b8] ;  /* 0x00007700ff2077ac */ /* 0x000e260008000800 */
[----:B------:R2:W-:Y:S01]  /*51b40*/  STL [R1+0x1e0], R0 ;  /* 0x0001e00001007387 */ /* 0x0005e20000100800 */
[----:B------:R-:W0:Y:S03]  /*51b50*/  LDCU UR33, c[0x0][0x3b8] ;  /* 0x00007700ff2177ac */ /* 0x000e260008000800 */
[----:B------:R-:W-:Y:S01]  /*51b60*/  STL.64 [R1+0x2318], R54 ;  /* 0x0023183601007387 */ /* 0x000fe20000100a00 */
[----:B------:R-:W0:Y:S03]  /*51b70*/  LDCU UR50, c[0x0][0x3b8] ;  /* 0x00007700ff3277ac */ /* 0x000e260008000800 */
[----:B------:R3:W-:Y:S01]  /*51b80*/  STL [R1+0x1d8], R2 ;  /* 0x0001d80201007387 */ /* 0x0007e20000100800 */
[----:B------:R-:W0:Y:S01]  /*51b90*/  LDCU UR51, c[0x0][0x3b8] ;  /* 0x00007700ff3377ac */ /* 0x000e220008000800 */
        /* <DEDUP_REMOVED lines=23> */
[----:B--2---:R-:W-:-:S05]  /*51d10*/  F2FP.SATFINITE.E4M3.F32.PACK_AB_MERGE_C R0, R26, R27, RZ ;  /* 0x0000001b1a00723e */ /* 0x004fca00048070ff */
[----:B------:R2:W-:Y:S01]  /*51d20*/  STL [R1+0x1f4], R0 ;  /* 0x0001f40001007387 */ /* 0x0005e20000100800 */
[----:B----4-:R-:W-:-:S05]  /*51d30*/  F2FP.SATFINITE.E4M3.F32.PACK_AB_MERGE_C R3, R18, R25, RZ ;  /* 0x000000191203723e */ /* 0x010fca00048070ff */
[----:B------:R4:W-:Y:S01]  /*51d40*/  STL [R1+0x1f0], R3 ;  /* 0x0001f00301007387 */ /* 0x0009e20000100800 */
[----:B---3--:R-:W-:-:S05]  /*51d50*/  F2FP.SATFINITE.E4M3.F32.PACK_AB_MERGE_C R2, R16, R17, RZ ;  /* 0x000000111002723e */ /* 0x008fca00048070ff */
[----:B------:R3:W-:Y:S01]  /*51d60*/  STL [R1+0x208], R2 ;  /* 0x0002080201007387 */ /* 0x0007e20000100800 */
[----:B--2---:R-:W-:-:S05]  /*51d70*/  F2FP.SATFINITE.E4M3.F32.PACK_AB_MERGE_C R0, R14, R15, RZ ;  /* 0x0000000f0e00723e */ /* 0x004fca00048070ff */
[----:B------:R2:W-:Y:S01]  /*51d80*/  STL [R1+0x254], R0 ;  /* 0x0002540001007387 */ /* 0x0005e20000100800 */
[----:B----4-:R-:W-:-:S05]  /*51d90*/  F2FP.SATFINITE.E4M3.F32.PACK_AB_MERGE_C R3, R12, R13, RZ ;  /* 0x0000000d0c03723e */ /* 0x010fca00048070ff */
[----:B------:R-:W-:Y:S01]  /*51da0*/  STL [R1+0x13a8], R3 ;  /* 0x0013a80301007387 */ /* 0x000fe20000100800 */
[----:B---3--:R-:W-:-:S03]  /*51db0*/  F2FP.SATFINITE.E4M3.F32.PACK_AB_MERGE_C R2, R10, R11, RZ ;  /* 0x0000000b0a02723e */ /* 0x008fc600048070ff */
[----:B------:R-:W3:Y:S04]  /*51dc0*/  LDL.LU R23, [R1+0x188] ;  /* 0x0001880001177983 */ /* 0x000ee80000300800 */
[----:B------:R4:W-:Y:S01]  /*51dd0*/  STL [R1+0x13a0], R2 ;  /* 0x0013a00201007387 */ /* 0x0009e20000100800 */
[----:B--2---:R-:W-:-:S03]  /*51de0*/  F2FP.SATFINITE.E4M3.F32.PACK_AB_MERGE_C R0, R8, R9, RZ ;  /* 0x000000090800723e */ /* 0x004fc600048070ff */
        /* <DEDUP_REMOVED lines=28> */
[----:B--2---:R-:W2:Y:S04]  /*51fb0*/  LDL.LU R0, [R1+0x178] ;  /* 0x0001780001007983 */ /* 0x004ea80000300800 */
[----:B------:R-:W2:Y:S04]  /*51fc0*/  LDL.LU R39, [R1+0x17c] ;  /* 0x00017c0001277983 */ /* 0x000ea80000300800 */
[----:B------:R-:W2:Y:S04]  /*51fd0*/  LDL.LU R61, [R1+0x1a0] ;  /* 0x0001a000013d7983 */ /* 0x000ea80000300800 */
        /* <DEDUP_REMOVED lines=25> */
[----:B---3--:R-:W-:-:S05]  /*52170*/  F2FP.SATFINITE.E4M3.F32.PACK_AB_MERGE_C R22, R56, R23, RZ ;  /* 0x000000173816723e */ /* 0x008fca00048070ff */
[----:B------:R-:W-:Y:S01]  /*52180*/  STL [R1+0x13e0], R22 ;  /* 0x0013e01601007387 */ /* 0x000fe20000100800 */
[----:B------:R-:W-:Y:S02]  /*52190*/  F2FP.SATFINITE.E4M3.F32.PACK_AB_MERGE_C R20, R20, R57, RZ ;  /* 0x000000391414723e */ /* 0x000fe400048070ff */
[----:B------:R-:W-:-:S03]  /*521a0*/  F2FP.SATFINITE.E4M3.F32.PACK_AB_MERGE_C R6, R6, R21, RZ ;  /* 0x000000150606723e */ /* 0x000fc600048070ff */
[----:B------:R-:W-:Y:S01]  /*521b0*/  STL [R1+0x13cc], R20 ;  /* 0x0013cc1401007387 */ /* 0x000fe20000100800 */
[----:B------:R-:W-:-:S05]  /*521c0*/  F2FP.SATFINITE.E4M3.F32.PACK_AB_MERGE_C R21, R4, R7, RZ ;  /* 0x000000070415723e */ /* 0x000fca00048070ff */
[----:B------:R-:W-:Y:S01]  /*521d0*/  STL [R1+0x241c], R21 ;  /* 0x00241c1501007387 */ /* 0x000fe20000100800 */
[----:B----4-:R-:W-:-:S03]  /*521e0*/  F2FP.SATFINITE.E4M3.F32.PACK_AB_MERGE_C R7, R2, R5, RZ ;  /* 0x000000050207723e */ /* 0x010fc600048070ff */
[----:B------:R-:W-:Y:S01]  /*521f0*/  STL [R1+0x13d0], R6 ;  /* 0x0013d00601007387 */ /* 0x000fe20000100800 */
[----:B------:R-:W-:-:S03]  /*52200*/  F2FP.SATFINITE.E4M3.F32.PACK_AB_MERGE_C R4, R19, R3, RZ ;  /* 0x000000031304723e */ /* 0x000fc600048070ff */
[----:B------:R-:W-:Y:S01]  /*52210*/  STL [R1+0x2420], R7 ;  /* 0x0024200701007387 */ /* 0x000fe20000100800 */
[----:B------:R-:W-:-:S03]  /*52220*/  F2FP.SATFINITE.E4M3.F32.PACK_AB_MERGE_C R3, R59, R58, RZ ;  /* 0x0000003a3b03723e */ /* 0x000fc600048070ff */
[----:B------:R0:W-:Y:S04]  /*52230*/  STL [R1+0x250], R4 ;  /* 0x0002500401007387 */ /* 0x0001e80000100800 */
[----:B------:R3:W-:Y:S01]  /*52240*/  STL [R1+0x20c], R3 ;  /* 0x00020c0301007387 */ /* 0x0007e20000100800 */
[----:B------:R-:W-:-:S05]  /*52250*/  F2FP.SATFINITE.E4M3.F32.PACK_AB_MERGE_C R2, R42, R24, RZ ;  /* 0x000000182a02723e */ /* 0x000fca00048070ff */
[----:B------:R4:W-:Y:S01]  /*52260*/  STL [R1+0x1ec], R2 ;  /* 0x0001ec0201007387 */ /* 0x0009e20000100800 */
[----:B0-----:R-:W-:Y:S02]  /*52270*/  F2FP.SATFINITE.E4M3.F32.PACK_AB_MERGE_C R4, R40, R43, RZ ;  /* 0x0000002b2804723e */ /* 0x001fe400048070ff */
[----:B---3--:R-:W-:-:S03]  /*52280*/  F2FP.SATFINITE.E4M3.F32.PACK_AB_MERGE_C R3, R46, R41, RZ ;  /* 0x000000292e03723e */ /* 0x008fc600048070ff */
[----:B------:R0:W-:Y:S04]  /*52290*/  STL [R1+0x1fc], R4 ;  /* 0x0001fc0401007387 */ /* 0x0001e80000100800 */
[----:B------:R3:W-:Y:S01]  /*522a0*/  STL [R1+0x1d0], R3 ;  /* 0x0001d00301007387 */ /* 0x0007e20000100800 */
[----:B----4-:R-:W-:-:S05]  /*522b0*/  F2FP.SATFINITE.E4M3.F32.PACK_AB_MERGE_C R2, R60, R47, RZ ;  /* 0x0000002f3c02723e */ /* 0x010fca00048070ff */
[----:B------:R4:W-:Y:S01]  /*522c0*/  STL [R1+0x1cc], R2 ;  /* 0x0001cc0201007387 */ /* 0x0009e20000100800 */
[----:B0-----:R-:W-:Y:S02]  /*522d0*/  F2FP.SATFINITE.E4M3.F32.PACK_AB_MERGE_C R4, R45, R44, RZ ;  /* 0x0000002c2d04723e */ /* 0x001fe400048070ff */
[----:B---3--:R-:W-:-:S03]  /*522e0*/  F2FP.SATFINITE.E4M3.F32.PACK_AB_MERGE_C R3, R51, R50, RZ ;  /* 0x000000323303723e */ /* 0x008fc600048070ff */
[----:B------:R-:W-:Y:S04]  /*522f0*/  STL [R1+0x1c4], R4 ;  /* 0x0001c40401007387 */ /* 0x000fe80000100800 */
[----:B------:R0:W-:Y:S01]  /*52300*/  STL [R1+0x1c0], R3 ;  /* 0x0001c00301007387 */ /* 0x0001e20000100800 */
[----:B----4-:R-:W-:-:S05]  /*52310*/  F2FP.SATFINITE.E4M3.F32.PACK_AB_MERGE_C R2, R49, R48, RZ ;  /* 0x000000303102723e */ /* 0x010fca00048070ff */
[----:B------:R3:W-:Y:S01]  /*52320*/  STL [R1+0x190], R2 ;  /* 0x0001900201007387 */ /* 0x0007e20000100800 */
[----:B--2---:R-:W-:-:S05]  /*52330*/  F2FP.SATFINITE.E4M3.F32.PACK_AB_MERGE_C R0, R39, R0, RZ ;  /* 0x000000002700723e */ /* 0x004fca00048070ff */
[----:B------:R2:W-:Y:S01]  /*52340*/  STL [R1+0x170], R0 ;  /* 0x0001700001007387 */ /* 0x0005e20000100800 */
[----:B0-----:R-:W-:-:S05]  /*52350*/  F2FP.SATFINITE.E4M3.F32.PACK_AB_MERGE_C R3, R38, R61, RZ ;  /* 0x0000003d2603723e */ /* 0x001fca00048070ff */
[----:B------:R0:W-:Y:S01]  /*52360*/  STL [R1+0x160], R3 ;  /* 0x0001600301007387 */ /* 0x0001e20000100800 */
[----:B---3--:R-:W-:-:S05]  /*52370*/  F2FP.SATFINITE.E4M3.F32.PACK_AB_MERGE_C R2, R36, R37, RZ ;  /* 0x000000252402723e */ /* 0x008fca00048070ff */
[----:B------:R3:W-:Y:S01]  /*52380*/  STL [R1+0x15c], R2 ;  /* 0x00015c0201007387 */ /* 0x0007e20000100800 */
[----:B--2---:R-:W-:-:S05]  /*52390*/  F2FP.SATFINITE.E4M3.F32.PACK_AB_MERGE_C R0, R34, R35, RZ ;  /* 0x000000232200723e */ /* 0x004fca00048070ff */
[----:B------:R2:W-:Y:S01]  /*523a0*/  STL [R1+0x158], R0 ;  /* 0x0001580001007387 */ /* 0x0005e20000100800 */
[----:B0-----:R-:W-:-:S05]  /*523b0*/  F2FP.SATFINITE.E4M3.F32.PACK_AB_MERGE_C R3, R32, R33, RZ ;  /* 0x000000212003723e */ /* 0x001fca00048070ff */
[----:B------:R0:W-:Y:S01]  /*523c0*/  STL [R1+0x138], R3 ;  /* 0x0001380301007387 */ /* 0x0001e20000100800 */
[----:B---3--:R-:W-:-:S05]  /*523d0*/  F2FP.SATFINITE.E4M3.F32.PACK_AB_MERGE_C R2, R30, R31, RZ ;  /* 0x0000001f1e02723e */ /* 0x008fca00048070ff */
[----:B------:R3:W-:Y:S01]  /*523e0*/  STL [R1+0x120], R2 ;  /* 0x0001200201007387 */ /* 0x0007e20000100800 */
[----:B--2---:R-:W-:Y:S02]  /*523f0*/  F2FP.SATFINITE.E4M3.F32.PACK_AB_MERGE_C R0, R28, R29, RZ ;  /* 0x0000001d1c00723e */ /* 0x004fe400048070ff */
[----:B------:R-:W-:-:S05]  /*52400*/  F2FP.SATFINITE.E4M3.F32.PACK_AB_MERGE_C R17, R17, R27, RZ ;  /* 0x0000001b1111723e */ /* 0x000fca00048070ff */
[----:B------:R-:W-:Y:S01]  /*52410*/  STL [R1+0x24e4], R17 ;  /* 0x0024e41101007387 */ /* 0x000fe20000100800 */
[----:B0-----:R-:W-:-:S03]  /*52420*/  F2FP.SATFINITE.E4M3.F32.PACK_AB_MERGE_C R3, R25, R26, RZ ;  /* 0x0000001a1903723e */ /* 0x001fc600048070ff */
[----:B------:R0:W-:Y:S04]  /*52430*/  STL [R1+0x11c], R0 ;  /* 0x00011c0001007387 */ /* 0x0001e80000100800 */
[----:B------:R2:W-:Y:S01]  /*52440*/  STL [R1+0x110], R3 ;  /* 0x0001100301007387 */ /* 0x0005e20000100800 */
[----:B---3--:R-:W-:-:S05]  /*52450*/  F2FP.SATFINITE.E4M3.F32.PACK_AB_MERGE_C R2, R16, R18, RZ ;  /* 0x000000121002723e */ /* 0x008fca00048070ff */
[----:B------:R3:W-:Y:S01]  /*52460*/  STL [R1+0x1a4], R2 ;  /* 0x0001a40201007387 */ /* 0x0007e20000100800 */
[----:B0-----:R-:W-:-:S05]  /*52470*/  F2FP.SATFINITE.E4M3.F32.PACK_AB_MERGE_C R0, R14, R15, RZ ;  /* 0x0000000f0e00723e */ /* 0x001fca00048070ff */
[----:B------:R0:W-:Y:S01]  /*52480*/  STL [R1+0x1a0], R0 ;  /* 0x0001a00001007387 */ /* 0x0001e20000100800 */
[----:B--2---:R-:W-:-:S05]  /*52490*/  F2FP.SATFINITE.E4M3.F32.PACK_AB_MERGE_C R3, R12, R13, RZ ;  /* 0x0000000d0c03723e */ /* 0x004fca00048070ff */
[----:B------:R-:W-:Y:S01]  /*524a0*/  STL [R1+0x1c8], R3 ;  /* 0x0001c80301007387 */ /* 0x000fe20000100800 */
[----:B---3--:R-:W-:-:S03]  /*524b0*/  F2FP.SATFINITE.E4M3.F32.PACK_AB_MERGE_C R2, R10, R11, RZ ;  /* 0x0000000b0a02723e */ /* 0x008fc600048070ff */
[----:B------:R-:W2:Y:S04]  /*524c0*/  LDL.LU R22, [R1+0xec8] ;  /* 0x000ec80001167983 */ /* 0x000ea80000300800 */
[----:B------:R3:W-:Y:S01]  /*524d0*/  STL [R1+0x1ac], R2 ;  /* 0x0001ac0201007387 */ /* 0x0007e20000100800 */
[----:B0-----:R-:W-:-:S03]  /*524e0*/  F2FP.SATFINITE.E4M3.F32.PACK_AB_MERGE_C R0, R8, R9, RZ ;  /* 0x000000090800723e */ /* 0x001fc600048070ff */
[----:B------:R-:W2:Y:S04]  /*524f0*/  LDL.LU R23, [R1+0xecc] ;  /* 0x000ecc0001177983 */ /* 0x000ea80000300800 */
[----:B------:R0:W-:Y:S04]  /*52500*/  STL [R1+0x1e8], R0 ;  /* 0x0001e80001007387 */ /* 0x0001e80000100800 */
[----:B------:R-:W4:Y:S04]  /*52510*/  LDL.LU R56, [R1+0xeb0] ;  /* 0x000eb00001387983 */ /* 0x000f280000300800 */
        /* <DEDUP_REMOVED lines=51> */
[----:B--2---:R-:W-:-:S05]  /*52850*/  F2FP.SATFINITE.E4M3.F32.PACK_AB_MERGE_C R17, R23, R22, RZ ;  /* 0x000000161711723e */ /* 0x004fca00048070ff */
[----:B------:R-:W-:Y:S01]  /*52860*/  STL [R1+0x1e4], R17 ;  /* 0x0001e41101007387 */ /* 0x000fe20000100800 */
[----:B----4-:R-:W-:Y:S02]  /*52870*/  F2FP.SATFINITE.E4M3.F32.PACK_AB_MERGE_C R7, R57, R56, RZ ;  /* 0x000000383907723e */ /* 0x010fe400048070ff */
[----:B------:R-:W-:-:S03]  /*52880*/  F2FP.SATFINITE.E4M3.F32.PACK_AB_MERGE_C R6, R6, R20, RZ ;  /* 0x000000140606723e */ /* 0x000fc600048070ff */
[----:B------:R-:W-:Y:S01]  /*52890*/  STL [R1+0x1364], R7 ;  /* 0x0013640701007387 */ /* 0x000fe20000100800 */
[----:B------:R-:W-:-:S03]  /*528a0*/  F2FP.SATFINITE.E4M3.F32.PACK_AB_MERGE_C R5, R5, R4, RZ ;  /* 0x000000040505723e */ /* 0x000fc600048070ff */
[----:B------:R-:W-:Y:S01]  /*528b0*/  STL [R1+0x135c], R6 ;  /* 0x00135c0601007387 */ /* 0x000fe20000100800 */
[----:B---3--:R-:W-:-:S03]  /*528c0*/  F2FP.SATFINITE.E4M3.F32.PACK_AB_MERGE_C R4, R3, R2, RZ ;  /* 0x000000020304723e */ /* 0x008fc600048070ff */
[----:B------:R-:W-:Y:S01]  /*528d0*/  STL [R1+0x13dc], R5 ;  /* 0x0013dc0501007387 */ /* 0x000fe20000100800 */
[----:B------:R-:W-:-:S03]  /*528e0*/  F2FP.SATFINITE.E4M3.F32.PACK_AB_MERGE_C R3, R58, R19, RZ ;  /* 0x000000133a03723e */ /* 0x000fc600048070ff */
[----:B------:R-:W-:Y:S04]  /*528f0*/  STL [R1+0x13d8], R4 ;  /* 0x0013d80401007387 */ /* 0x000fe80000100800 */
[----:B------:R0:W-:Y:S01]  /*52900*/  STL [R1+0x13b4], R3 ;  /* 0x0013b40301007387 */ /* 0x0001e20000100800 */
[----:B------:R-:W-:Y:S02]  /*52910*/  F2FP.SATFINITE.E4M3.F32.PACK_AB_MERGE_C R2, R24, R59, RZ ;  /* 0x0000003b1802723e */ /* 0x000fe400048070ff */
[----:B------:R-:W-:-:S05]  /*52920*/  F2FP.SATFINITE.E4M3.F32.PACK_AB_MERGE_C R57, R43, R42, RZ ;  /* 0x0000002a2b39723e */ /* 0x000fca00048070ff */
[----:B------:R-:W-:Y:S01]  /*52930*/  STL [R1+0x2424], R57 ;  /* 0x0024243901007387 */ /* 0x000fe20000100800 */
[----:B0-----:R-:W-:-:S03]  /*52940*/  F2FP.SATFINITE.E4M3.F32.PACK_AB_MERGE_C R3, R41, R40, RZ ;  /* 0x000000282903723e */ /* 0x001fc600048070ff */
[----:B------:R0:W-:Y:S04]  /*52950*/  STL [R1+0x13c0], R2 ;  /* 0x0013c00201007387 */ /* 0x0001e80000100800 */
[----:B------:R2:W-:Y:S01]  /*52960*/  STL [R1+0x1324], R3 ;  /* 0x0013240301007387 */ /* 0x0005e20000100800 */
[----:B0-----:R-:W-:Y:S02]  /*52970*/  F2FP.SATFINITE.E4M3.F32.PACK_AB_MERGE_C R2, R47, R46, RZ ;  /* 0x0000002e2f02723e */ /* 0x001fe400048070ff */
[----:B------:R-:W-:-:S05]  /*52980*/  F2FP.SATFINITE.E4M3.F32.PACK_AB_MERGE_C R19, R44, R60, RZ ;  /* 0x0000003c2c13723e */ /* 0x000fca00048070ff */
[----:B------:R-:W-:Y:S01]  /*52990*/  STL [R1+0x2460], R19 ;  /* 0x0024601301007387 */ /* 0x000fe20000100800 */
[----:B--2---:R-:W-:-:S03]  /*529a0*/  F2FP.SATFINITE.E4M3.F32.PACK_AB_MERGE_C R3, R50, R45, RZ ;  /* 0x0000002d3203723e */ /* 0x004fc600048070ff */
[----:B------:R0:W-:Y:S04]  /*529b0*/  STL [R1+0x1dc], R2 ;  /* 0x0001dc0201007387 */ /* 0x0001e80000100800 */
[----:B------:R2:W-:Y:S01]  /*529c0*/  STL [R1+0x1a8], R3 ;  /* 0x0001a80301007387 */ /* 0x0005e20000100800 */
[----:B0-----:R-:W-:Y:S02]  /*529d0*/  F2FP.SATFINITE.E4M3.F32.PACK_AB_MERGE_C R2, R48, R51, RZ ;  /* 0x000000333002723e */ /* 0x001fe400048070ff */
[----:B------:R-:W-:-:S03]  /*529e0*/  F2FP.SATFINITE.E4M3.F32.PACK_AB_MERGE_C R0, R0, R49, RZ ;  /* 0x000000310000723e */ /* 0x000fc600048070ff */
[----:B------:R0:W-:Y:S01]  /*529f0*/  STL [R1+0x268], R2 ;  /* 0x0002680201007387 */ /* 0x0001e20000100800 */
[----:B------:R-:W-:-:S05]  /*52a00*/  F2FP.SATFINITE.E4M3.F32.PACK_AB_MERGE_C R7, R61, R39, RZ ;  /* 0x000000273d07723e */ /* 0x000fca00048070ff */
[----:B------:R-:W-:Y:S01]  /*52a10*/  STL [R1+0x2428], R7 ;  /* 0x0024280701007387 */ /* 0x000fe20000100800 */
[----:B--2---:R-:W-:-:S03]  /*52a20*/  F2FP.SATFINITE.E4M3.F32.PACK_AB_MERGE_C R3, R37, R38, RZ ;  /* 0x000000262503723e */ /* 0x004fc600048070ff */
[----:B------:R2:W-:Y:S01]  /*52a30*/  STL [R1+0x198], R0 ;  /* 0x0001980001007387 */ /* 0x0005e20000100800 */
[----:B0-----:R-:W-:-:S03]  /*52a40*/  F2FP.SATFINITE.E4M3.F32.PACK_AB_MERGE_C R2, R35, R36, RZ ;  /* 0x000000242302723e */ /* 0x001fc600048070ff */
[----:B------:R-:W-:Y:S04]  /*52a50*/  STL [R1+0x13c], R3 ;  /* 0x00013c0301007387 */ /* 0x000fe80000100800 */
[----:B------:R0:W-:Y:S01]  /*52a60*/  STL [R1+0x25c], R2 ;  /* 0x00025c0201007387 */ /* 0x0001e20000100800 */
[----:B--2---:R-:W-:Y:S02]  /*52a70*/  F2FP.SATFINITE.E4M3.F32.PACK_AB_MERGE_C R0, R33, R34, RZ ;  /* 0x000000222100723e */ /* 0x004fe400048070ff */
[----:B------:R-:W-:-:S05]  /*52a80*/  F2FP.SATFINITE.E4M3.F32.PACK_AB_MERGE_C R7, R31, R32, RZ ;  /* 0x000000201f07723e */ /* 0x000fca00048070ff */
[----:B------:R-:W-:Y:S01]  /*52a90*/  STL [R1+0x2430], R7 ;  /* 0x0024300701007387 */ /* 0x000fe20000100800 */
[----:B0-----:R-:W-:-:S03]  /*52aa0*/  F2FP.SATFINITE.E4M3.F32.PACK_AB_MERGE_C R2, R29, R30, RZ ;  /* 0x0000001e1d02723e */ /* 0x001fc600048070ff */
[----:B------:R0:W-:Y:S04]  /*52ab0*/  STL [R1+0x124], R0 ;  /* 0x0001240001007387 */ /* 0x0001e80000100800 */
[----:B------:R2:W-:Y:S01]  /*52ac0*/  STL [R1+0x10c], R2 ;  /* 0x00010c0201007387 */ /* 0x0005e20000100800 */
[----:B0-----:R-:W-:Y:S02]  /*52ad0*/  F2FP.SATFINITE.E4M3.F32.PACK_AB_MERGE_C R0, R27, R28, RZ ;  /* 0x0000001c1b00723e */ /* 0x001fe400048070ff */
[----:B------:R-:W-:-:S03]  /*52ae0*/  F2FP.SATFINITE.E4M3.F32.PACK_AB_MERGE_C R3, R25, R26, RZ ;  /* 0x0000001a1903723e */ /* 0x000fc600048070ff */
[----:B------:R0:W-:Y:S04]  /*52af0*/  STL [R1+0x258], R0 ;  /* 0x0002580001007387 */ /* 0x0001e80000100800 */
[----:B------:R3:W-:Y:S01]  /*52b00*/  STL [R1+0x100], R3 ;  /* 0x0001000301007387 */ /* 0x0007e20000100800 */
[----:B--2---:R-:W-:-:S05]  /*52b10*/  F2FP.SATFINITE.E4M3.F32.PACK_AB_MERGE_C R2, R16, R18, RZ ;  /* 0x000000121002723e */ /* 0x004fca00048070ff */
[----:B------:R2:W-:Y:S01]  /*52b20*/  STL [R1+0x27c], R2 ;  /* 0x00027c0201007387 */ /* 0x0005e20000100800 */
[----:B0-----:R-:W-:-:S05]  /*52b30*/  F2FP.SATFINITE.E4M3.F32.PACK_AB_MERGE_C R0, R14, R15, RZ ;  /* 0x0000000f0e00723e */ /* 0x001fca00048070ff */
[----:B------:R0:W-:Y:S01]  /*52b40*/  STL [R1+0xf0], R0 ;  /* 0x0000f00001007387 */ /* 0x0001e20000100800 */
[----:B---3--:R-:W-:-:S05]  /*52b50*/  F2FP.SATFINITE.E4M3.F32.PACK_AB_MERGE_C R3, R12, R13, RZ ;  /* 0x0000000d0c03723e */ /* 0x008fca00048070ff */
[----:B------:R-:W-:Y:S01]  /*52b60*/  STL [R1+0x1f8], R3 ;  /* 0x0001f80301007387 */ /* 0x000fe20000100800 */
[----:B--2---:R-:W-:-:S03]  /*52b70*/  F2FP.SATFINITE.E4M3.F32.PACK_AB_MERGE_C R2, R10, R11, RZ ;  /* 0x0000000b0a02723e */ /* 0x004fc600048070ff */
        /* <DEDUP_REMOVED lines=61> */
[----:B----4-:R-:W-:-:S05]  /*52f50*/  F2FP.SATFINITE.E4M3.F32.PACK_AB_MERGE_C R17, R53, R52, RZ ;  /* 0x000000343511723e */ /* 0x010fca00048070ff */
[----:B------:R-:W-:Y:S01]  /*52f60*/  STL [R1+0x128], R17 ;  /* 0x0001281101007387 */ /* 0x000fe20000100800 */
[----:B------:R-:W-:Y:S02]  /*52f70*/  F2FP.SATFINITE.E4M3.F32.PACK_AB_MERGE_C R7, R23, R22, RZ ;  /* 0x000000161707723e */ /* 0x000fe400048070ff */
[----:B------:R-:W-:-:S05]  /*52f80*/  F2FP.SATFINITE.E4M3.F32.PACK_AB_MERGE_C R54, R20, R56, RZ ;  /* 0x000000381436723e */ /* 0x000fca00048070ff */
[----:B------:R-:W-:Y:S01]  /*52f90*/  STL [R1+0x2488], R54 ;  /* 0x0024883601007387 */ /* 0x000fe20000100800 */
[----:B------:R-:W-:-:S03]  /*52fa0*/  F2FP.SATFINITE.E4M3.F32.PACK_AB_MERGE_C R6, R4, R6, RZ ;  /* 0x000000060406723e */ /* 0x000fc600048070ff */
[----:B------:R-:W-:Y:S01]  /*52fb0*/  STL [R1+0x180], R7 ;  /* 0x0001800701007387 */ /* 0x000fe20000100800 */
[----:B---3--:R-:W-:-:S03]  /*52fc0*/  F2FP.SATFINITE.E4M3.F32.PACK_AB_MERGE_C R2, R2, R5, RZ ;  /* 0x000000050202723e */ /* 0x008fc600048070ff */
[----:B------:R-:W-:Y:S04]  /*52fd0*/  STL [R1+0x18c], R6 ;  /* 0x00018c0601007387 */ /* 0x000fe80000100800 */
[----:B------:R0:W-:Y:S01]  /*52fe0*/  STL [R1+0x19c], R2 ;  /* 0x00019c0201007387 */ /* 0x0001e20000100800 */
[----:B------:R-:W-:Y:S02]  /*52ff0*/  F2FP.SATFINITE.E4M3.F32.PACK_AB_MERGE_C R4, R58, R3, RZ ;  /* 0x000000033a04723e */ /* 0x000fe400048070ff */
[----:B------:R-:W-:-:S03]  /*53000*/  F2FP.SATFINITE.E4M3.F32.PACK_AB_MERGE_C R3, R24, R59, RZ ;  /* 0x0000003b1803723e */ /* 0x000fc600048070ff */
[----:B------:R2:W-:Y:S04]  /*53010*/  STL [R1+0x1304], R4 ;  /* 0x0013040401007387 */ /* 0x0005e80000100800 */
[----:B------:R3:W-:Y:S01]  /*53020*/  STL [R1+0x12f8], R3 ;  /* 0x0012f80301007387 */ /* 0x0007e20000100800 */
[----:B0-----:R-:W-:-:S05]  /*53030*/  F2FP.SATFINITE.E4M3.F32.PACK_AB_MERGE_C R2, R43, R42, RZ ;  /* 0x0000002a2b02723e */ /* 0x001fca00048070ff */
[----:B------:R0:W-:Y:S01]  /*53040*/  STL [R1+0x13a4], R2 ;  /* 0x0013a40201007387 */ /* 0x0001e20000100800 */
[----:B--2---:R-:W-:Y:S02]  /*53050*/  F2FP.SATFINITE.E4M3.F32.PACK_AB_MERGE_C R4, R41, R40, RZ ;  /* 0x000000282904723e */ /* 0x004fe400048070ff */
[----:B---3--:R-:W-:-:S03]  /*53060*/  F2FP.SATFINITE.E4M3.F32.PACK_AB_MERGE_C R3, R47, R46, RZ ;  /* 0x0000002e2f03723e */ /* 0x008fc600048070ff */
[----:B------:R2:W-:Y:S04]  /*53070*/  STL [R1+0x139c], R4 ;  /* 0x00139c0401007387 */ /* 0x0005e80000100800 */
[----:B------:R-:W-:Y:S01]  /*53080*/  STL [R1+0x133c], R3 ;  /* 0x00133c0301007387 */ /* 0x000fe20000100800 */
[----:B0-----:R-:W-:Y:S02]  /*53090*/  F2FP.SATFINITE.E4M3.F32.PACK_AB_MERGE_C R2, R44, R60, RZ ;  /* 0x0000003c2c02723e */ /* 0x001fe400048070ff */
[----:B------:R-:W-:-:S05]  /*530a0*/  F2FP.SATFINITE.E4M3.F32.PACK_AB_MERGE_C R6, R50, R45, RZ ;  /* 0x0000002d3206723e */ /* 0x000fca00048070ff */
[----:B------:R-:W-:Y:S01]  /*530b0*/  STL [R1+0x242c], R6 ;  /* 0x00242c0601007387 */ /* 0x000fe20000100800 */
[----:B--2---:R-:W-:-:S03]  /*530c0*/  F2FP.SATFINITE.E4M3.F32.PACK_AB_MERGE_C R4, R48, R51, RZ ;  /* 0x000000333004723e */ /* 0x004fc600048070ff */
[----:B------:R0:W-:Y:S04]  /*530d0*/  STL [R1+0x134c], R2 ;  /* 0x00134c0201007387 */ /* 0x0001e80000100800 */
[----:B------:R-:W-:Y:S01]  /*530e0*/  STL [R1+0x2434], R4 ;  /* 0x0024340401007387 */ /* 0x000fe20000100800 */
[----:B0-----:R-:W-:Y:S02]  /*530f0*/  F2FP.SATFINITE.E4M3.F32.PACK_AB_MERGE_C R2, R0, R49, RZ ;  /* 0x000000310002723e */ /* 0x001fe400048070ff */
[----:B------:R-:W-:-:S03]  /*53100*/  F2FP.SATFINITE.E4M3.F32.PACK_AB_MERGE_C R0, R61, R39, RZ ;  /* 0x000000273d00723e */ /* 0x000fc600048070ff */
[----:B------:R0:W-:Y:S04]  /*53110*/  STL [R1+0x188], R2 ;  /* 0x0001880201007387 */ /* 0x0001e80000100800 */
[----:B------:R2:W-:Y:S01]  /*53120*/  STL [R1+0x184], R0 ;  /* 0x0001840001007387 */ /* 0x0005e20000100800 */
[----:B------:R-:W-:-:S05]  /*53130*/  F2FP.SATFINITE.E4M3.F32.PACK_AB_MERGE_C R3, R37, R38, RZ ;  /* 0x000000262503723e */ /* 0x000fca00048070ff */
[----:B------:R3:W-:Y:S01]  /*53140*/  STL [R1+0x174], R3 ;  /* 0x0001740301007387 */ /* 0x0007e20000100800 */
[----:B0-----:R-:W-:-:S05]  /*53150*/  F2FP.SATFINITE.E4M3.F32.PACK_AB_MERGE_C R2, R35, R36, RZ ;  /* 0x000000242302723e */ /* 0x001fca00048070ff */
[----:B------:R0:W-:Y:S01]  /*53160*/  STL [R1+0x178], R2 ;  /* 0x0001780201007387 */ /* 0x0001e20000100800 */
[----:B--2---:R-:W-:-:S05]  /*53170*/  F2FP.SATFINITE.E4M3.F32.PACK_AB_MERGE_C R0, R33, R34, RZ ;  /* 0x000000222100723e */ /* 0x004fca00048070ff */
[----:B------:R2:W-:Y:S01]  /*53180*/  STL [R1+0x150], R0 ;  /* 0x0001500001007387 */ /* 0x0005e20000100800 */
[----:B---3--:R-:W-:-:S05]  /*53190*/  F2FP.SATFINITE.E4M3.F32.PACK_AB_MERGE_C R3, R31, R32, RZ ;  /* 0x000000201f03723e */ /* 0x008fca00048070ff */
        /* <DEDUP_REMOVED lines=12> */
[----:B------:R-:W-:Y:S01]  /*53260*/  STL [R1+0xd4], R3 ;  /* 0x0000d40301007387 */ /* 0x000fe20000100800 */
[----:B0-----:R-:W-:-:S03]  /*53270*/  F2FP.SATFINITE.E4M3.F32.PACK_AB_MERGE_C R2, R10, R11, RZ ;  /* 0x0000000b0a02723e */ /* 0x001fc600048070ff */
[----:B------:R-:W3:Y:S04]  /*53280*/  LDL.LU R56, [R1+0xd10] ;  /* 0x000d100001387983 */ /* 0x000ee80000300800 */
[----:B------:R0:W-:Y:S01]  /*53290*/  STL [R1+0x9c], R2 ;  /* 0x00009c0201007387 */ /* 0x0001e20000100800 */
[----:B--2---:R-:W-:-:S03]  /*532a0*/  F2FP.SATFINITE.E4M3.F32.PACK_AB_MERGE_C R0, R8, R9, RZ ;  /* 0x000000090800723e */ /* 0x004fc600048070ff */
[----:B------:R-:W3:Y:S04]  /*532b0*/  LDL.LU R20, [R1+0xd14] ;  /* 0x000d140001147983 */ /* 0x000ee80000300800 */
[----:B------:R2:W-:Y:S04]  /*532c0*/  STL [R1+0x98], R0 ;  /* 0x0000980001007387 */ /* 0x0005e80000100800 */
        /* <DEDUP_REMOVED lines=48> */
[----:B----4-:R-:W-:Y:S02]  /*535d0*/  F2FP.SATFINITE.E4M3.F32.PACK_AB_MERGE_C R2, R2, R5, RZ ;  /* 0x000000050202723e */ /* 0x010fe400048070ff */
[----:B------:R-:W-:-:S05]  /*535e0*/  F2FP.SATFINITE.E4M3.F32.PACK_AB_MERGE_C R37, R37, R3, RZ ;  /* 0x000000032525723e */ /* 0x000fca00048070ff */
[----:B------:R-:W-:Y:S04]  /*535f0*/  STL [R1+0x24e8], R37 ;  /* 0x0024e82501007387 */ /* 0x000fe80000100800 */
[----:B------:R0:W-:Y:S01]  /*53600*/  STL [R1+0x14], R2 ;  /* 0x0000140201007387 */ /* 0x0001e20000100800 */
[----:B------:R-:W-:Y:S02]  /*53610*/  F2FP.SATFINITE.E4M3.F32.PACK_AB_MERGE_C R54, R42, R24, RZ ;  /* 0x000000182a36723e */ /* 0x000fe400048070ff */
[----:B0-----:R-:W-:-:S03]  /*53620*/  F2FP.SATFINITE.E4M3.F32.PACK_AB_MERGE_C R2, R59, R58, RZ ;  /* 0x0000003a3b02723e */ /* 0x001fc600048070ff */
[----:B------:R-:W-:Y:S01]  /*53630*/  STL [R1+0x2494], R54 ;  /* 0x0024943601007387 */ /* 0x000fe20000100800 */
[----:B------:R-:W-:-:S03]  /*53640*/  F2FP.SATFINITE.E4M3.F32.PACK_AB_MERGE_C R19, R40, R43, RZ ;  /* 0x0000002b2813723e */ /* 0x000fc600048070ff */
[----:B------:R0:W-:Y:S01]  /*53650*/  STL [R1+0x10], R2 ;  /* 0x0000100201007387 */ /* 0x0001e20000100800 */
[----:B------:R-:W-:-:S03]  /*53660*/  F2FP.SATFINITE.E4M3.F32.PACK_AB_MERGE_C R4, R46, R41, RZ ;  /* 0x000000292e04723e */ /* 0x000fc600048070ff */
[----:B------:R-:W-:Y:S01]  /*53670*/  STL [R1+0x2498], R19 ;  /* 0x0024981301007387 */ /* 0x000fe20000100800 */
[----:B------:R-:W-:-:S03]  /*53680*/  F2FP.SATFINITE.E4M3.F32.PACK_AB_MERGE_C R3, R60, R47, RZ ;  /* 0x0000002f3c03723e */ /* 0x000fc600048070ff */
[----:B------:R3:W-:Y:S01]  /*53690*/  STL [R1+0x144], R4 ;  /* 0x0001440401007387 */ /* 0x0007e20000100800 */
[----:B0-----:R-:W-:-:S03]  /*536a0*/  F2FP.SATFINITE.E4M3.F32.PACK_AB_MERGE_C R2, R45, R44, RZ ;  /* 0x0000002c2d02723e */ /* 0x001fc600048070ff */
[----:B------:R0:W-:Y:S04]  /*536b0*/  STL [R1+0x148], R3 ;  /* 0x0001480301007387 */ /* 0x0001e80000100800 */
[----:B------:R2:W-:Y:S01]  /*536c0*/  STL [R1+0x168], R2 ;  /* 0x0001680201007387 */ /* 0x0005e20000100800 */
[----:B---3--:R-:W-:Y:S02]  /*536d0*/  F2FP.SATFINITE.E4M3.F32.PACK_AB_MERGE_C R4, R51, R50, RZ ;  /* 0x000000323304723e */ /* 0x008fe400048070ff */
[----:B0-----:R-:W-:-:S03]  /*536e0*/  F2FP.SATFINITE.E4M3.F32.PACK_AB_MERGE_C R3, R49, R48, RZ ;  /* 0x000000303103723e */ /* 0x001fc600048070ff */
[----:B------:R-:W-:Y:S01]  /*536f0*/  STL [R1+0x164], R4 ;  /* 0x0001640401007387 */ /* 0x000fe20000100800 */
[----:B--2---:R-:W-:-:S03]  /*53700*/  F2FP.SATFINITE.E4M3.F32.PACK_AB_MERGE_C R2, R39, R0, RZ ;  /* 0x000000002702723e */ /* 0x004fc600048070ff */
[----:B------:R0:W-:Y:S04]  /*53710*/  STL [R1+0x12b4], R3 ;  /* 0x0012b40301007387 */ /* 0x0001e80000100800 */
[----:B------:R2:W-:Y:S01]  /*53720*/  STL [R1+0x12ac], R2 ;  /* 0x0012ac0201007387 */ /* 0x0005e20000100800 */
[----:B------:R-:W-:-:S05]  /*53730*/  F2FP.SATFINITE.E4M3.F32.PACK_AB_MERGE_C R0, R38, R61, RZ ;  /* 0x0000003d2600723e */ /* 0x000fca00048070ff */
[----:B------:R3:W-:Y:S01]  /*53740*/  STL [R1+0x1380], R0 ;  /* 0x0013800001007387 */ /* 0x0007e20000100800 */
[----:B0-----:R-:W-:Y:S02]  /*53750*/  F2FP.SATFINITE.E4M3.F32.PACK_AB_MERGE_C R3, R35, R36, RZ ;  /* 0x000000242303723e */ /* 0x001fe400048070ff */
[----:B--2---:R-:W-:-:S03]  /*53760*/  F2FP.SATFINITE.E4M3.F32.PACK_AB_MERGE_C R2, R33, R34, RZ ;  /* 0x000000222102723e */ /* 0x004fc600048070ff */
[----:B------:R-:W-:Y:S04]  /*53770*/  STL [R1+0x137c], R3 ;  /* 0x00137c0301007387 */ /* 0x000fe80000100800 */
[----:B------:R-:W-:Y:S01]  /*53780*/  STL [R1+0x1318], R2 ;  /* 0x0013180201007387 */ /* 0x000fe20000100800 */
[----:B---3--:R-:W-:Y:S02]  /*53790*/  F2FP.SATFINITE.E4M3.F32.PACK_AB_MERGE_C R0, R31, R32, RZ ;  /* 0x000000201f00723e */ /* 0x008fe400048070ff */
        /* <DEDUP_REMOVED lines=9> */
[----:B------:R-:W-:Y:S04]  /*53830*/  STL [R1+0x243c], R5 ;  /* 0x00243c0501007387 */ /* 0x000fe80000100800 */
[----:B------:R-:W-:Y:S01]  /*53840*/  STL [R1+0x130], R2 ;  /* 0x0001300201007387 */ /* 0x000fe20000100800 */
[----:B0-----:R-:W-:Y:S02]  /*53850*/  F2FP.SATFINITE.E4M3.F32.PACK_AB_MERGE_C R0, R12, R13, RZ ;  /* 0x0000000d0c00723e */ /* 0x001fe400048070ff */
[----:B------:R-:W-:-:S05]  /*53860*/  F2FP.SATFINITE.E4M3.F32.PACK_AB_MERGE_C R4, R10, R11, RZ ;  /* 0x0000000b0a04723e */ /* 0x000fca00048070ff */
[----:B------:R-:W-:Y:S04]  /*53870*/  STL [R1+0x248c], R4 ;  /* 0x00248c0401007387 */ /* 0x000fe80000100800 */
[----:B------:R0:W-:Y:S04]  /*53880*/  STL [R1+0x230], R0 ;  /* 0x0002300001007387 */ /* 0x0001e80000100800 */
        /* <DEDUP_REMOVED lines=34> */
[----:B------:R-:W-:-:S03]  /*53ab0*/  F2FP.SATFINITE.E4M3.F32.PACK_AB_MERGE_C R21, R8, R9, RZ ;  /* 0x000000090815723e */ /* 0x000fc600048070ff */
[----:B------:R-:W4:Y:S04]  /*53ac0*/  LDL.LU R9, [R1+0xbf8] ;  /* 0x000bf80001097983 */ /* 0x000f280000300800 */
[----:B------:R-:W4:Y:S04]  /*53ad0*/  LDL.LU R8, [R1+0xbfc] ;  /* 0x000bfc0001087983 */ /* 0x000f280000300800 */
[----:B------:R-:W-:Y:S01]  /*53ae0*/  STL [R1+0x2440], R21 ;  /* 0x0024401501007387 */ /* 0x000fe20000100800 */
[----:B--2---:R-:W-:-:S05]  /*53af0*/  F2FP.SATFINITE.E4M3.F32.PACK_AB_MERGE_C R54, R46, R41, RZ ;  /* 0x000000292e36723e */ /* 0x004fca00048070ff */
[----:B------:R0:W-:Y:S01]  /*53b00*/  STL [R1+0x249c], R54 ;  /* 0x00249c3601007387 */ /* 0x0001e20000100800 */
[----:B---3--:R-:W-:Y:S02]  /*53b10*/  F2FP.SATFINITE.E4M3.F32.PACK_AB_MERGE_C R2, R60, R47, RZ ;  /* 0x0000002f3c02723e */ /* 0x008fe400048070ff */
[----:B----4-:R-:W-:-:S05]  /*53b20*/  F2FP.SATFINITE.E4M3.F32.PACK_AB_MERGE_C R19, R45, R44, RZ ;  /* 0x0000002c2d13723e */ /* 0x010fca00048070ff */
[----:B------:R2:W-:Y:S01]  /*53b30*/  STL [R1+0x24a0], R19 ;  /* 0x0024a01301007387 */ /* 0x0005e20000100800 */
[----:B------:R-:W-:-:S03]  /*53b40*/  F2FP.SATFINITE.E4M3.F32.PACK_AB_MERGE_C R57, R51, R50, RZ ;  /* 0x000000323339723e */ /* 0x000fc600048070ff */
[----:B------:R-:W-:Y:S01]  /*53b50*/  STL [R1+0x1d4], R2 ;  /* 0x0001d40201007387 */ /* 0x000fe20000100800 */
[----:B0-----:R-:W-:-:S03]  /*53b60*/  F2FP.SATFINITE.E4M3.F32.PACK_AB_MERGE_C R54, R49, R48, RZ ;  /* 0x000000303136723e */ /* 0x001fc600048070ff */
[----:B------:R-:W-:Y:S04]  /*53b70*/  STL [R1+0x2444], R57 ;  /* 0x0024443901007387 */ /* 0x000fe80000100800 */
[----:B------:R-:W-:Y:S01]  /*53b80*/  STL [R1+0x24ec], R54 ;  /* 0x0024ec3601007387 */ /* 0x000fe20000100800 */
[----:B------:R-:W-:Y:S02]  /*53b90*/  F2FP.SATFINITE.E4M3.F32.PACK_AB_MERGE_C R0, R39, R0, RZ ;  /* 0x000000002700723e */ /* 0x000fe400048070ff */
[----:B------:R-:W-:-:S05]  /*53ba0*/  F2FP.SATFINITE.E4M3.F32.PACK_AB_MERGE_C R5, R38, R61, RZ ;  /* 0x0000003d2605723e */ /* 0x000fca00048070ff */
[----:B------:R-:W-:Y:S01]  /*53bb0*/  STL [R1+0x24f0], R5 ;  /* 0x0024f00501007387 */ /* 0x000fe20000100800 */
[----:B------:R-:W-:-:S03]  /*53bc0*/  F2FP.SATFINITE.E4M3.F32.PACK_AB_MERGE_C R6, R35, R36, RZ ;  /* 0x000000242306723e */ /* 0x000fc600048070ff */
[----:B------:R0:W-:Y:S01]  /*53bd0*/  STL [R1+0x194], R0 ;  /* 0x0001940001007387 */ /* 0x0001e20000100800 */
[----:B--2---:R-:W-:-:S03]  /*53be0*/  F2FP.SATFINITE.E4M3.F32.PACK_AB_MERGE_C R19, R33, R34, RZ ;  /* 0x000000222113723e */ /* 0x004fc600048070ff */
[----:B------:R-:W-:Y:S04]  /*53bf0*/  STL [R1+0x2448], R6 ;  /* 0x0024480601007387 */ /* 0x000fe80000100800 */
[----:B------:R-:W-:Y:S01]  /*53c00*/  STL [R1+0x24f4], R19 ;  /* 0x0024f41301007387 */ /* 0x000fe20000100800 */
[----:B0-----:R-:W-:Y:S02]  /*53c10*/  F2FP.SATFINITE.E4M3.F32.PACK_AB_MERGE_C R0, R31, R32, RZ ;  /* 0x000000201f00723e */ /* 0x001fe400048070ff */
[----:B------:R-:W-:-:S05]  /*53c20*/  F2FP.SATFINITE.E4M3.F32.PACK_AB_MERGE_C R26, R26, R30, RZ ;  /* 0x0000001e1a1a723e */ /* 0x000fca00048070ff */
[----:B------:R-:W-:Y:S01]  /*53c30*/  STL [R1+0x24f8], R26 ;  /* 0x0024f81a01007387 */ /* 0x000fe20000100800 */
[----:B------:R-:W-:-:S03]  /*53c40*/  F2FP.SATFINITE.E4M3.F32.PACK_AB_MERGE_C R22, R28, R29, RZ ;  /* 0x0000001d1c16723e */ /* 0x000fc600048070ff */
[----:B------:R0:W-:Y:S01]  /*53c50*/  STL [R1+0x16c], R0 ;  /* 0x00016c0001007387 */ /* 0x0001e20000100800 */
[----:B------:R-:W-:-:S03]  /*53c60*/  F2FP.SATFINITE.E4M3.F32.PACK_AB_MERGE_C R3, R25, R27, RZ ;  /* 0x0000001b1903723e */ /* 0x000fc600048070ff */
[----:B------:R-:W-:Y:S01]  /*53c70*/  STL [R1+0x244c], R22 ;  /* 0x00244c1601007387 */ /* 0x000fe20000100800 */
[----:B------:R-:W-:-:S03]  /*53c80*/  F2FP.SATFINITE.E4M3.F32.PACK_AB_MERGE_C R52, R16, R18, RZ ;  /* 0x000000121034723e */ /* 0x000fc600048070ff */
[----:B------:R-:W-:Y:S04]  /*53c90*/  STL [R1+0x24fc], R3 ;  /* 0x0024fc0301007387 */ /* 0x000fe80000100800 */
[----:B------:R-:W-:Y:S01]  /*53ca0*/  STL [R1+0x2500], R52 ;  /* 0x0025003401007387 */ /* 0x000fe20000100800 */
[----:B0-----:R-:W-:Y:S02]  /*53cb0*/  F2FP.SATFINITE.E4M3.F32.PACK_AB_MERGE_C R0, R14, R15, RZ ;  /* 0x0000000f0e00723e */ /* 0x001fe400048070ff */
[----:B------:R-:W-:-:S05]  /*53cc0*/  F2FP.SATFINITE.E4M3.F32.PACK_AB_MERGE_C R21, R12, R13, RZ ;  /* 0x0000000d0c15723e */ /* 0x000fca00048070ff */
[----:B------:R-:W-:Y:S04]  /*53cd0*/  STL [R1+0x2490], R21 ;  /* 0x0024901501007387 */ /* 0x000fe80000100800 */
[----:B------:R0:W-:Y:S04]  /*53ce0*/  STL [R1+0xbc], R0 ;  /* 0x0000bc0001007387 */ /* 0x0001e80000100800 */
[----:B------:R-:W2:Y:S01]  /*53cf0*/  LDL.LU R59, [R1+0xbe0] ;  /* 0x000be000013b7983 */ /* 0x000ea20000300800 */
[----:B0-----:R-:W-:-:S05]  /*53d00*/  F2FP.SATFINITE.E4M3.F32.PACK_AB_MERGE_C R0, R10, R11, RZ ;  /* 0x0000000b0a00723e */ /* 0x001fca00048070ff */
[----:B------:R0:W-:Y:S04]  /*53d10*/  STL [R1+0xf4], R0 ;  /* 0x0000f40001007387 */ /* 0x0001e80000100800 */
        /* <DEDUP_REMOVED lines=41> */
[----:B--2---:R-:W-:Y:S02]  /*53fb0*/  F2FP.SATFINITE.E4M3.F32.PACK_AB_MERGE_C R4, R24, R59, RZ ;  /* 0x0000003b1804723e */ /* 0x004fe400048070ff */
[----:B---3--:R-:W-:-:S03]  /*53fc0*/  F2FP.SATFINITE.E4M3.F32.PACK_AB_MERGE_C R3, R43, R42, RZ ;  /* 0x0000002a2b03723e */ /* 0x008fc600048070ff */
[----:B------:R0:W-:Y:S04]  /*53fd0*/  STL [R1+0x124c], R4 ;  /* 0x00124c0401007387 */ /* 0x0001e80000100800 */
[----:B------:R2:W-:Y:S01]  /*53fe0*/  STL [R1+0x1248], R3 ;  /* 0x0012480301007387 */ /* 0x0005e20000100800 */
[----:B----4-:R-:W-:-:S05]  /*53ff0*/  F2FP.SATFINITE.E4M3.F32.PACK_AB_MERGE_C R2, R41, R40, RZ ;  /* 0x000000282902723e */ /* 0x010fca00048070ff */
[----:B------:R3:W-:Y:S01]  /*54000*/  STL [R1+0x12f4], R2 ;  /* 0x0012f40201007387 */ /* 0x0007e20000100800 */
[----:B0-----:R-:W-:Y:S02]  /*54010*/  F2FP.SATFINITE.E4M3.F32.PACK_AB_MERGE_C R4, R47, R46, RZ ;  /* 0x0000002e2f04723e */ /* 0x001fe400048070ff */
[----:B--2---:R-:W-:-:S03]  /*54020*/  F2FP.SATFINITE.E4M3.F32.PACK_AB_MERGE_C R3, R44, R60, RZ ;  /* 0x0000003c2c03723e */ /* 0x004fc600048070ff */
[----:B------:R-:W-:Y:S04]  /*54030*/  STL [R1+0x12f0], R4 ;  /* 0x0012f00401007387 */ /* 0x000fe80000100800 */
[----:B------:R-:W-:Y:S01]  /*54040*/  STL [R1+0x1288], R3 ;  /* 0x0012880301007387 */ /* 0x000fe20000100800 */
[----:B---3--:R-:W-:Y:S02]  /*54050*/  F2FP.SATFINITE.E4M3.F32.PACK_AB_MERGE_C R2, R50, R45, RZ ;  /* 0x0000002d3202723e */ /* 0x008fe400048070ff */
[----:B------:R-:W-:-:S05]  /*54060*/  F2FP.SATFINITE.E4M3.F32.PACK_AB_MERGE_C R20, R48, R51, RZ ;  /* 0x000000333014723e */ /* 0x000fca00048070ff */
[----:B------:R-:W-:Y:S01]  /*54070*/  STL [R1+0x2450], R20 ;  /* 0x0024501401007387 */ /* 0x000fe20000100800 */
[----:B------:R-:W-:-:S03]  /*54080*/  F2FP.SATFINITE.E4M3.F32.PACK_AB_MERGE_C R23, R0, R49, RZ ;  /* 0x000000310017723e */ /* 0x000fc600048070ff */
[----:B------:R-:W-:Y:S04]  /*54090*/  STL [R1+0x129c], R2 ;  /* 0x00129c0201007387 */ /* 0x000fe80000100800 */
[----:B------:R-:W-:Y:S01]  /*540a0*/  STL [R1+0x2454], R23 ;  /* 0x0024541701007387 */ /* 0x000fe20000100800 */
[----:B------:R-:W-:Y:S02]  /*540b0*/  F2FP.SATFINITE.E4M3.F32.PACK_AB_MERGE_C R0, R61, R39, RZ ;  /* 0x000000273d00723e */ /* 0x000fe400048070ff */
        /* <DEDUP_REMOVED lines=19> */
[----:B------:R-:W-:Y:S04]  /*541f0*/  STL [R1+0x2518], R34 ;  /* 0x0025182201007387 */ /* 0x000fe80000100800 */
[----:B------:R-:W-:Y:S04]  /*54200*/  STL [R1+0x251c], R31 ;  /* 0x00251c1f01007387 */ /* 0x000fe80000100800 */
        /* <DEDUP_REMOVED lines=30> */
[----:B------:R-:W-:-:S03]  /*543f0*/  F2FP.SATFINITE.E4M3.F32.PACK_AB_MERGE_C R29, R8, R9, RZ ;  /* 0x00000009081d723e */ /* 0x000fc600048070ff */
[----:B------:R-:W4:Y:S04]  /*54400*/  LDL.LU R18, [R1+0xae8] ;  /* 0x000ae80001127983 */ /* 0x000f280000300800 */
[----:B------:R-:W4:Y:S04]  /*54410*/  LDL.LU R16, [R1+0xaec] ;  /* 0x000aec0001107983 */ /* 0x000f280000300800 */
[----:B------:R-:W4:Y:S04]  /*54420*/  LDL.LU R15, [R1+0xad0] ;  /* 0x000ad000010f7983 */ /* 0x000f280000300800 */
[----:B------:R-:W4:Y:S04]  /*54430*/  LDL.LU R10, [R1+0xad4] ;  /* 0x000ad400010a7983 */ /* 0x000f280000300800 */
[----:B------:R-:W4:Y:S04]  /*54440*/  LDL.LU R9, [R1+0xad8] ;  /* 0x000ad80001097983 */ /* 0x000f280000300800 */
[----:B------:R-:W4:Y:S04]  /*54450*/  LDL.LU R8, [R1+0xadc] ;  /* 0x000adc0001087983 */ /* 0x000f280000300800 */
[----:B------:R-:W-:Y:S01]  /*54460*/  STL [R1+0x2520], R29 ;  /* 0x0025201d01007387 */ /* 0x000fe20000100800 */
[----:B--2---:R-:W-:-:S02]  /*54470*/  F2FP.SATFINITE.E4M3.F32.PACK_AB_MERGE_C R28, R28, R2, RZ ;  /* 0x000000021c1c723e */ /* 0x004fc400048070ff */
[----:B---3--:R-:W-:-:S03]  /*54480*/  F2FP.SATFINITE.E4M3.F32.PACK_AB_MERGE_C R27, R27, R58, RZ ;  /* 0x0000003a1b1b723e */ /* 0x008fc600048070ff */
[----:B------:R-:W-:Y:S01]  /*54490*/  STL [R1+0x2524], R28 ;  /* 0x0025241c01007387 */ /* 0x000fe20000100800 */
[----:B----4-:R-:W-:-:S03]  /*544a0*/  F2FP.SATFINITE.E4M3.F32.PACK_AB_MERGE_C R14, R14, R59, RZ ;  /* 0x0000003b0e0e723e */ /* 0x010fc600048070ff */
        /* <DEDUP_REMOVED lines=21> */
[----:B------:R0:W-:Y:S01]  /*54600*/  STL [R1+0x1218], R3 ;  /* 0x0012180301007387 */ /* 0x0001e20000100800 */
[----:B------:R-:W-:-:S05]  /*54610*/  F2FP.SATFINITE.E4M3.F32.PACK_AB_MERGE_C R2, R35, R36, RZ ;  /* 0x000000242302723e */ /* 0x000fca00048070ff */
[----:B------:R2:W-:Y:S01]  /*54620*/  STL [R1+0x1214], R2 ;  /* 0x0012140201007387 */ /* 0x0005e20000100800 */
[----:B------:R-:W-:-:S05]  /*54630*/  F2FP.SATFINITE.E4M3.F32.PACK_AB_MERGE_C R0, R25, R33, RZ ;  /* 0x000000211900723e */ /* 0x000fca00048070ff */
[----:B------:R3:W-:Y:S01]  /*54640*/  STL [R1+0x12cc], R0 ;  /* 0x0012cc0001007387 */ /* 0x0007e20000100800 */
[----:B0-----:R-:W-:-:S05]  /*54650*/  F2FP.SATFINITE.E4M3.F32.PACK_AB_MERGE_C R3, R16, R18, RZ ;  /* 0x000000121003723e */ /* 0x001fca00048070ff */
[----:B------:R0:W-:Y:S01]  /*54660*/  STL [R1+0x12c8], R3 ;  /* 0x0012c80301007387 */ /* 0x0001e20000100800 */
[----:B--2---:R-:W-:-:S03]  /*54670*/  F2FP.SATFINITE.E4M3.F32.PACK_AB_MERGE_C R2, R10, R15, RZ ;  /* 0x0000000f0a02723e */ /* 0x004fc600048070ff */
[----:B------:R-:W2:Y:S04]  /*54680*/  LDL.LU R20, [R1+0xac0] ;  /* 0x000ac00001147983 */ /* 0x000ea80000300800 */
[----:B------:R4:W-:Y:S01]  /*54690*/  STL [R1+0x1264], R2 ;  /* 0x0012640201007387 */ /* 0x0009e20000100800 */
[----:B---3--:R-:W-:-:S03]  /*546a0*/  F2FP.SATFINITE.E4M3.F32.PACK_AB_MERGE_C R0, R8, R9, RZ ;  /* 0x000000090800723e */ /* 0x008fc600048070ff */
[----:B------:R-:W2:Y:S04]  /*546b0*/  LDL.LU R56, [R1+0xac4] ;  /* 0x000ac40001387983 */ /* 0x000ea80000300800 */
[----:B------:R3:W-:Y:S04]  /*546c0*/  STL [R1+0x1278], R0 ;  /* 0x0012780001007387 */ /* 0x0007e80000100800 */
        /* <DEDUP_REMOVED lines=39> */
[----:B------:R0:W-:Y:S01]  /*54940*/  STL [R1+0x2458], R56 ;  /* 0x0024583801007387 */ /* 0x0001e20000100800 */
[----:B------:R-:W-:Y:S02]  /*54950*/  F2FP.SATFINITE.E4M3.F32.PACK_AB_MERGE_C R3, R3, R52, RZ ;  /* 0x000000340303723e */ /* 0x000fe400048070ff */
[----:B------:R-:W-:-:S05]  /*54960*/  F2FP.SATFINITE.E4M3.F32.PACK_AB_MERGE_C R53, R53, R26, RZ ;  /* 0x0000001a3535723e */ /* 0x000fca00048070ff */
[----:B------:R-:W-:Y:S04]  /*54970*/  STL [R1+0x2554], R53 ;  /* 0x0025543501007387 */ /* 0x000fe80000100800 */
[----:B------:R2:W-:Y:S01]  /*54980*/  STL [R1+0x120c], R3 ;  /* 0x00120c0301007387 */ /* 0x0005e20000100800 */
[----:B0-----:R-:W-:Y:S02]  /*54990*/  F2FP.SATFINITE.E4M3.F32.PACK_AB_MERGE_C R56, R37, R54, RZ ;  /* 0x000000362538723e */ /* 0x001fe400048070ff */
[----:B--2---:R-:W-:-:S03]  /*549a0*/  F2FP.SATFINITE.E4M3.F32.PACK_AB_MERGE_C R3, R5, R19, RZ ;  /* 0x000000130503723e */ /* 0x004fc600048070ff */
[----:B------:R-:W-:Y:S04]  /*549b0*/  STL [R1+0x2558], R56 ;  /* 0x0025583801007387 */ /* 0x000fe80000100800 */
[----:B------:R0:W-:Y:S01]  /*549c0*/  STL [R1+0x1198], R3 ;  /* 0x0011980301007387 */ /* 0x0001e20000100800 */
[----:B----4-:R-:W-:Y:S02]  /*549d0*/  F2FP.SATFINITE.E4M3.F32.PACK_AB_MERGE_C R33, R33, R2, RZ ;  /* 0x000000022121723e */ /* 0x010fe400048070ff */
[----:B0-----:R-:W-:-:S03]  /*549e0*/  F2FP.SATFINITE.E4M3.F32.PACK_AB_MERGE_C R3, R55, R17, RZ ;  /* 0x000000113703723e */ /* 0x001fc600048070ff */
[----:B------:R-:W-:Y:S01]  /*549f0*/  STL [R1+0x255c], R33 ;  /* 0x00255c2101007387 */ /* 0x000fe20000100800 */
[----:B------:R-:W-:-:S03]  /*54a00*/  F2FP.SATFINITE.E4M3.F32.PACK_AB_MERGE_C R2, R59, R58, RZ ;  /* 0x0000003a3b02723e */ /* 0x000fc600048070ff */
[----:B------:R-:W-:Y:S01]  /*54a10*/  STL [R1+0x1b0], R3 ;  /* 0x0001b00301007387 */ /* 0x000fe20000100800 */
[----:B------:R-:W-:-:S05]  /*54a20*/  F2FP.SATFINITE.E4M3.F32.PACK_AB_MERGE_C R10, R10, R24, RZ ;  /* 0x000000180a0a723e */ /* 0x000fca00048070ff */
        /* <DEDUP_REMOVED lines=9> */
[----:B------:R0:W-:Y:S01]  /*54ac0*/  STL [R1+0x1190], R2 ;  /* 0x0011900201007387 */ /* 0x0001e20000100800 */
[----:B---3--:R-:W-:Y:S02]  /*54ad0*/  F2FP.SATFINITE.E4M3.F32.PACK_AB_MERGE_C R0, R0, R45, RZ ;  /* 0x0000002d0000723e */ /* 0x008fe400048070ff */
[----:B0-----:R-:W-:-:S03]  /*54ae0*/  F2FP.SATFINITE.E4M3.F32.PACK_AB_MERGE_C R2, R44, R60, RZ ;  /* 0x0000003c2c02723e */ /* 0x001fc600048070ff */
[----:B------:R0:W-:Y:S04]  /*54af0*/  STL [R1+0x256c], R0 ;  /* 0x00256c0001007387 */ /* 0x0001e80000100800 */
[----:B------:R-:W-:Y:S01]  /*54b00*/  STL [R1+0xe0], R2 ;  /* 0x0000e00201007387 */ /* 0x000fe20000100800 */
[----:B0-----:R-:W-:Y:S02]  /*54b10*/  F2FP.SATFINITE.E4M3.F32.PACK_AB_MERGE_C R0, R51, R50, RZ ;  /* 0x000000323300723e */ /* 0x001fe400048070ff */
[----:B------:R-:W-:-:S05]  /*54b20*/  F2FP.SATFINITE.E4M3.F32.PACK_AB_MERGE_C R35, R35, R48, RZ ;  /* 0x000000302323723e */ /* 0x000fca00048070ff */
[----:B------:R-:W-:Y:S04]  /*54b30*/  STL [R1+0x2570], R35 ;  /* 0x0025702301007387 */ /* 0x000fe80000100800 */
[----:B------:R0:W-:Y:S02]  /*54b40*/  STL [R1+0x118c], R0 ;  /* 0x00118c0001007387 */ /* 0x0001e40000100800 */
[----:B0-----:R-:W-:Y:S02]  /*54b50*/  F2FP.SATFINITE.E4M3.F32.PACK_AB_MERGE_C R0, R36, R49, RZ ;  /* 0x000000312400723e */ /* 0x001fe400048070ff */
[----:B------:R-:W-:-:S05]  /*54b60*/  F2FP.SATFINITE.E4M3.F32.PACK_AB_MERGE_C R36, R18, R25, RZ ;  /* 0x000000191224723e */ /* 0x000fca00048070ff */
[----:B------:R0:W-:Y:S04]  /*54b70*/  STL [R1+0x2574], R36 ;  /* 0x0025742401007387 */ /* 0x0001e80000100800 */
[----:B------:R2:W-:Y:S04]  /*54b80*/  STL [R1+0x74], R0 ;  /* 0x0000740001007387 */ /* 0x0005e80000100800 */
[----:B0-----:R-:W3:Y:S04]  /*54b90*/  LDL.LU R36, [R1+0xa34] ;  /* 0x000a340001247983 */ /* 0x001ee80000300800 */
[----:B------:R-:W4:Y:S01]  /*54ba0*/  LDL.LU R35, [R1+0xa38] ;  /* 0x000a380001237983 */ /* 0x000f220000300800 */
[----:B--2---:R-:W-:-:S05]  /*54bb0*/  F2FP.SATFINITE.E4M3.F32.PACK_AB_MERGE_C R0, R15, R16, RZ ;  /* 0x000000100f00723e */ /* 0x004fca00048070ff */
[----:B------:R-:W-:Y:S01]  /*54bc0*/  STL [R1+0x11b4], R0 ;  /* 0x0011b40001007387 */ /* 0x000fe20000100800 */
[----:B------:R-:W-:Y:S06]  /*54bd0*/  BAR.SYNC.DEFER_BLOCKING 0x0 ;  /* 0x0000000000007b1d */ /* 0x000fec0000010000 */
[----:B----4-:R0:W-:Y:S04]  /*54be0*/  STL [R1+0x2578], R35 ;  /* 0x0025782301007387 */ /* 0x0101e80000100800 */
[----:B0-----:R-:W3:Y:S04]  /*54bf0*/  LDL.LU R35, [R1+0xa30] ;  /* 0x000a300001237983 */ /* 0x001ee80000300800 */
[----:B------:R-:W2:Y:S04]  /*54c00*/  LDL.LU R0, [R1+0xa3c] ;  /* 0x000a3c0001007983 */ /* 0x000ea80000300800 */
        /* <DEDUP_REMOVED lines=58> */
[----:B---3--:R-:W-:-:S03]  /*54fb0*/  F2FP.SATFINITE.E4M3.F32.PACK_AB_MERGE_C R36, R36, R35, RZ ;  /* 0x000000232424723e */ /* 0x008fc600048070ff */
[----:B------:R-:W3:Y:S04]  /*54fc0*/  LDL.LU R35, [R1+0x2578] ;  /* 0x0025780001237983 */ /* 0x000ee80000300800 */
[----:B------:R0:W-:Y:S01]  /*54fd0*/  STL [R1+0x224], R36 ;  /* 0x0002242401007387 */ /* 0x0001e20000100800 */
[----:B----4-:R-:W-:-:S03]  /*54fe0*/  F2FP.SATFINITE.E4M3.F32.PACK_AB_MERGE_C R9, R9, R8, RZ ;  /* 0x000000080909723e */ /* 0x010fc600048070ff */
[----:B0-----:R-:W4:Y:S01]  /*54ff0*/  LDL.LU R36, [R1+0x2574] ;  /* 0x0025740001247983 */ /* 0x001f220000300800 */
[----:B--2---:R-:W-:Y:S02]  /*55000*/  F2FP.SATFINITE.E4M3.F32.PACK_AB_MERGE_C R33, R33, R10, RZ ;  /* 0x0000000a2121723e */ /* 0x004fe400048070ff */
[----:B------:R-:W-:Y:S02]  /*55010*/  F2FP.SATFINITE.E4M3.F32.PACK_AB_MERGE_C R55, R55, R56, RZ ;  /* 0x000000383737723e */ /* 0x000fe400048070ff */
[----:B------:R-:W-:Y:S02]  /*55020*/  F2FP.SATFINITE.E4M3.F32.PACK_AB_MERGE_C R53, R6, R53, RZ ;  /* 0x000000350635723e */ /* 0x000fe400048070ff */
[----:B------:R-:W-:Y:S02]  /*55030*/  F2FP.SATFINITE.E4M3.F32.PACK_AB_MERGE_C R6, R57, R22, RZ ;  /* 0x000000163906723e */ /* 0x000fe400048070ff */
[----:B------:R-:W-:Y:S02]  /*55040*/  F2FP.SATFINITE.E4M3.F32.PACK_AB_MERGE_C R22, R30, R7, RZ ;  /* 0x000000071e16723e */ /* 0x000fe400048070ff */
[----:B------:R-:W-:-:S02]  /*55050*/  F2FP.SATFINITE.E4M3.F32.PACK_AB_MERGE_C R7, R11, R32, RZ ;  /* 0x000000200b07723e */ /* 0x000fc400048070ff */
[----:B------:R-:W-:Y:S02]  /*55060*/  F2FP.SATFINITE.E4M3.F32.PACK_AB_MERGE_C R11, R27, R14, RZ ;  /* 0x0000000e1b0b723e */ /* 0x000fe400048070ff */
[----:B------:R-:W-:Y:S02]  /*55070*/  F2FP.SATFINITE.E4M3.F32.PACK_AB_MERGE_C R3, R26, R3, RZ ;  /* 0x000000031a03723e */ /* 0x000fe400048070ff */
[----:B------:R-:W-:Y:S02]  /*55080*/  F2FP.SATFINITE.E4M3.F32.PACK_AB_MERGE_C R5, R5, R19, RZ ;  /* 0x000000130505723e */ /* 0x000fe400048070ff */
[----:B---3--:R-:W-:Y:S02]  /*55090*/  F2FP.SATFINITE.E4M3.F32.PACK_AB_MERGE_C R0, R0, R35, RZ ;  /* 0x000000230000723e */ /* 0x008fe400048070ff */
[----:B------:R-:W2:Y:S04]  /*550a0*/  LDL.LU R35, [R1+0x2570] ;  /* 0x0025700001237983 */ /* 0x000ea80000300800 */
[----:B------:R0:W-:Y:S04]  /*550b0*/  STL [R1+0x220], R0 ;  /* 0x0002200001007387 */ /* 0x0001e80000100800 */
[----:B0-----:R-:W3:Y:S04]  /*550c0*/  LDL.LU R0, [R1+0x256c] ;  /* 0x00256c0001007983 */ /* 0x001ee80000300800 */
[----:B------:R-:W2:Y:S04]  /*550d0*/  LDL.LU R8, [R1+0x2568] ;  /* 0x0025680001087983 */ /* 0x000ea80000300800 */
[----:B------:R0:W-:Y:S04]  /*550e0*/  STL [R1+0x234], R9 ;  /* 0x0002340901007387 */ /* 0x0001e80000100800 */
[----:B0-----:R-:W2:Y:S04]  /*550f0*/  LDL.LU R9, [R1+0x2564] ;  /* 0x0025640001097983 */ /* 0x001ea80000300800 */
[----:B------:R-:W2:Y:S04]  /*55100*/  LDL.LU R10, [R1+0x2560] ;  /* 0x00256000010a7983 */ /* 0x000ea80000300800 */
[----:B------:R0:W-:Y:S04]  /*55110*/  STL [R1+0x22c], R33 ;  /* 0x00022c2101007387 */ /* 0x0001e80000100800 */
[----:B0-----:R-:W2:Y:S04]  /*55120*/  LDL.LU R33, [R1+0x255c] ;  /* 0x00255c0001217983 */ /* 0x001ea80000300800 */
[----:B------:R-:W2:Y:S04]  /*55130*/  LDL.LU R56, [R1+0x2558] ;  /* 0x0025580001387983 */ /* 0x000ea80000300800 */
[----:B------:R-:W-:Y:S04]  /*55140*/  STL [R1+0x23c], R55 ;  /* 0x00023c3701007387 */ /* 0x000fe80000100800 */
[----:B------:R-:W-:Y:S04]  /*55150*/  STL [R1+0x238], R53 ;  /* 0x0002383501007387 */ /* 0x000fe80000100800 */
[----:B------:R0:W-:Y:S04]  /*55160*/  STL [R1+0x12e0], R6 ;  /* 0x0012e00601007387 */ /* 0x0001e80000100800 */
[----:B------:R-:W-:Y:S01]  /*55170*/  STL [R1+0x12dc], R22 ;  /* 0x0012dc1601007387 */ /* 0x000fe20000100800 */
[----:B0-----:R-:W-:-:S03]  /*55180*/  F2FP.SATFINITE.E4M3.F32.PACK_AB_MERGE_C R6, R12, R13, RZ ;  /* 0x0000000d0c06723e */ /* 0x001fc600048070ff */
[----:B------:R0:W-:Y:S04]  /*55190*/  STL [R1+0x1300], R7 ;  /* 0x0013000701007387 */ /* 0x0001e80000100800 */
[----:B------:R1:W-:Y:S01]  /*551a0*/  STL [R1+0x12fc], R6 ;  /* 0x0012fc0601007387 */ /* 0x0003e20000100800 */
[----:B0-----:R-:W-:-:S03]  /*551b0*/  F2FP.SATFINITE.E4M3.F32.PACK_AB_MERGE_C R7, R29, R28, RZ ;  /* 0x0000001c1d07723e */ /* 0x001fc600048070ff */
[----:B------:R0:W-:Y:S01]  /*551c0*/  STL [R1+0x1314], R11 ;  /* 0x0013140b01007387 */ /* 0x0001e20000100800 */
[----:B-1----:R-:W-:-:S03]  /*551d0*/  F2FP.SATFINITE.E4M3.F32.PACK_AB_MERGE_C R6, R34, R31, RZ ;  /* 0x0000001f2206723e */ /* 0x002fc600048070ff */
[----:B------:R1:W-:Y:S04]  /*551e0*/  STL [R1+0x1310], R7 ;  /* 0x0013100701007387 */ /* 0x0003e80000100800 */
[----:B------:R4:W-:Y:S01]  /*551f0*/  STL [R1+0x132c], R6 ;  /* 0x00132c0601007387 */ /* 0x0009e20000100800 */
[----:B0-----:R-:W-:Y:S02]  /*55200*/  F2FP.SATFINITE.E4M3.F32.PACK_AB_MERGE_C R11, R39, R38, RZ ;  /* 0x00000026270b723e */ /* 0x001fe400048070ff */
[----:B-1----:R-:W-:Y:S02]  /*55210*/  F2FP.SATFINITE.E4M3.F32.PACK_AB_MERGE_C R7, R4, R61, RZ ;  /* 0x0000003d0407723e */ /* 0x002fe400048070ff */
[----:B------:R-:W-:Y:S02]  /*55220*/  F2FP.SATFINITE.E4M3.F32.PACK_AB_MERGE_C R4, R52, R20, RZ ;  /* 0x000000143404723e */ /* 0x000fe400048070ff */
[----:B----4-:R-:W-:Y:S01]  /*55230*/  F2FP.SATFINITE.E4M3.F32.PACK_AB_MERGE_C R6, R23, R21, RZ ;  /* 0x000000151706723e */ /* 0x010fe200048070ff */
[----:B------:R-:W-:Y:S04]  /*55240*/  STL [R1+0x1328], R11 ;  /* 0x0013280b01007387 */ /* 0x000fe80000100800 */
[----:B------:R-:W-:Y:S04]  /*55250*/  STL [R1+0x12c0], R7 ;  /* 0x0012c00701007387 */ /* 0x000fe80000100800 */
[----:B------:R-:W-:Y:S04]  /*55260*/  STL [R1+0x12c4], R6 ;  /* 0x0012c40601007387 */ /* 0x000fe80000100800 */
[----:B------:R0:W-:Y:S04]  /*55270*/  STL [R1+0x12b0], R4 ;  /* 0x0012b00401007387 */ /* 0x0001e80000100800 */
[----:B------:R1:W-:Y:S01]  /*55280*/  STL [R1+0x1340], R3 ;  /* 0x0013400301007387 */ /* 0x0003e20000100800 */
[----:B0-----:R-:W-:-:S03]  /*55290*/  F2FP.SATFINITE.E4M3.F32.PACK_AB_MERGE_C R4, R37, R54, RZ ;  /* 0x000000362504723e */ /* 0x001fc600048070ff */
[----:B------:R-:W-:Y:S01]  /*552a0*/  STL [R1+0x1354], R5 ;  /* 0x0013540501007387 */ /* 0x000fe20000100800 */
[----:B-1----:R-:W-:-:S03]  /*552b0*/  F2FP.SATFINITE.E4M3.F32.PACK_AB_MERGE_C R3, R2, R17, RZ ;  /* 0x000000110203723e */ /* 0x002fc600048070ff */
[----:B------:R0:W-:Y:S01]  /*552c0*/  STL [R1+0x1350], R4 ;  /* 0x0013500401007387 */ /* 0x0001e20000100800 */
[----:B------:R-:W-:-:S03]  /*552d0*/  F2FP.SATFINITE.E4M3.F32.PACK_AB_MERGE_C R2, R59, R58, RZ ;  /* 0x0000003a3b02723e */ /* 0x000fc600048070ff */
[----:B------:R1:W-:Y:S01]  /*552e0*/  STL [R1+0x1370], R3 ;  /* 0x0013700301007387 */ /* 0x0003e20000100800 */
[----:B0-----:R-:W-:-:S03]  /*552f0*/  F2FP.SATFINITE.E4M3.F32.PACK_AB_MERGE_C R4, R42, R24, RZ ;  /* 0x000000182a04723e */ /* 0x001fc600048070ff */
[----:B------:R0:W-:Y:S01]  /*55300*/  STL [R1+0x136c], R2 ;  /* 0x00136c0201007387 */ /* 0x0001e20000100800 */
[----:B-1----:R-:W-:-:S03]  /*55310*/  F2FP.SATFINITE.E4M3.F32.PACK_AB_MERGE_C R3, R40, R43, RZ ;  /* 0x0000002b2803723e */ /* 0x002fc600048070ff */
        /* <DEDUP_REMOVED lines=12> */
[----:B------:R-:W-:Y:S04]  /*553e0*/  STL [R1+0x13bc], R4 ;  /* 0x0013bc0401007387 */ /* 0x000fe80000100800 */
[----:B------:R-:W4:Y:S01]  /*553f0*/  LDL.LU R53, [R1+0x828] ;  /* 0x0008280001357983 */ /* 0x000f220000300800 */
[----:B0-----:R-:W-:-:S03]  /*55400*/  F2FP.SATFINITE.E4M3.F32.PACK_AB_MERGE_C R2, R15, R16, RZ ;  /* 0x000000100f02723e */ /* 0x001fc600048070ff */
[----:B------:R-:W-:Y:S04]  /*55410*/  STL [R1+0x13b8], R3 ;  /* 0x0013b80301007387 */ /* 0x000fe80000100800 */
[----:B------:R-:W4:Y:S04]  /*55420*/  LDL.LU R6, [R1+0x82c] ;  /* 0x00082c0001067983 */ /* 0x000f280000300800 */
[----:B------:R0:W-:Y:S04]  /*55430*/  STL [R1+0x13c8], R2 ;  /* 0x0013c80201007387 */ /* 0x0001e80000100800 */
[----:B------:R-:W2:Y:S04]  /*55440*/  LDL.LU R22, [R1+0x810] ;  /* 0x0008100001167983 */ /* 0x000ea80000300800 */
[----:B------:R-:W2:Y:S04]  /*55450*/  LDL.LU R57, [R1+0x814] ;  /* 0x0008140001397983 */ /* 0x000ea80000300800 */
        /* <DEDUP_REMOVED lines=45> */
[----:B------:R-:W3:Y:S04]  /*55730*/  LDL.LU R25, [R1] ;  /* 0x0000000001197983 */ /* 0x000ee80000300800 */
[----:B------:R-:W3:Y:S04]  /*55740*/  LDL.LU R18, [R1+0x4] ;  /* 0x0000040001127983 */ /* 0x000ee80000300800 */
[----:B------:R-:W3:Y:S04]  /*55750*/  LDL.LU R16, [R1+0x8] ;  /* 0x0000080001107983 */ /* 0x000ee80000300800 */
[----:B------:R-:W3:Y:S01]  /*55760*/  LDL.LU R15, [R1+0xc] ;  /* 0x00000c00010f7983 */ /* 0x000ee20000300800 */
[----:B----4-:R-:W-:-:S03]  /*55770*/  F2FP.SATFINITE.E4M3.F32.PACK_AB_MERGE_C R6, R6, R53, RZ ;  /* 0x000000350606723e */ /* 0x010fc600048070ff */
[----:B------:R-:W4:Y:S04]  /*55780*/  LDL.LU R53, [R1+0x2554] ;  /* 0x0025540001357983 */ /* 0x000f280000300800 */
[----:B------:R0:W-:Y:S01]  /*55790*/  STL [R1+0x13c4], R6 ;  /* 0x0013c40601007387 */ /* 0x0001e20000100800 */
[----:B--2---:R-:W-:-:S03]  /*557a0*/  F2FP.SATFINITE.E4M3.F32.PACK_AB_MERGE_C R57, R57, R22, RZ ;  /* 0x000000163939723e */ /* 0x004fc600048070ff */
[----:B0-----:R-:W2:Y:S01]  /*557b0*/  LDL.LU R6, [R1+0x2550] ;  /* 0x0025500001067983 */ /* 0x001ea20000300800 */
[----:B---3--:R-:W-:-:S03]  /*557c0*/  F2FP.SATFINITE.E4M3.F32.PACK_AB_MERGE_C R2, R2, R7, RZ ;  /* 0x000000070202723e */ /* 0x008fc600048070ff */
[----:B------:R-:W3:Y:S04]  /*557d0*/  LDL.LU R22, [R1+0x254c] ;  /* 0x00254c0001167983 */ /* 0x000ee80000300800 */
[----:B------:R0:W-:Y:S01]  /*557e0*/  STL [R1+0x204], R57 ;  /* 0x0002043901007387 */ /* 0x0001e20000100800 */
[----:B------:R-:W-:-:S03]  /*557f0*/  F2FP.SATFINITE.E4M3.F32.PACK_AB_MERGE_C R32, R32, R30, RZ ;  /* 0x0000001e2020723e */ /* 0x000fc600048070ff */
[----:B0-----:R-:W2:Y:S01]  /*55800*/  LDL.LU R57, [R1+0x2548] ;  /* 0x0025480001397983 */ /* 0x001ea20000300800 */
[----:B------:R-:W-:-:S03]  /*55810*/  F2FP.SATFINITE.E4M3.F32.PACK_AB_MERGE_C R13, R13, R11, RZ ;  /* 0x0000000b0d0d723e */ /* 0x000fc600048070ff */
[----:B------:R-:W2:Y:S04]  /*55820*/  LDL.LU R7, [R1+0x2544] ;  /* 0x0025440001077983 */ /* 0x000ea80000300800 */
[----:B------:R0:W-:Y:S01]  /*55830*/  STL [R1+0x245c], R2 ;  /* 0x00245c0201007387 */ /* 0x0001e20000100800 */
[----:B------:R-:W-:-:S03]  /*55840*/  F2FP.SATFINITE.E4M3.F32.PACK_AB_MERGE_C R14, R14, R12, RZ ;  /* 0x0000000c0e0e723e */ /* 0x000fc600048070ff */
[----:B0-----:R-:W2:Y:S04]  /*55850*/  LDL.LU R2, [R1+0x20] ;  /* 0x0000200001027983 */ /* 0x001ea80000300800 */
[----:B------:R-:W2:Y:S04]  /*55860*/  LDL.LU R30, [R1+0x2540] ;  /* 0x00254000011e7983 */ /* 0x000ea80000300800 */
[----:B------:R0:W-:Y:S01]  /*55870*/  STL [R1+0x214], R32 ;  /* 0x0002142001007387 */ /* 0x0001e20000100800 */
[----:B------:R-:W-:Y:S02]  /*55880*/  F2FP.SATFINITE.E4M3.F32.PACK_AB_MERGE_C R28, R28, R27, RZ ;  /* 0x0000001b1c1c723e */ /* 0x000fe400048070ff */
[----:B------:R-:W-:Y:S01]  /*55890*/  F2FP.SATFINITE.E4M3.F32.PACK_AB_MERGE_C R31, R31, R29, RZ ;  /* 0x0000001d1f1f723e */ /* 0x000fe200048070ff */
[----:B0-----:R-:W2:Y:S04]  /*558a0*/  LDL.LU R32, [R1+0x253c] ;  /* 0x00253c0001207983 */ /* 0x001ea80000300800 */
[----:B------:R-:W2:Y:S04]  /*558b0*/  LDL.LU R11, [R1+0x2538] ;  /* 0x00253800010b7983 */ /* 0x000ea80000300800 */
[----:B------:R0:W-:Y:S01]  /*558c0*/  STL [R1+0x210], R13 ;  /* 0x0002100d01007387 */ /* 0x0001e20000100800 */
[----:B------:R-:W-:-:S03]  /*558d0*/  F2FP.SATFINITE.E4M3.F32.PACK_AB_MERGE_C R38, R38, R34, RZ ;  /* 0x000000222626723e */ /* 0x000fc600048070ff */
[----:B0-----:R-:W3:Y:S04]  /*558e0*/  LDL.LU R13, [R1+0x2534] ;  /* 0x00253400010d7983 */ /* 0x001ee80000300800 */
[----:B------:R-:W3:Y:S04]  /*558f0*/  LDL.LU R12, [R1+0x2530] ;  /* 0x00253000010c7983 */ /* 0x000ee80000300800 */
        /* <DEDUP_REMOVED lines=43> */
[----:B------:R-:W4:Y:S04]  /*55bb0*/  LDL.LU R51, [R1+0x24d8] ;  /* 0x0024d80001337983 */ /* 0x000f280000300800 */
[----:B------:R0:W-:Y:S01]  /*55bc0*/  STL [R1+0x12d8], R50 ;  /* 0x0012d83201007387 */ /* 0x0001e20000100800 */
[----:B------:R-:W-:-:S03]  /*55bd0*/  F2FP.SATFINITE.E4M3.F32.PACK_AB_MERGE_C R43, R43, R40, RZ ;  /* 0x000000282b2b723e */ /* 0x000fc600048070ff */
[----:B0-----:R-:W4:Y:S04]  /*55be0*/  LDL.LU R50, [R1+0x24d4] ;  /* 0x0024d40001327983 */ /* 0x001f280000300800 */
[----:B------:R-:W4:Y:S04]  /*55bf0*/  LDL.LU R45, [R1+0x24d0] ;  /* 0x0024d000012d7983 */ /* 0x000f280000300800 */
[----:B------:R0:W-:Y:S01]  /*55c00*/  STL [R1+0x12ec], R44 ;  /* 0x0012ec2c01007387 */ /* 0x0001e20000100800 */
[----:B------:R-:W-:-:S03]  /*55c10*/  F2FP.SATFINITE.E4M3.F32.PACK_AB_MERGE_C R24, R24, R42, RZ ;  /* 0x0000002a1818723e */ /* 0x000fc600048070ff */
[----:B0-----:R-:W4:Y:S04]  /*55c20*/  LDL.LU R44, [R1+0x24cc] ;  /* 0x0024cc00012c7983 */ /* 0x001f280000300800 */
[----:B------:R-:W4:Y:S04]  /*55c30*/  LDL.LU R60, [R1+0x24c8] ;  /* 0x0024c800013c7983 */ /* 0x000f280000300800 */
[----:B------:R0:W-:Y:S04]  /*55c40*/  STL [R1+0x12e8], R47 ;  /* 0x0012e82f01007387 */ /* 0x0001e80000100800 */
[----:B0-----:R-:W4:Y:S04]  /*55c50*/  LDL.LU R47, [R1+0x24c4] ;  /* 0x0024c400012f7983 */ /* 0x001f280000300800 */
[----:B------:R-:W4:Y:S04]  /*55c60*/  LDL.LU R46, [R1+0x24c0] ;  /* 0x0024c000012e7983 */ /* 0x000f280000300800 */
[----:B------:R0:W-:Y:S04]  /*55c70*/  STL [R1+0x130c], R41 ;  /* 0x00130c2901007387 */ /* 0x0001e80000100800 */
[----:B0-----:R-:W4:Y:S04]  /*55c80*/  LDL.LU R41, [R1+0x24bc] ;  /* 0x0024bc0001297983 */ /* 0x001f280000300800 */
[----:B------:R-:W4:Y:S04]  /*55c90*/  LDL.LU R40, [R1+0x24b8] ;  /* 0x0024b80001287983 */ /* 0x000f280000300800 */
[----:B------:R0:W-:Y:S04]  /*55ca0*/  STL [R1+0x1308], R43 ;  /* 0x0013082b01007387 */ /* 0x0001e80000100800 */
[----:B0-----:R-:W4:Y:S04]  /*55cb0*/  LDL.LU R43, [R1+0x24b4] ;  /* 0x0024b400012b7983 */ /* 0x001f280000300800 */
[----:B------:R-:W4:Y:S01]  /*55cc0*/  LDL.LU R42, [R1+0x24b0] ;  /* 0x0024b000012a7983 */ /* 0x000f220000300800 */
[----:B------:R-:W-:-:S02]  /*55cd0*/  F2FP.SATFINITE.E4M3.F32.PACK_AB_MERGE_C R58, R58, R59, RZ ;  /* 0x0000003b3a3a723e */ /* 0x000fc400048070ff */
[----:B--2---:R-:W-:Y:S01]  /*55ce0*/  F2FP.SATFINITE.E4M3.F32.PACK_AB_MERGE_C R55, R55, R2, RZ ;  /* 0x000000023737723e */ /* 0x004fe200048070ff */
[----:B------:R0:W-:Y:S01]  /*55cf0*/  STL [R1+0x1320], R24 ;  /* 0x0013201801007387 */ /* 0x0001e20000100800 */
[----:B------:R-:W-:Y:S02]  /*55d00*/  F2FP.SATFINITE.E4M3.F32.PACK_AB_MERGE_C R2, R20, R23, RZ ;  /* 0x000000171402723e */ /* 0x000fe400048070ff */
[----:B------:R-:W-:Y:S02]  /*55d10*/  F2FP.SATFINITE.E4M3.F32.PACK_AB_MERGE_C R18, R18, R25, RZ ;  /* 0x000000191212723e */ /* 0x000fe400048070ff */
[----:B------:R-:W-:Y:S01]  /*55d20*/  F2FP.SATFINITE.E4M3.F32.PACK_AB_MERGE_C R15, R15, R16, RZ ;  /* 0x000000100f0f723e */ /* 0x000fe200048070ff */
[----:B0-----:R-:W2:Y:S04]  /*55d30*/  LDL.LU R24, [R1+0x24ac] ;  /* 0x0024ac0001187983 */ /* 0x001ea80000300800 */
[----:B------:R-:W2:Y:S04]  /*55d40*/  LDL.LU R59, [R1+0x24a8] ;  /* 0x0024a800013b7983 */ /* 0x000ea80000300800 */
[----:B------:R0:W-:Y:S04]  /*55d50*/  STL [R1+0x131c], R58 ;  /* 0x00131c3a01007387 */ /* 0x0001e80000100800 */
[----:B0-----:R-:W2:Y:S04]  /*55d60*/  LDL.LU R58, [R1+0x24a4] ;  /* 0x0024a400013a7983 */ /* 0x001ea80000300800 */
[----:B------:R-:W-:Y:S04]  /*55d70*/  STL [R1+0x1338], R55 ;  /* 0x0013383701007387 */ /* 0x000fe80000100800 */
[----:B------:R3:W-:Y:S04]  /*55d80*/  STL [R1+0x1334], R2 ;  /* 0x0013340201007387 */ /* 0x0007e80000100800 */
[----:B------:R-:W-:Y:S01]  /*55d90*/  STL [R1+0x1348], R18 ;  /* 0x0013481201007387 */ /* 0x000fe20000100800 */
[----:B---3--:R-:W-:-:S03]  /*55da0*/  F2FP.SATFINITE.E4M3.F32.PACK_AB_MERGE_C R2, R49, R48, RZ ;  /* 0x000000303102723e */ /* 0x008fc600048070ff */
[----:B------:R-:W-:Y:S04]  /*55db0*/  STL.64 [R1+0x2320], R48 ;  /* 0x0023203001007387 */ /* 0x000fe80000100a00 */
[----:B------:R-:W-:Y:S04]  /*55dc0*/  STL [R1+0x1344], R15 ;  /* 0x0013440f01007387 */ /* 0x000fe80000100800 */
[----:B------:R4:W-:Y:S04]  /*55dd0*/  STL [R1+0x1360], R2 ;  /* 0x0013600201007387 */ /* 0x0009e80000100800 */
[----:B------:R-:W3:Y:S01]  /*55de0*/  LDL.LU R20, [R1+0x120] ;  /* 0x0001200001147983 */ /* 0x000ee20000300800 */
[----:B----4-:R-:W-:-:S03]  /*55df0*/  F2FP.SATFINITE.E4M3.F32.PACK_AB_MERGE_C R2, R51, R50, RZ ;  /* 0x000000323302723e */ /* 0x010fc600048070ff */
[----:B------:R-:W-:Y:S04]  /*55e00*/  STL.64 [R1+0x2328], R50 ;  /* 0x0023283201007387 */ /* 0x000fe80000100a00 */
[----:B------:R0:W-:Y:S02]  /*55e10*/  STL [R1+0x1358], R2 ;  /* 0x0013580201007387 */ /* 0x0001e40000100800 */
[----:B0-----:R-:W-:-:S05]  /*55e20*/  F2FP.SATFINITE.E4M3.F32.PACK_AB_MERGE_C R2, R45, R44, RZ ;  /* 0x0000002c2d02723e */ /* 0x001fca00048070ff */
[----:B------:R0:W-:Y:S01]  /*55e30*/  STL [R1+0x1378], R2 ;  /* 0x0013780201007387 */ /* 0x0001e20000100800 */
[----:B------:R-:W-:-:S05]  /*55e40*/  F2FP.SATFINITE.E4M3.F32.PACK_AB_MERGE_C R18, R47, R46, RZ ;  /* 0x0000002e2f12723e */ /* 0x000fca00048070ff */
[----:B------:R-:W-:Y:S04]  /*55e50*/  STL [R1+0x1374], R18 ;  /* 0x0013741201007387 */ /* 0x000fe80000100800 */
[----:B------:R-:W4:Y:S01]  /*55e60*/  LDL.LU R45, [R1+0x11c] ;  /* 0x00011c00012d7983 */ /* 0x000f220000300800 */
[----:B------:R-:W-:-:S05]  /*55e70*/  F2FP.SATFINITE.E4M3.F32.PACK_AB_MERGE_C R16, R41, R40, RZ ;  /* 0x000000282910723e */ /* 0x000fca00048070ff */
[----:B------:R1:W-:Y:S04]  /*55e80*/  STL [R1+0x1390], R16 ;  /* 0x0013901001007387 */ /* 0x0003e80000100800 */
[----:B------:R-:W4:Y:S01]  /*55e90*/  LDL.LU R44, [R1+0x110] ;  /* 0x00011000012c7983 */ /* 0x000f220000300800 */
[----:B0-----:R-:W-:-:S05]  /*55ea0*/  F2FP.SATFINITE.E4M3.F32.PACK_AB_MERGE_C R2, R43, R42, RZ ;  /* 0x0000002a2b02723e */ /* 0x001fca00048070ff */
[----:B------:R0:W-:Y:S04]  /*55eb0*/  STL [R1+0x138c], R2 ;  /* 0x00138c0201007387 */ /* 0x0001e80000100800 */
[----:B------:R-:W4:Y:S04]  /*55ec0*/  LDL.LU R50, [R1+0xdc] ;  /* 0x0000dc0001327983 */ /* 0x000f280000300800 */
[----:B------:R-:W4:Y:S04]  /*55ed0*/  LDL.LU R51, [R1+0x1c] ;  /* 0x00001c0001337983 */ /* 0x000f280000300800 */
[----:B------:R-:W4:Y:S04]  /*55ee0*/  LDL.LU R49, [R1+0x14] ;  /* 0x0000140001317983 */ /* 0x000f280000300800 */
[----:B------:R-:W4:Y:S01]  /*55ef0*/  LDL.LU R23, [R1+0x10] ;  /* 0x0000100001177983 */ /* 0x000f220000300800 */
[----:B------:R-:W-:-:S05]  /*55f00*/  VIADD R15, R60, 0x7f ;  /* 0x0000007f3c0f7836 */ /* 0x000fca0000000000 */
[----:B------:R-:W-:Y:S01]  /*55f10*/  ISETP.GE.AND P0, PT, R15, UR43, PT ;  /* 0x0000002b0f007c0c */ /* 0x000fe2000bf06270 */
[C---:B-1----:R-:W-:Y:S01]  /*55f20*/  VIADD R16, R60.reuse, 0x1 ;  /* 0x000000013c107836 */ /* 0x042fe20000000000 */
[----:B------:R-:W-:Y:S01]  /*55f30*/  LOP3.LUT R15, R17, 0xffff, RZ, 0xc0, !PT ;  /* 0x0000ffff110f7812 */ /* 0x000fe200078ec0ff */
[C---:B------:R-:W-:Y:S01]  /*55f40*/  VIADD R17, R60.reuse, 0x78 ;  /* 0x000000783c117836 */ /* 0x040fe20000000000 */
[----:B------:R-:W-:Y:S01]  /*55f50*/  LOP3.LUT R13, R13, 0xffff, RZ, 0xc0, !PT ;  /* 0x0000ffff0d0d7812 */ /* 0x000fe200078ec0ff */
[----:B------:R-:W-:Y:S01]  /*55f60*/  VIADD R18, R60, 0x79 ;  /* 0x000000793c127836 */ /* 0x000fe20000000000 */
[----:B------:R-:W-:Y:S02]  /*55f70*/  LOP3.LUT R37, R37, 0xffff, RZ, 0xc0, !PT ;  /* 0x0000ffff25257812 */ /* 0x000fe400078ec0ff */
[----:B--2---:R-:W-:Y:S01]  /*55f80*/  LOP3.LUT R58, R58, 0xfffdffff, RZ, 0xc0, !PT ;  /* 0xfffdffff3a3a7812 */ /* 0x004fe200078ec0ff */
[----:B------:R-:W-:Y:S01]  /*55f90*/  STL [R1+0x2464], R60 ;  /* 0x0024643c01007387 */ /* 0x000fe20000100800 */
[----:B------:R-:W-:Y:S01]  /*55fa0*/  ISETP.GE.AND P2, PT, R17, UR37, PT ;  /* 0x0000002511007c0c */ /* 0x000fe2000bf46270 */
[----:B------:R-:W-:Y:S01]  /*55fb0*/  ULEA UR76, UR73, UR76, 0x18 ;  /* 0x0000004c494c7291 */ /* 0x000fe2000f8ec0ff */
[----:B------:R-:W-:Y:S01]  /*55fc0*/  PRMT R24, R13, 0x3340, R24 ;  /* 0x000033400d187816 */ /* 0x000fe20000000018 */
[----:B------:R-:W1:Y:S01]  /*55fd0*/  LDCU UR37, c[0x0][0x3b8] ;  /* 0x00007700ff2577ac */ /* 0x000e620008000800 */
[----:B------:R-:W-:-:S02]  /*55fe0*/  PRMT R25, R15, 0x3340, R37 ;  /* 0x000033400f197816 */ /* 0x000fc40000000025 */
[----:B------:R-:W-:Y:S01]  /*55ff0*/  ISETP.GE.AND P3, PT, R16, UR35, PT ;  /* 0x0000002310007c0c */ /* 0x000fe2000bf66270 */
[----:B------:R-:W2:Y:S01]  /*56000*/  LDCU UR35, c[0x0][0x3b8] ;  /* 0x00007700ff2377ac */ /* 0x000ea20008000800 */
[----:B------:R-:W-:Y:S02]  /*56010*/  ISETP.GE.AND P1, PT, R18, UR39, PT ;  /* 0x0000002712007c0c */ /* 0x000fe4000bf26270 */
[----:B0-----:R-:W-:Y:S01]  /*56020*/  PRMT R2, R25, 0x5410, R24 ;  /* 0x0000541019027816 */ /* 0x001fe20000000018 */
[----:B------:R-:W0:Y:S02]  /*56030*/  LDCU UR39, c[0x0][0x3b8] ;  /* 0x00007700ff2777ac */ /* 0x000e240008000800 */
[----:B------:R-:W-:Y:S02]  /*56040*/  @P2 LOP3.LUT R58, R58, 0x20000, RZ, 0xfc, !PT ;  /* 0x000200003a3a2812 */ /* 0x000fe400078efcff */
[----:B------:R1:W-:Y:S01]  /*56050*/  STL [R1+0x1464], R2 ;  /* 0x0014640201007387 */ /* 0x0003e20000100800 */
[----:B------:R-:W-:Y:S01]  /*56060*/  LOP3.LUT R59, R59, 0xff7fffff, RZ, 0xc0, !PT ;  /* 0xff7fffff3b3b7812 */ /* 0x000fe200078ec0ff */
[----:B------:R-:W0:Y:S01]  /*56070*/  LDCU UR43, c[0x0][0x3b8] ;  /* 0x00007700ff2b77ac */ /* 0x000e220008000800 */
[----:B------:R-:W-:Y:S01]  /*56080*/  LOP3.LUT R58, R58, 0xfffbffff, RZ, 0xc0, !PT ;  /* 0xfffbffff3a3a7812 */ /* 0x000fe200078ec0ff */
[----:B------:R-:W2:Y:S01]  /*56090*/  LDL.LU R48, [R1+0x158] ;  /* 0x0001580001307983 */ /* 0x000ea20000300800 */
[----:B------:R-:W-:Y:S01]  /*560a0*/  @P3 LOP3.LUT R59, R59, 0x800000, RZ, 0xfc, !PT ;  /* 0x008000003b3b3812 */ /* 0x000fe200078efcff */
[----:B------:R-:W0:Y:S02]  /*560b0*/  LDCU UR73, c[0x0][0x3b8] ;  /* 0x00007700ff4977ac */ /* 0x000e240008000800 */
[----:B-1----:R-:W2:Y:S01]  /*560c0*/  LDL.LU R2, [R1+0x138] ;  /* 0x0001380001027983 */ /* 0x002ea20000300800 */
[----:B------:R-:W-:-:S03]  /*560d0*/  @P1 LOP3.LUT R58, R58, 0x40000, RZ, 0xfc, !PT ;  /* 0x000400003a3a1812 */ /* 0x000fc600078efcff */
[----:B------:R-:W2:Y:S01]  /*560e0*/  LDL.LU R55, [R1+0x100] ;  /* 0x0001000001377983 */ /* 0x000ea20000300800 */
[----:B---3--:R-:W-:-:S05]  /*560f0*/  LOP3.LUT R43, R20, 0xffff, RZ, 0xc0, !PT ;  /* 0x0000ffff142b7812 */ /* 0x008fca00078ec0ff */
[----:B------:R-:W-:Y:S04]  /*56100*/  STL [R1+0x44], R43 ;  /* 0x0000442b01007387 */ /* 0x000fe80000100800 */
[----:B------:R-:W3:Y:S04]  /*56110*/  LDL.LU R20, [R1+0xf0] ;  /* 0x0000f00001147983 */ /* 0x000ee80000300800 */
[----:B------:R-:W-:Y:S01]  /*56120*/  STL.64 [R1+0x2330], R58 ;  /* 0x0023303a01007387 */ /* 0x000fe20000100a00 */
[----:B----4-:R-:W-:-:S05]  /*56130*/  LOP3.LUT R41, R45, 0xffff, RZ, 0xc0, !PT ;  /* 0x0000ffff2d297812 */ /* 0x010fca00078ec0ff */
[----:B------:R-:W-:Y:S01]  /*56140*/  STL [R1+0x24], R41 ;  /* 0x0000242901007387 */ /* 0x000fe20000100800 */
[----:B------:R-:W-:-:S05]  /*56150*/  LOP3.LUT R17, R44, 0xffff, RZ, 0xc0, !PT ;  /* 0x0000ffff2c117812 */ /* 0x000fca00078ec0ff */
[----:B------:R1:W-:Y:S01]  /*56160*/  STL [R1+0xc], R17 ;  /* 0x00000c1101007387 */ /* 0x0003e20000100800 */
[----:B------:R-:W-:-:S05]  /*56170*/  LOP3.LUT R25, R51, 0xffff, RZ, 0xc0, !PT ;  /* 0x0000ffff33197812 */ /* 0x000fca00078ec0ff */
[----:B------:R-:W-:Y:S01]  /*56180*/  STL [R1+0x48], R25 ;  /* 0x0000481901007387 */ /* 0x000fe20000100800 */
[----:B------:R-:W-:-:S03]  /*56190*/  LOP3.LUT R44, R23, 0xffff, RZ, 0xc0, !PT ;  /* 0x0000ffff172c7812 */ /* 0x000fc600078ec0ff */
[----:B------:R-:W4:Y:S01]  /*561a0*/  LDL.LU R23, [R1+0x9c] ;  /* 0x00009c0001177983 */ /* 0x000f220000300800 */
[----:B------:R-:W-:-:S03]  /*561b0*/  LOP3.LUT R42, R49, 0xffff, RZ, 0xc0, !PT ;  /* 0x0000ffff312a7812 */ /* 0x000fc600078ec0ff */
[----:B------:R-:W4:Y:S01]  /*561c0*/  LDL.LU R49, [R1+0x98] ;  /* 0x0000980001317983 */ /* 0x000f220000300800 */
[----:B------:R-:W-:Y:S02]  /*561d0*/  LOP3.LUT R18, R26, 0xffff, RZ, 0xc0, !PT ;  /* 0x0000ffff1a127812 */ /* 0x000fe400078ec0ff */
[----:B------:R-:W-:Y:S01]  /*561e0*/  LOP3.LUT R11, R11, 0xffff, RZ, 0xc0, !PT ;  /* 0x0000ffff0b0b7812 */ /* 0x000fe200078ec0ff */
[----:B------:R-:W-:Y:S01]  /*561f0*/  STL [R1+0x10], R44 ;  /* 0x0000102c01007387 */ /* 0x000fe20000100800 */
[----:B------:R-:W-:Y:S02]  /*56200*/  LOP3.LUT R24, R50, 0xffff, RZ, 0xc0, !PT ;  /* 0x0000ffff32187812 */ /* 0x000fe400078ec0ff */
[----:B------:R-:W-:Y:S01]  /*56210*/  LOP3.LUT R36, R36, 0xffff, RZ, 0xc0, !PT ;  /* 0x0000ffff24247812 */ /* 0x000fe200078ec0ff */
[----:B------:R-:W-:Y:S01]  /*56220*/  STL [R1+0x28], R42 ;  /* 0x0000282a01007387 */ /* 0x000fe20000100800 */
[----:B------:R-:W-:-:S03]  /*56230*/  LOP3.LUT R16, R12, 0xffff, RZ, 0xc0, !PT ;  /* 0x0000ffff0c107812 */ /* 0x000fc600078ec0ff */
[----:B------:R0:W-:Y:S01]  /*56240*/  STL [R1+0x8], R18 ;  /* 0x0000081201007387 */ /* 0x0001e20000100800 */
[----:B-1----:R-:W-:-:S03]  /*56250*/  PRMT R17, R17, 0x3340, R44 ;  /* 0x0000334011117816 */ /* 0x002fc6000000002c */
[----:B------:R1:W-:Y:S01]  /*56260*/  STL [R1+0x4], R11 ;  /* 0x0000040b01007387 */ /* 0x0003e20000100800 */
[----:B------:R-:W-:Y:S02]  /*56270*/  LOP3.LUT R50, R14, 0xffff, RZ, 0xc0, !PT ;  /* 0x0000ffff0e327812 */ /* 0x000fe400078ec0ff */
[--C-:B------:R-:W-:Y:S02]  /*56280*/  PRMT R12, R36, 0x3340, R1.reuse ;  /* 0x00003340240c7816 */ /* 0x100fe40000000001 */
[----:B0-----:R-:W-:Y:S02]  /*56290*/  PRMT R18, R24, 0x3340, R18 ;  /* 0x0000334018127816 */ /* 0x001fe40000000012 */
[--C-:B-1----:R-:W-:Y:S01]  /*562a0*/  PRMT R11, R11, 0x3340, R1.reuse ;  /* 0x000033400b0b7816 */ /* 0x102fe20000000001 */
[----:B------:R0:W-:Y:S01]  /*562b0*/  STL [R1+0x14], R16 ;  /* 0x0000141001007387 */ /* 0x0001e20000100800 */
[----:B------:R-:W-:Y:S02]  /*562c0*/  PRMT R14, R50, 0x3340, R1 ;  /* 0x00003340320e7816 */ /* 0x000fe40000000001 */
[----:B------:R-:W-:-:S02]  /*562d0*/  PRMT R11, R17, 0x5410, R11 ;  /* 0x00005410110b7816 */ /* 0x000fc4000000000b */
[----:B------:R-:W-:Y:S02]  /*562e0*/  PRMT R25, R43, 0x3340, R25 ;  /* 0x000033402b197816 */ /* 0x000fe40000000019 */
[----:B------:R-:W-:Y:S02]  /*562f0*/  PRMT R17, R18, 0x5410, R12 ;  /* 0x0000541012117816 */ /* 0x000fe4000000000c */
[----:B------:R-:W-:Y:S02]  /*56300*/  PRMT R26, R41, 0x3340, R42 ;  /* 0x00003340291a7816 */ /* 0x000fe4000000002a */
[----:B0-----:R-:W-:Y:S01]  /*56310*/  PRMT R16, R16, 0x3340, R1 ;  /* 0x0000334010107816 */ /* 0x001fe20000000001 */
[----:B------:R0:W-:Y:S01]  /*56320*/  STL [R1+0x1460], R11 ;  /* 0x0014600b01007387 */ /* 0x0001e20000100800 */
[----:B------:R-:W-:-:S03]  /*56330*/  PRMT R12, R25, 0x5410, R14 ;  /* 0x00005410190c7816 */ /* 0x000fc6000000000e */
[----:B------:R1:W-:Y:S01]  /*56340*/  STL [R1+0x145c], R17 ;  /* 0x00145c1101007387 */ /* 0x0003e20000100800 */
[----:B--2---:R-:W-:Y:S02]  /*56350*/  LOP3.LUT R18, R2, 0xffff, RZ, 0xc0, !PT ;  /* 0x0000ffff02127812 */ /* 0x004fe400078ec0ff */
[----:B0-----:R-:W-:Y:S01]  /*56360*/  PRMT R11, R26, 0x5410, R16 ;  /* 0x000054101a0b7816 */ /* 0x001fe20000000010 */
[----:B------:R-:W-:Y:S01]  /*56370*/  STL [R1+0x1458], R12 ;  /* 0x0014580c01007387 */ /* 0x000fe20000100800 */
[----:B-1----:R-:W-:-:S03]  /*56380*/  LOP3.LUT R17, R48, 0xffff, RZ, 0xc0, !PT ;  /* 0x0000ffff30117812 */ /* 0x002fc600078ec0ff */
[----:B------:R0:W-:Y:S01]  /*56390*/  STL [R1+0x1454], R11 ;  /* 0x0014540b01007387 */ /* 0x0001e20000100800 */
[----:B------:R-:W-:-:S03]  /*563a0*/  LOP3.LUT R2, R55, 0xffff, RZ, 0xc0, !PT ;  /* 0x0000ffff37027812 */ /* 0x000fc600078ec0ff */
[----:B------:R-:W-:Y:S04]  /*563b0*/  STL [R1+0x60], R17 ;  /* 0x0000601101007387 */ /* 0x000fe80000100800 */
[----:B------:R-:W2:Y:S04]  /*563c0*/  LDL.LU R51, [R1+0x160] ;  /* 0x0001600001337983 */ /* 0x000ea80000300800 */
[----:B------:R-:W-:Y:S01]  /*563d0*/  STL [R1+0xc0], R18 ;  /* 0x0000c01201007387 */ /* 0x000fe20000100800 */
[----:B------:R-:W-:Y:S02]  /*563e0*/  LOP3.LUT R41, R19, 0xffff, RZ, 0xc0, !PT ;  /* 0x0000ffff13297812 */ /* 0x000fe400078ec0ff */
[----:B------:R-:W-:-:S02]  /*563f0*/  LOP3.LUT R5, R5, 0xffff, RZ, 0xc0, !PT ;  /* 0x0000ffff05057812 */ /* 0x000fc400078ec0ff */
[----:B------:R-:W-:Y:S02]  /*56400*/  LOP3.LUT R35, R35, 0xffff, RZ, 0xc0, !PT ;  /* 0x0000ffff23237812 */ /* 0x000fe400078ec0ff */
[----:B0-----:R-:W-:Y:S02]  /*56410*/  LOP3.LUT R11, R28, 0xffff, RZ, 0xc0, !PT ;  /* 0x0000ffff1c0b7812 */ /* 0x001fe400078ec0ff */
[----:B------:R-:W-:Y:S02]  /*56420*/  LOP3.LUT R12, R27, 0xffff, RZ, 0xc0, !PT ;  /* 0x0000ffff1b0c7812 */ /* 0x000fe400078ec0ff */
[----:B------:R-:W-:Y:S02]  /*56430*/  LOP3.LUT R14, R0, 0xffff, RZ, 0xc0, !PT ;  /* 0x0000ffff000e7812 */ /* 0x000fe400078ec0ff */
[----:B------:R-:W-:Y:S02]  /*56440*/  PRMT R0, R35, 0x3340, R1 ;  /* 0x0000334023007816 */ /* 0x000fe40000000001 */
[----:B---3--:R-:W-:-:S05]  /*56450*/  LOP3.LUT R16, R20, 0xffff, RZ, 0xc0, !PT ;  /* 0x0000ffff14107812 */ /* 0x008fca00078ec0ff */
[----:B------:R0:W-:Y:S04]  /*56460*/  STL [R1+0x1c], R16 ;  /* 0x00001c1001007387 */ /* 0x0001e80000100800 */
[----:B------:R-:W3:Y:S04]  /*56470*/  LDL.LU R48, [R1+0x15c] ;  /* 0x00015c0001307983 */ /* 0x000ee80000300800 */
[----:B------:R-:W-:Y:S04]  /*56480*/  STL [R1+0x84], R2 ;  /* 0x0000840201007387 */ /* 0x000fe80000100800 */
[----:B------:R-:W3:Y:S04]  /*56490*/  LDL.LU R55, [R1+0x10c] ;  /* 0x00010c0001377983 */ /* 0x000ee80000300800 */
[----:B------:R-:W3:Y:S01]  /*564a0*/  LDL.LU R20, [R1+0xd8] ;  /* 0x0000d80001147983 */ /* 0x000ee20000300800 */
[----:B0-----:R-:W-:-:S04]  /*564b0*/  PRMT R16, R16, 0x3340, R41 ;  /* 0x0000334010107816 */ /* 0x001fc80000000029 */
[----:B------:R-:W-:Y:S02]  /*564c0*/  PRMT R0, R16, 0x5410, R0 ;  /* 0x0000541010007816 */ /* 0x000fe40000000000 */
[----:B----4-:R-:W-:Y:S02]  /*564d0*/  LOP3.LUT R26, R23, 0xffff, RZ, 0xc0, !PT ;  /* 0x0000ffff171a7812 */ /* 0x010fe400078ec0ff */
[----:B------:R-:W4:Y:S01]  /*564e0*/  LDL.LU R23, [R1+0xd4] ;  /* 0x0000d40001177983 */ /* 0x000f220000300800 */
[----:B------:R-:W-:-:S03]  /*564f0*/  LOP3.LUT R25, R49, 0xffff, RZ, 0xc0, !PT ;  /* 0x0000ffff31197812 */ /* 0x000fc600078ec0ff */
[----:B------:R-:W-:Y:S04]  /*56500*/  STL [R1+0x6c], R26 ;  /* 0x00006c1a01007387 */ /* 0x000fe80000100800 */
[----:B------:R-:W4:Y:S04]  /*56510*/  LDL.LU R19, [R1+0x24a0] ;  /* 0x0024a00001137983 */ /* 0x000f280000300800 */
[----:B------:R0:W-:Y:S01]  /*56520*/  STL [R1+0xc4], R25 ;  /* 0x0000c41901007387 */ /* 0x0001e20000100800 */
[----:B------:R-:W-:-:S03]  /*56530*/  PRMT R17, R17, 0x3340, R26 ;  /* 0x0000334011117816 */ /* 0x000fc6000000001a */
[----:B------:R-:W-:Y:S04]  /*56540*/  STL [R1+0x18], R41 ;  /* 0x0000182901007387 */ /* 0x000fe80000100800 */
[----:B------:R-:W-:Y:S01]  /*56550*/  STL [R1+0x80], R5 ;  /* 0x0000800501007387 */ /* 0x000fe20000100800 */
[----:B------:R-:W-:-:S03]  /*56560*/  PRMT R18, R18, 0x3340, R25 ;  /* 0x0000334012127816 */ /* 0x000fc60000000019 */
[----:B------:R1:W-:Y:S01]  /*56570*/  STL [R1+0x2c], R11 ;  /* 0x00002c0b01007387 */ /* 0x0003e20000100800 */
[----:B0-----:R-:W-:-:S03]  /*56580*/  PRMT R25, R2, 0x3340, R5 ;  /* 0x0000334002197816 */ /* 0x001fc60000000005 */
[----:B------:R0:W-:Y:S01]  /*56590*/  STL [R1+0x98], R12 ;  /* 0x0000980c01007387 */ /* 0x0001e20000100800 */
[----:B-1----:R-:W-:-:S03]  /*565a0*/  PRMT R11, R11, 0x3340, R1 ;  /* 0x000033400b0b7816 */ /* 0x002fc60000000001 */
[----:B------:R1:W-:Y:S01]  /*565b0*/  STL [R1+0x4c], R14 ;  /* 0x00004c0e01007387 */ /* 0x0003e20000100800 */
[----:B0-----:R-:W-:Y:S02]  /*565c0*/  PRMT R12, R12, 0x3340, R1 ;  /* 0x000033400c0c7816 */ /* 0x001fe40000000001 */
[----:B------:R-:W-:Y:S01]  /*565d0*/  PRMT R5, R17, 0x5410, R11 ;  /* 0x0000541011057816 */ /* 0x000fe2000000000b */
[----:B------:R0:W-:Y:S01]  /*565e0*/  STL [R1+0x1450], R0 ;  /* 0x0014500001007387 */ /* 0x0001e20000100800 */
[----:B------:R-:W-:Y:S02]  /*565f0*/  PRMT R2, R18, 0x5410, R12 ;  /* 0x0000541012027816 */ /* 0x000fe4000000000c */
[----:B-1----:R-:W-:Y:S01]  /*56600*/  PRMT R14, R14, 0x3340, R1 ;  /* 0x000033400e0e7816 */ /* 0x002fe20000000001 */
[----:B------:R1:W-:Y:S03]  /*56610*/  STL [R1+0x144c], R5 ;  /* 0x00144c0501007387 */ /* 0x0003e60000100800 */
[----:B0-----:R-:W-:Y:S01]  /*56620*/  PRMT R0, R25, 0x5410, R14 ;  /* 0x0000541019007816 */ /* 0x001fe2000000000e */
[----:B-1----:R-:W4:Y:S04]  /*56630*/  LDL.LU R5, [R1+0x190] ;  /* 0x0001900001057983 */ /* 0x002f280000300800 */
[----:B------:R0:W-:Y:S04]  /*56640*/  STL [R1+0x1448], R2 ;  /* 0x0014480201007387 */ /* 0x0001e80000100800 */
[----:B------:R-:W4:Y:S04]  /*56650*/  LDL.LU R45, [R1+0x170] ;  /* 0x00017000012d7983 */ /* 0x000f280000300800 */
[----:B------:R1:W-:Y:S04]  /*56660*/  STL [R1+0x1444], R0 ;  /* 0x0014440001007387 */ /* 0x0003e80000100800 */
[----:B0-----:R-:W4:Y:S04]  /*56670*/  LDL.LU R2, [R1+0x124] ;  /* 0x0001240001027983 */ /* 0x001f280000300800 */
[----:B------:R-:W4:Y:S04]  /*56680*/  LDL.LU R44, [R1+0xf8] ;  /* 0x0000f800012c7983 */ /* 0x000f280000300800 */
[----:B------:R-:W4:Y:S01]  /*56690*/  LDL.LU R49, [R1+0xe8] ;  /* 0x0000e80001317983 */ /* 0x000f220000300800 */
[----:B--2---:R-:W-:-:S02]  /*566a0*/  LOP3.LUT R12, R51, 0xffff, RZ, 0xc0, !PT ;  /* 0x0000ffff330c7812 */ /* 0x004fc400078ec0ff */
[----:B-1----:R-:W-:-:S03]  /*566b0*/  LOP3.LUT R0, R31, 0xffff, RZ, 0xc0, !PT ;  /* 0x0000ffff1f007812 */ /* 0x002fc600078ec0ff */
[----:B------:R0:W-:Y:S01]  /*566c0*/  STL [R1+0x88], R12 ;  /* 0x0000880c01007387 */ /* 0x0001e20000100800 */
[----:B------:R-:W-:Y:S02]  /*566d0*/  LOP3.LUT R58, R29, 0xffff, RZ, 0xc0, !PT ;  /* 0x0000ffff1d3a7812 */ /* 0x000fe400078ec0ff */
[----:B------:R-:W-:Y:S02]  /*566e0*/  LOP3.LUT R11, R8, 0xffff, RZ, 0xc0, !PT ;  /* 0x0000ffff080b7812 */ /* 0x000fe400078ec0ff */
[----:B------:R-:W-:Y:S02]  /*566f0*/  LOP3.LUT R17, R54, 0xffff, RZ, 0xc0, !PT ;  /* 0x0000ffff36117812 */ /* 0x000fe400078ec0ff */
[----:B------:R-:W-:Y:S02]  /*56700*/  PRMT R8, R58, 0x3340, R1 ;  /* 0x000033403a087816 */ /* 0x000fe40000000001 */
[----:B------:R-:W-:Y:S02]  /*56710*/  LOP3.LUT R9, R9, 0xffff, RZ, 0xc0, !PT ;  /* 0x0000ffff09097812 */ /* 0x000fe400078ec0ff */
[----:B---3--:R-:W-:-:S05]  /*56720*/  LOP3.LUT R14, R48, 0xffff, RZ, 0xc0, !PT ;  /* 0x0000ffff300e7812 */ /* 0x008fca00078ec0ff */
[----:B------:R-:W-:Y:S01]  /*56730*/  STL [R1+0x64], R14 ;  /* 0x0000640e01007387 */ /* 0x000fe20000100800 */
[----:B------:R-:W-:Y:S02]  /*56740*/  LOP3.LUT R16, R55, 0xffff, RZ, 0xc0, !PT ;  /* 0x0000ffff37107812 */ /* 0x000fe400078ec0ff */
[----:B------:R-:W-:-:S05]  /*56750*/  LOP3.LUT R20, R20, 0xffff, RZ, 0xc0, !PT ;  /* 0x0000ffff14147812 */ /* 0x000fca00078ec0ff */
[----:B------:R-:W-:Y:S01]  /*56760*/  STL [R1+0x8c], R20 ;  /* 0x00008c1401007387 */ /* 0x000fe20000100800 */
[----:B0-----:R-:W-:-:S03]  /*56770*/  PRMT R12, R12, 0x3340, R20 ;  /* 0x000033400c0c7816 */ /* 0x001fc60000000014 */
[----:B------:R0:W-:Y:S02]  /*56780*/  STL [R1+0xac], R16 ;  /* 0x0000ac1001007387 */ /* 0x0001e40000100800 */
[----:B0-----:R-:W-:Y:S02]  /*56790*/  PRMT R16, R16, 0x3340, R17 ;  /* 0x0000334010107816 */ /* 0x001fe40000000011 */
[----:B----4-:R-:W-:-:S05]  /*567a0*/  LOP3.LUT R18, R23, 0xffff, RZ, 0xc0, !PT ;  /* 0x0000ffff17127812 */ /* 0x010fca00078ec0ff */
[----:B------:R-:W-:Y:S04]  /*567b0*/  STL [R1+0x70], R18 ;  /* 0x0000701201007387 */ /* 0x000fe80000100800 */
[----:B------:R0:W-:Y:S01]  /*567c0*/  STL [R1+0x68], R0 ;  /* 0x0000680001007387 */ /* 0x0001e20000100800 */
[----:B------:R-:W-:-:S03]  /*567d0*/  PRMT R14, R14, 0x3340, R18 ;  /* 0x000033400e0e7816 */ /* 0x000fc60000000012 */
[----:B------:R-:W2:Y:S01]  /*567e0*/  LDL.LU R54, [R1+0x249c] ;  /* 0x00249c0001367983 */ /* 0x000ea20000300800 */
[----:B0-----:R-:W-:-:S03]  /*567f0*/  PRMT R0, R0, 0x3340, R1 ;  /* 0x0000334000007816 */ /* 0x001fc60000000001 */
[----:B------:R0:W-:Y:S01]  /*56800*/  STL [R1+0x9c], R11 ;  /* 0x00009c0b01007387 */ /* 0x0001e20000100800 */
[----:B------:R-:W-:-:S03]  /*56810*/  PRMT R0, R12, 0x5410, R0 ;  /* 0x000054100c007816 */ /* 0x000fc60000000000 */
[----:B------:R-:W-:Y:S01]  /*56820*/  STL [R1+0xa0], R17 ;  /* 0x0000a01101007387 */ /* 0x000fe20000100800 */
[----:B------:R-:W-:-:S03]  /*56830*/  PRMT R8, R14, 0x5410, R8 ;  /* 0x000054100e087816 */ /* 0x000fc60000000008 */
[----:B------:R-:W3:Y:S01]  /*56840*/  LDL.LU R51, [R1+0x1c4] ;  /* 0x0001c40001337983 */ /* 0x000ee20000300800 */
[----:B0-----:R-:W-:-:S03]  /*56850*/  PRMT R11, R11, 0x3340, R1 ;  /* 0x000033400b0b7816 */ /* 0x001fc60000000001 */
[----:B------:R-:W4:Y:S04]  /*56860*/  LDL.LU R23, [R1+0x1c0] ;  /* 0x0001c00001177983 */ /* 0x000f280000300800 */
[----:B------:R0:W-:Y:S04]  /*56870*/  STL [R1+0x1440], R0 ;  /* 0x0014400001007387 */ /* 0x0001e80000100800 */
[----:B------:R-:W4:Y:S04]  /*56880*/  LDL.LU R48, [R1+0x13c] ;  /* 0x00013c0001307983 */ /* 0x000f280000300800 */
[----:B------:R-:W-:Y:S01]  /*56890*/  STL [R1+0x143c], R8 ;  /* 0x00143c0801007387 */ /* 0x000fe20000100800 */
[----:B0-----:R-:W-:-:S03]  /*568a0*/  PRMT R0, R16, 0x5410, R11 ;  /* 0x0000541010007816 */ /* 0x001fc6000000000b */
[----:B------:R-:W4:Y:S04]  /*568b0*/  LDL.LU R55, [R1+0x108] ;  /* 0x0001080001377983 */ /* 0x000f280000300800 */
[----:B------:R0:W-:Y:S04]  /*568c0*/  STL [R1+0x1438], R0 ;  /* 0x0014380001007387 */ /* 0x0001e80000100800 */
[----:B------:R-:W4:Y:S01]  /*568d0*/  LDL.LU R20, [R1+0xfc] ;  /* 0x0000fc0001147983 */ /* 0x000f220000300800 */
[----:B------:R-:W-:Y:S02]  /*568e0*/  LOP3.LUT R5, R5, 0xffff, RZ, 0xc0, !PT ;  /* 0x0000ffff05057812 */ /* 0x000fe400078ec0ff */
[----:B------:R-:W-:-:S03]  /*568f0*/  LOP3.LUT R12, R45, 0xffff, RZ, 0xc0, !PT ;  /* 0x0000ffff2d0c7812 */ /* 0x000fc600078ec0ff */
[----:B------:R-:W-:Y:S01]  /*56900*/  STL [R1+0xa4], R5 ;  /* 0x0000a40501007387 */ /* 0x000fe20000100800 */
[----:B0-----:R-:W-:Y:S02]  /*56910*/  LOP3.LUT R0, R38, 0xffff, RZ, 0xc0, !PT ;  /* 0x0000ffff26007812 */ /* 0x001fe400078ec0ff */
[----:B------:R-:W-:Y:S01]  /*56920*/  LOP3.LUT R8, R34, 0xffff, RZ, 0xc0, !PT ;  /* 0x0000ffff22087812 */ /* 0x000fe200078ec0ff */
[----:B------:R-:W-:Y:S01]  /*56930*/  STL [R1+0x10c], R12 ;  /* 0x00010c0c01007387 */ /* 0x000fe20000100800 */
[----:B------:R-:W-:Y:S02]  /*56940*/  LOP3.LUT R2, R2, 0xffff, RZ, 0xc0, !PT ;  /* 0x0000ffff02027812 */ /* 0x000fe400078ec0ff */
[----:B------:R-:W-:Y:S02]  /*56950*/  LOP3.LUT R11, R44, 0xffff, RZ, 0xc0, !PT ;  /* 0x0000ffff2c0b7812 */ /* 0x000fe400078ec0ff */
[----:B------:R-:W-:-:S03]  /*56960*/  LOP3.LUT R16, R49, 0xffff, RZ, 0xc0, !PT ;  /* 0x0000ffff31107812 */ /* 0x000fc600078ec0ff */
[----:B------:R0:W-:Y:S01]  /*56970*/  STL [R1+0xa8], R11 ;  /* 0x0000a80b01007387 */ /* 0x0001e20000100800 */
[----:B------:R-:W-:-:S03]  /*56980*/  LOP3.LUT R14, R19, 0xffff, RZ, 0xc0, !PT ;  /* 0x0000ffff130e7812 */ /* 0x000fc600078ec0ff */
[----:B------:R-:W-:Y:S04]  /*56990*/  STL [R1+0xf0], R2 ;  /* 0x0000f00201007387 */ /* 0x000fe80000100800 */
[----:B------:R-:W-:Y:S04]  /*569a0*/  STL [R1+0x110], R16 ;  /* 0x0001101001007387 */ /* 0x000fe80000100800 */
[----:B------:R1:W-:Y:S01]  /*569b0*/  STL [R1+0x7c], R0 ;  /* 0x00007c0001007387 */ /* 0x0003e20000100800 */
[----:B0-----:R-:W-:-:S03]  /*569c0*/  PRMT R11, R5, 0x3340, R11 ;  /* 0x00003340050b7816 */ /* 0x001fc6000000000b */
[----:B------:R-:W4:Y:S04]  /*569d0*/  LDL.LU R19, [R1+0x2498] ;  /* 0x0024980001137983 */ /* 0x000f280000300800 */
[----:B------:R0:W-:Y:S04]  /*569e0*/  STL [R1+0xe8], R8 ;  /* 0x0000e80801007387 */ /* 0x0001e80000100800 */
[----:B------:R0:W-:Y:S04]  /*569f0*/  STL [R1+0xc8], R9 ;  /* 0x0000c80901007387 */ /* 0x0001e80000100800 */
[----:B------:R0:W-:Y:S04]  /*56a00*/  STL [R1+0xcc], R14 ;  /* 0x0000cc0e01007387 */ /* 0x0001e80000100800 */
[----:B------:R-:W4:Y:S04]  /*56a10*/  LDL.LU R5, [R1+0x1e0] ;  /* 0x0001e00001057983 */ /* 0x000f280000300800 */
[----:B------:R-:W4:Y:S01]  /*56a20*/  LDL.LU R49, [R1+0x1d8] ;  /* 0x0001d80001317983 */ /* 0x000f220000300800 */
[----:B-1----:R-:W-:-:S02]  /*56a30*/  PRMT R0, R0, 0x3340, R1 ;  /* 0x0000334000007816 */ /* 0x002fc40000000001 */
[--C-:B0-----:R-:W-:Y:S02]  /*56a40*/  PRMT R8, R8, 0x3340, R1.reuse ;  /* 0x0000334008087816 */ /* 0x101fe40000000001 */
[----:B------:R-:W-:Y:S02]  /*56a50*/  PRMT R12, R12, 0x3340, R16 ;  /* 0x000033400c0c7816 */ /* 0x000fe40000000010 */
[----:B------:R-:W-:Y:S02]  /*56a60*/  PRMT R0, R11, 0x5410, R0 ;  /* 0x000054100b007816 */ /* 0x000fe40000000000 */
[----:B------:R-:W-:Y:S02]  /*56a70*/  PRMT R9, R9, 0x3340, R1 ;  /* 0x0000334009097816 */ /* 0x000fe40000000001 */
[----:B------:R-:W-:Y:S02]  /*56a80*/  PRMT R14, R2, 0x3340, R14 ;  /* 0x00003340020e7816 */ /* 0x000fe4000000000e */
[----:B------:R-:W4:Y:S01]  /*56a90*/  LDL.LU R2, [R1+0x1a0] ;  /* 0x0001a00001027983 */ /* 0x000f220000300800 */
[----:B------:R-:W-:-:S03]  /*56aa0*/  PRMT R8, R12, 0x5410, R8 ;  /* 0x000054100c087816 */ /* 0x000fc60000000008 */
[----:B------:R0:W-:Y:S04]  /*56ab0*/  STL [R1+0x1434], R0 ;  /* 0x0014340001007387 */ /* 0x0001e80000100800 */
[----:B------:R1:W-:Y:S04]  /*56ac0*/  STL [R1+0x1430], R8 ;  /* 0x0014300801007387 */ /* 0x0003e80000100800 */
[----:B------:R-:W4:Y:S01]  /*56ad0*/  LDL.LU R44, [R1+0x134] ;  /* 0x00013400012c7983 */ /* 0x000f220000300800 */
[----:B0-----:R-:W-:-:S05]  /*56ae0*/  PRMT R0, R14, 0x5410, R9 ;  /* 0x000054100e007816 */ /* 0x001fca0000000009 */
[----:B------:R0:W-:Y:S01]  /*56af0*/  STL [R1+0x142c], R0 ;  /* 0x00142c0001007387 */ /* 0x0001e20000100800 */
[----:B-1----:R-:W-:Y:S02]  /*56b00*/  LOP3.LUT R8, R39, 0xffff, RZ, 0xc0, !PT ;  /* 0x0000ffff27087812 */ /* 0x002fe400078ec0ff */
[----:B0-----:R-:W-:Y:S02]  /*56b10*/  LOP3.LUT R0, R61, 0xffff, RZ, 0xc0, !PT ;  /* 0x0000ffff3d007812 */ /* 0x001fe400078ec0ff */
[----:B--2---:R-:W-:Y:S02]  /*56b20*/  LOP3.LUT R14, R54, 0xffff, RZ, 0xc0, !PT ;  /* 0x0000ffff360e7812 */ /* 0x004fe400078ec0ff */
[----:B---3--:R-:W-:Y:S02]  /*56b30*/  LOP3.LUT R17, R51, 0xffff, RZ, 0xc0, !PT ;  /* 0x0000ffff33117812 */ /* 0x008fe400078ec0ff */
[----:B----4-:R-:W-:Y:S02]  /*56b40*/  LOP3.LUT R11, R23, 0xffff, RZ, 0xc0, !PT ;  /* 0x0000ffff170b7812 */ /* 0x010fe400078ec0ff */
[----:B------:R-:W2:Y:S04]  /*56b50*/  LDL.LU R23, [R1+0x128] ;  /* 0x0001280001177983 */ /* 0x000ea80000300800 */
[----:B------:R-:W-:Y:S01]  /*56b60*/  STL [R1+0x100], R17 ;  /* 0x0001001101007387 */ /* 0x000fe20000100800 */
[----:B------:R-:W-:-:S03]  /*56b70*/  LOP3.LUT R12, R48, 0xffff, RZ, 0xc0, !PT ;  /* 0x0000ffff300c7812 */ /* 0x000fc600078ec0ff */
[----:B------:R0:W-:Y:S01]  /*56b80*/  STL [R1+0xd4], R11 ;  /* 0x0000d40b01007387 */ /* 0x0001e20000100800 */
[----:B------:R-:W-:Y:S02]  /*56b90*/  LOP3.LUT R18, R55, 0xffff, RZ, 0xc0, !PT ;  /* 0x0000ffff37127812 */ /* 0x000fe400078ec0ff */
[----:B------:R-:W-:-:S03]  /*56ba0*/  LOP3.LUT R55, R10, 0xffff, RZ, 0xc0, !PT ;  /* 0x0000ffff0a377812 */ /* 0x000fc600078ec0ff */
[----:B------:R-:W-:Y:S01]  /*56bb0*/  STL [R1+0x108], R18 ;  /* 0x0001081201007387 */ /* 0x000fe20000100800 */
[----:B------:R-:W-:-:S03]  /*56bc0*/  LOP3.LUT R16, R20, 0xffff, RZ, 0xc0, !PT ;  /* 0x0000ffff14107812 */ /* 0x000fc600078ec0ff */
[----:B------:R-:W-:Y:S01]  /*56bd0*/  STL [R1+0x120], R12 ;  /* 0x0001200c01007387 */ /* 0x000fe20000100800 */
[----:B------:R-:W-:-:S03]  /*56be0*/  PRMT R10, R17, 0x3340, R18 ;  /* 0x00003340110a7816 */ /* 0x000fc60000000012 */
[----:B------:R1:W-:Y:S01]  /*56bf0*/  STL [R1+0xf8], R0 ;  /* 0x0000f80001007387 */ /* 0x0003e20000100800 */
[----:B0-----:R-:W-:-:S03]  /*56c00*/  PRMT R11, R11, 0x3340, R16 ;  /* 0x000033400b0b7816 */ /* 0x001fc60000000010 */
[----:B------:R-:W-:Y:S01]  /*56c10*/  STL [R1+0xd8], R16 ;  /* 0x0000d81001007387 */ /* 0x000fe20000100800 */
[----:B------:R-:W-:-:S03]  /*56c20*/  PRMT R9, R55, 0x3340, R1 ;  /* 0x0000334037097816 */ /* 0x000fc60000000001 */
[----:B------:R-:W3:Y:S01]  /*56c30*/  LDL.LU R54, [R1+0x2494] ;  /* 0x0024940001367983 */ /* 0x000ee20000300800 */
[----:B-1----:R-:W-:-:S03]  /*56c40*/  PRMT R0, R0, 0x3340, R1 ;  /* 0x0000334000007816 */ /* 0x002fc60000000001 */
[----:B------:R0:W-:Y:S01]  /*56c50*/  STL [R1+0xb0], R8 ;  /* 0x0000b00801007387 */ /* 0x0001e20000100800 */
[----:B------:R-:W-:Y:S02]  /*56c60*/  PRMT R12, R12, 0x3340, R14 ;  /* 0x000033400c0c7816 */ /* 0x000fe4000000000e */
[----:B------:R-:W-:Y:S02]  /*56c70*/  PRMT R10, R10, 0x5410, R0 ;  /* 0x000054100a0a7816 */ /* 0x000fe40000000000 */
[----:B------:R-:W-:Y:S02]  /*56c80*/  PRMT R0, R12, 0x5410, R9 ;  /* 0x000054100c007816 */ /* 0x000fe40000000009 */
[----:B0-----:R-:W-:Y:S01]  /*56c90*/  PRMT R8, R8, 0x3340, R1 ;  /* 0x0000334008087816 */ /* 0x001fe20000000001 */
[----:B------:R-:W-:Y:S03]  /*56ca0*/  STL [R1+0x11c], R14 ;  /* 0x00011c0e01007387 */ /* 0x000fe60000100800 */
[----:B------:R-:W-:Y:S01]  /*56cb0*/  PRMT R8, R11, 0x5410, R8 ;  /* 0x000054100b087816 */ /* 0x000fe20000000008 */
[----:B------:R0:W-:Y:S04]  /*56cc0*/  STL [R1+0x1428], R10 ;  /* 0x0014280a01007387 */ /* 0x0001e80000100800 */
[----:B------:R-:W-:Y:S04]  /*56cd0*/  STL [R1+0x1424], R8 ;  /* 0x0014240801007387 */ /* 0x000fe80000100800 */
[----:B------:R1:W-:Y:S01]  /*56ce0*/  STL [R1+0x1420], R0 ;  /* 0x0014200001007387 */ /* 0x0003e20000100800 */
[----:B------:R-:W-:-:S03]  /*56cf0*/  LOP3.LUT R11, R5, 0xffff, RZ, 0xc0, !PT ;  /* 0x0000ffff050b7812 */ /* 0x000fc600078ec0ff */
[----:B------:R-:W4:Y:S04]  /*56d00*/  LDL.LU R5, [R1+0x1d0] ;  /* 0x0001d00001057983 */ /* 0x000f280000300800 */
[----:B------:R-:W4:Y:S04]  /*56d10*/  LDL.LU R51, [R1+0x1cc] ;  /* 0x0001cc0001337983 */ /* 0x000f280000300800 */
[----:B------:R-:W4:Y:S01]  /*56d20*/  LDL.LU R20, [R1+0x1a4] ;  /* 0x0001a40001147983 */ /* 0x000f220000300800 */
[----:B0-----:R-:W-:-:S03]  /*56d30*/  LOP3.LUT R10, R49, 0xffff, RZ, 0xc0, !PT ;  /* 0x0000ffff310a7812 */ /* 0x001fc600078ec0ff */
[----:B------:R0:W-:Y:S04]  /*56d40*/  STL [R1+0x13c], R11 ;  /* 0x00013c0b01007387 */ /* 0x0001e80000100800 */
[----:B------:R-:W4:Y:S04]  /*56d50*/  LDL.LU R48, [R1+0x150] ;  /* 0x0001500001307983 */ /* 0x000f280000300800 */
[----:B------:R-:W4:Y:S01]  /*56d60*/  LDL.LU R49, [R1+0x14c] ;  /* 0x00014c0001317983 */ /* 0x000f220000300800 */
[----:B------:R-:W-:Y:S02]  /*56d70*/  LOP3.LUT R2, R2, 0xffff, RZ, 0xc0, !PT ;  /* 0x0000ffff02027812 */ /* 0x000fe400078ec0ff */
[----:B-1----:R-:W-:Y:S01]  /*56d80*/  LOP3.LUT R0, R52, 0xffff, RZ, 0xc0, !PT ;  /* 0x0000ffff34007812 */ /* 0x002fe200078ec0ff */
[----:B------:R-:W-:Y:S01]  /*56d90*/  STL [R1+0x138], R10 ;  /* 0x0001380a01007387 */ /* 0x000fe20000100800 */
[----:B------:R-:W-:-:S03]  /*56da0*/  LOP3.LUT R12, R44, 0xffff, RZ, 0xc0, !PT ;  /* 0x0000ffff2c0c7812 */ /* 0x000fc600078ec0ff */
[----:B------:R-:W-:Y:S01]  /*56db0*/  STL [R1+0x160], R2 ;  /* 0x0001600201007387 */ /* 0x000fe20000100800 */
[----:B------:R-:W-:-:S03]  /*56dc0*/  LOP3.LUT R52, R3, 0xffff, RZ, 0xc0, !PT ;  /* 0x0000ffff03347812 */ /* 0x000fc600078ec0ff */
[----:B------:R1:W-:Y:S01]  /*56dd0*/  STL [R1+0x134], R12 ;  /* 0x0001340c01007387 */ /* 0x0003e20000100800 */
[----:B------:R-:W-:Y:S02]  /*56de0*/  LOP3.LUT R3, R30, 0xffff, RZ, 0xc0, !PT ;  /* 0x0000ffff1e037812 */ /* 0x000fe400078ec0ff */
[----:B------:R-:W-:Y:S02]  /*56df0*/  LOP3.LUT R19, R19, 0xffff, RZ, 0xc0, !PT ;  /* 0x0000ffff13137812 */ /* 0x000fe400078ec0ff */
[--C-:B------:R-:W-:Y:S02]  /*56e00*/  PRMT R8, R52, 0x3340, R1.reuse ;  /* 0x0000334034087816 */ /* 0x100fe40000000001 */
[----:B0-----:R-:W-:Y:S02]  /*56e10*/  PRMT R11, R11, 0x3340, R12 ;  /* 0x000033400b0b7816 */ /* 0x001fe4000000000c */
[----:B------:R-:W-:Y:S02]  /*56e20*/  PRMT R9, R3, 0x3340, R1 ;  /* 0x0000334003097816 */ /* 0x000fe40000000001 */
[----:B-1----:R-:W-:-:S02]  /*56e30*/  PRMT R12, R2, 0x3340, R19 ;  /* 0x00003340020c7816 */ /* 0x002fc40000000013 */
[----:B------:R-:W-:Y:S02]  /*56e40*/  LOP3.LUT R18, R21, 0xffff, RZ, 0xc0, !PT ;  /* 0x0000ffff15127812 */ /* 0x000fe400078ec0ff */
[----:B------:R-:W-:Y:S02]  /*56e50*/  LOP3.LUT R34, R4, 0xffff, RZ, 0xc0, !PT ;  /* 0x0000ffff04227812 */ /* 0x000fe400078ec0ff */
[----:B--2---:R-:W-:-:S05]  /*56e60*/  LOP3.LUT R14, R23, 0xffff, RZ, 0xc0, !PT ;  /* 0x0000ffff170e7812 */ /* 0x004fca00078ec0ff */
[----:B------:R-:W-:Y:S01]  /*56e70*/  STL [R1+0x128], R14 ;  /* 0x0001280e01007387 */ /* 0x000fe20000100800 */
[----:B------:R-:W-:-:S03]  /*56e80*/  PRMT R10, R10, 0x3340, R14 ;  /* 0x000033400a0a7816 */ /* 0x000fc6000000000e */
[----:B------:R0:W-:Y:S04]  /*56e90*/  STL [R1+0x158], R0 ;  /* 0x0001580001007387 */ /* 0x0001e80000100800 */
[----:B------:R-:W-:Y:S01]  /*56ea0*/  STL [R1+0x2468], R52 ;  /* 0x0024683401007387 */ /* 0x000fe20000100800 */
[----:B0-----:R-:W-:-:S03]  /*56eb0*/  PRMT R0, R0, 0x3340, R1 ;  /* 0x0000334000007816 */ /* 0x001fc60000000001 */
[----:B------:R0:W-:Y:S01]  /*56ec0*/  STL [R1+0x246c], R3 ;  /* 0x00246c0301007387 */ /* 0x0001e20000100800 */
[----:B------:R-:W-:-:S03]  /*56ed0*/  PRMT R10, R10, 0x5410, R0 ;  /* 0x000054100a0a7816 */ /* 0x000fc60000000000 */
[----:B------:R-:W2:Y:S01]  /*56ee0*/  LDL.LU R2, [R1+0x1f4] ;  /* 0x0001f40001027983 */ /* 0x000ea20000300800 */
[----:B------:R-:W-:-:S03]  /*56ef0*/  PRMT R0, R12, 0x5410, R9 ;  /* 0x000054100c007816 */ /* 0x000fc60000000009 */
[----:B------:R-:W-:Y:S01]  /*56f00*/  STL [R1+0x2470], R19 ;  /* 0x0024701301007387 */ /* 0x000fe20000100800 */
[----:B0-----:R-:W-:-:S03]  /*56f10*/  PRMT R3, R11, 0x5410, R8 ;  /* 0x000054100b037816 */ /* 0x001fc60000000008 */
[----:B------:R-:W-:Y:S04]  /*56f20*/  STL [R1+0x1c4], R10 ;  /* 0x0001c40a01007387 */ /* 0x000fe80000100800 */
[----:B------:R-:W2:Y:S04]  /*56f30*/  LDL.LU R46, [R1+0x1f0] ;  /* 0x0001f000012e7983 */ /* 0x000ea80000300800 */
[----:B------:R0:W-:Y:S04]  /*56f40*/  STL [R1+0x1b4], R3 ;  /* 0x0001b40301007387 */ /* 0x0001e80000100800 */
[----:B------:R-:W2:Y:S04]  /*56f50*/  LDL.LU R45, [R1+0x198] ;  /* 0x00019800012d7983 */ /* 0x000ea80000300800 */
[----:B------:R1:W-:Y:S04]  /*56f60*/  STL [R1+0x1b8], R0 ;  /* 0x0001b80001007387 */ /* 0x0003e80000100800 */
[----:B------:R-:W2:Y:S01]  /*56f70*/  LDL.LU R23, [R1+0x180] ;  /* 0x0001800001177983 */ /* 0x000ea20000300800 */
[----:B---3--:R-:W-:-:S02]  /*56f80*/  LOP3.LUT R31, R54, 0xffff, RZ, 0xc0, !PT ;  /* 0x0000ffff361f7812 */ /* 0x008fc400078ec0ff */
[--C-:B------:R-:W-:Y:S02]  /*56f90*/  PRMT R8, R18, 0x3340, R1.reuse ;  /* 0x0000334012087816 */ /* 0x100fe40000000001 */
[----:B------:R-:W-:Y:S02]  /*56fa0*/  PRMT R9, R34, 0x3340, R1 ;  /* 0x0000334022097816 */ /* 0x000fe40000000001 */
[----:B----4-:R-:W-:Y:S02]  /*56fb0*/  LOP3.LUT R5, R5, 0xffff, RZ, 0xc0, !PT ;  /* 0x0000ffff05057812 */ /* 0x010fe400078ec0ff */
[----:B0-----:R-:W-:Y:S02]  /*56fc0*/  LOP3.LUT R3, R51, 0xffff, RZ, 0xc0, !PT ;  /* 0x0000ffff33037812 */ /* 0x001fe400078ec0ff */
[----:B------:R-:W-:Y:S02]  /*56fd0*/  LOP3.LUT R60, R20, 0xffff, RZ, 0xc0, !PT ;  /* 0x0000ffff143c7812 */ /* 0x000fe400078ec0ff */
[----:B------:R-:W3:Y:S01]  /*56fe0*/  LDL.LU R20, [R1+0xbc] ;  /* 0x0000bc0001147983 */ /* 0x000ee20000300800 */
[----:B------:R-:W-:-:S03]  /*56ff0*/  LOP3.LUT R51, R32, 0xffff, RZ, 0xc0, !PT ;  /* 0x0000ffff20337812 */ /* 0x000fc600078ec0ff */
[----:B------:R0:W-:Y:S04]  /*57000*/  STL [R1+0xdc], R5 ;  /* 0x0000dc0501007387 */ /* 0x0001e80000100800 */
[----:B------:R-:W4:Y:S04]  /*57010*/  LDL.LU R21, [R1+0x2490] ;  /* 0x0024900001157983 */ /* 0x000f280000300800 */
[----:B------:R-:W4:Y:S01]  /*57020*/  LDL.LU R4, [R1+0x248c] ;  /* 0x00248c0001047983 */ /* 0x000f220000300800 */
[----:B-1----:R-:W-:Y:S02]  /*57030*/  PRMT R0, R51, 0x3340, R1 ;  /* 0x0000334033007816 */ /* 0x002fe40000000001 */
[----:B------:R-:W-:Y:S01]  /*57040*/  PRMT R10, R60, 0x3340, R31 ;  /* 0x000033403c0a7816 */ /* 0x000fe2000000001f */
[----:B------:R-:W4:Y:S01]  /*57050*/  LDL.LU R54, [R1+0x2488] ;  /* 0x0024880001367983 */ /* 0x000f220000300800 */
[----:B------:R-:W-:-:S02]  /*57060*/  LOP3.LUT R19, R48, 0xffff, RZ, 0xc0, !PT ;  /* 0x0000ffff30137812 */ /* 0x000fc400078ec0ff */
[----:B------:R-:W-:Y:S02]  /*57070*/  LOP3.LUT R52, R49, 0xffff, RZ, 0xc0, !PT ;  /* 0x0000ffff31347812 */ /* 0x000fe400078ec0ff */
[----:B------:R-:W-:Y:S02]  /*57080*/  PRMT R0, R10, 0x5410, R0 ;  /* 0x000054100a007816 */ /* 0x000fe40000000000 */
[----:B------:R-:W-:Y:S02]  /*57090*/  PRMT R11, R5, 0x3340, R19 ;  /* 0x00003340050b7816 */ /* 0x000fe40000000013 */
[----:B------:R-:W-:Y:S01]  /*570a0*/  PRMT R12, R3, 0x3340, R52 ;  /* 0x00003340030c7816 */ /* 0x000fe20000000034 */
[----:B0-----:R-:W4:Y:S01]  /*570b0*/  LDL.LU R5, [R1+0x1ec] ;  /* 0x0001ec0001057983 */ /* 0x001f220000300800 */
[----:B------:R-:W-:-:S03]  /*570c0*/  PRMT R8, R11, 0x5410, R8 ;  /* 0x000054100b087816 */ /* 0x000fc60000000008 */
[----:B------:R0:W-:Y:S04]  /*570d0*/  STL [R1+0x1a0], R0 ;  /* 0x0001a00001007387 */ /* 0x0001e80000100800 */
[----:B------:R-:W-:Y:S01]  /*570e0*/  STL [R1+0x1418], R8 ;  /* 0x0014180801007387 */ /* 0x000fe20000100800 */
[----:B0-----:R-:W-:-:S05]  /*570f0*/  PRMT R0, R12, 0x5410, R9 ;  /* 0x000054100c007816 */ /* 0x001fca0000000009 */
[----:B------:R0:W-:Y:S04]  /*57100*/  STL [R1+0x1414], R0 ;  /* 0x0014140001007387 */ /* 0x0001e80000100800 */
[----:B------:R-:W4:Y:S04]  /*57110*/  LDL.LU R44, [R1+0x1c8] ;  /* 0x0001c800012c7983 */ /* 0x000f280000300800 */
[----:B------:R-:W4:Y:S04]  /*57120*/  LDL.LU R48, [R1+0x1ac] ;  /* 0x0001ac0001307983 */ /* 0x000f280000300800 */
[----:B------:R-:W4:Y:S01]  /*57130*/  LDL.LU R49, [R1+0x174] ;  /* 0x0001740001317983 */ /* 0x000f220000300800 */
[----:B------:R-:W-:-:S04]  /*57140*/  LOP3.LUT R33, R33, 0xffff, RZ, 0xc0, !PT ;  /* 0x0000ffff21217812 */ /* 0x000fc800078ec0ff */
[----:B0-----:R-:W-:Y:S02]  /*57150*/  PRMT R0, R33, 0x3340, R1 ;  /* 0x0000334021007816 */ /* 0x001fe40000000001 */
[----:B--2---:R-:W-:Y:S02]  /*57160*/  LOP3.LUT R11, R2, 0xffff, RZ, 0xc0, !PT ;  /* 0x0000ffff020b7812 */ /* 0x004fe400078ec0ff */
[----:B------:R-:W2:Y:S01]  /*57170*/  LDL.LU R2, [R1+0x144] ;  /* 0x0001440001027983 */ /* 0x000ea20000300800 */
[----:B------:R-:W-:-:S03]  /*57180*/  LOP3.LUT R59, R46, 0xffff, RZ, 0xc0, !PT ;  /* 0x0000ffff2e3b7812 */ /* 0x000fc600078ec0ff */
[----:B------:R-:W2:Y:S01]  /*57190*/  LDL.LU R46, [R1+0x94] ;  /* 0x00009400012e7983 */ /* 0x000ea20000300800 */
[----:B------:R-:W-:Y:S02]  /*571a0*/  LOP3.LUT R12, R45, 0xffff, RZ, 0xc0, !PT ;  /* 0x0000ffff2d0c7812 */ /* 0x000fe400078ec0ff */
[----:B------:R-:W-:Y:S02]  /*571b0*/  LOP3.LUT R16, R23, 0xffff, RZ, 0xc0, !PT ;  /* 0x0000ffff17107812 */ /* 0x000fe400078ec0ff */
[----:B------:R-:W2:Y:S02]  /*571c0*/  LDL.LU R23, [R1+0x148] ;  /* 0x0001480001177983 */ /* 0x000ea40000300800 */
[----:B------:R-:W-:Y:S02]  /*571d0*/  PRMT R25, R11, 0x3340, R16 ;  /* 0x000033400b197816 */ /* 0x000fe40000000010 */
[----:B---3--:R-:W-:-:S04]  /*571e0*/  LOP3.LUT R9, R20, 0xffff, RZ, 0xc0, !PT ;  /* 0x0000ffff14097812 */ /* 0x008fc800078ec0ff */
[--C-:B------:R-:W-:Y:S02]  /*571f0*/  PRMT R8, R9, 0x3340, R1.reuse ;  /* 0x0000334009087816 */ /* 0x100fe40000000001 */
[----:B----4-:R-:W-:Y:S02]  /*57200*/  LOP3.LUT R10, R21, 0xffff, RZ, 0xc0, !PT ;  /* 0x0000ffff150a7812 */ /* 0x010fe400078ec0ff */
[----:B------:R-:W-:Y:S02]  /*57210*/  LOP3.LUT R32, R4, 0xffff, RZ, 0xc0, !PT ;  /* 0x0000ffff04207812 */ /* 0x000fe400078ec0ff */
[----:B------:R-:W-:Y:S01]  /*57220*/  LOP3.LUT R54, R54, 0xffff, RZ, 0xc0, !PT ;  /* 0x0000ffff36367812 */ /* 0x000fe200078ec0ff */
[----:B------:R-:W3:Y:S01]  /*57230*/  LDL.LU R4, [R1+0x208] ;  /* 0x0002080001047983 */ /* 0x000ee20000300800 */
[----:B------:R-:W-:Y:S02]  /*57240*/  PRMT R17, R12, 0x3340, R32 ;  /* 0x000033400c117816 */ /* 0x000fe40000000020 */
[----:B------:R-:W-:-:S02]  /*57250*/  PRMT R14, R10, 0x3340, R1 ;  /* 0x000033400a0e7816 */ /* 0x000fc40000000001 */
[----:B------:R-:W-:Y:S02]  /*57260*/  PRMT R26, R59, 0x3340, R54 ;  /* 0x000033403b1a7816 */ /* 0x000fe40000000036 */
[----:B------:R-:W-:Y:S02]  /*57270*/  PRMT R17, R17, 0x5410, R0 ;  /* 0x0000541011117816 */ /* 0x000fe40000000000 */
[----:B------:R-:W-:Y:S02]  /*57280*/  PRMT R8, R25, 0x5410, R8 ;  /* 0x0000541019087816 */ /* 0x000fe40000000008 */
[----:B------:R-:W-:Y:S01]  /*57290*/  PRMT R0, R26, 0x5410, R14 ;  /* 0x000054101a007816 */ /* 0x000fe2000000000e */
[----:B------:R-:W-:Y:S01]  /*572a0*/  STL [R1+0x1410], R17 ;  /* 0x0014101101007387 */ /* 0x000fe20000100800 */
[----:B------:R-:W-:-:S03]  /*572b0*/  LOP3.LUT R27, R5, 0xffff, RZ, 0xc0, !PT ;  /* 0x0000ffff051b7812 */ /* 0x000fc600078ec0ff */
[----:B------:R-:W4:Y:S04]  /*572c0*/  LDL.LU R20, [R1+0x1fc] ;  /* 0x0001fc0001147983 */ /* 0x000f280000300800 */
[----:B------:R0:W-:Y:S04]  /*572d0*/  STL [R1+0x1c0], R8 ;  /* 0x0001c00801007387 */ /* 0x0001e80000100800 */
[----:B------:R1:W-:Y:S04]  /*572e0*/  STL [R1+0x1bc], R0 ;  /* 0x0001bc0001007387 */ /* 0x0003e80000100800 */
[----:B------:R-:W4:Y:S01]  /*572f0*/  LDL.LU R21, [R1+0x1a8] ;  /* 0x0001a80001157983 */ /* 0x000f220000300800 */
[----:B0-----:R-:W-:-:S03]  /*57300*/  LOP3.LUT R8, R7, 0xffff, RZ, 0xc0, !PT ;  /* 0x0000ffff07087812 */ /* 0x001fc600078ec0ff */
[----:B------:R-:W4:Y:S01]  /*57310*/  LDL.LU R5, [R1+0x18c] ;  /* 0x00018c0001057983 */ /* 0x000f220000300800 */
[----:B------:R-:W-:-:S03]  /*57320*/  LOP3.LUT R14, R44, 0xffff, RZ, 0xc0, !PT ;  /* 0x0000ffff2c0e7812 */ /* 0x000fc600078ec0ff */
[----:B------:R-:W4:Y:S04]  /*57330*/  LDL.LU R45, [R1+0x178] ;  /* 0x00017800012d7983 */ /* 0x000f280000300800 */
[----:B------:R-:W4:Y:S01]  /*57340*/  LDL.LU R7, [R1+0x2484] ;  /* 0x0024840001077983 */ /* 0x000f220000300800 */
[----:B------:R-:W-:-:S03]  /*57350*/  LOP3.LUT R28, R49, 0xffff, RZ, 0xc0, !PT ;  /* 0x0000ffff311c7812 */ /* 0x000fc600078ec0ff */
[----:B------:R-:W4:Y:S04]  /*57360*/  LDL.LU R44, [R1+0xf4] ;  /* 0x0000f400012c7983 */ /* 0x000f280000300800 */
[----:B------:R-:W4:Y:S01]  /*57370*/  LDL.LU R49, [R1+0x130] ;  /* 0x0001300001317983 */ /* 0x000f220000300800 */
[----:B------:R-:W-:Y:S02]  /*57380*/  LOP3.LUT R48, R48, 0xffff, RZ, 0xc0, !PT ;  /* 0x0000ffff30307812 */ /* 0x000fe400078ec0ff */
[----:B-1----:R-:W-:Y:S02]  /*57390*/  PRMT R0, R8, 0x3340, R1 ;  /* 0x0000334008007816 */ /* 0x002fe40000000001 */
[----:B------:R-:W-:Y:S02]  /*573a0*/  PRMT R39, R27, 0x3340, R28 ;  /* 0x000033401b277816 */ /* 0x000fe4000000001c */
[----:B--2---:R-:W-:-:S02]  /*573b0*/  LOP3.LUT R26, R2, 0xffff, RZ, 0xc0, !PT ;  /* 0x0000ffff021a7812 */ /* 0x004fc400078ec0ff */
[----:B------:R-:W-:Y:S02]  /*573c0*/  LOP3.LUT R2, R57, 0xffff, RZ, 0xc0, !PT ;  /* 0x0000ffff39027812 */ /* 0x000fe400078ec0ff */
[----:B------:R-:W-:Y:S01]  /*573d0*/  PRMT R29, R14, 0x3340, R26 ;  /* 0x000033400e1d7816 */ /* 0x000fe2000000001a */
[----:B------:R-:W2:Y:S01]  /*573e0*/  LDL.LU R57, [R1+0x2480] ;  /* 0x0024800001397983 */ /* 0x000ea20000300800 */
[--C-:B------:R-:W-:Y:S02]  /*573f0*/  PRMT R17, R2, 0x3340, R1.reuse ;  /* 0x0000334002117816 */ /* 0x100fe40000000001 */
[----:B------:R-:W-:Y:S01]  /*57400*/  LOP3.LUT R30, R46, 0xffff, RZ, 0xc0, !PT ;  /* 0x0000ffff2e1e7812 */ /* 0x000fe200078ec0ff */
[----:B------:R0:W-:Y:S03]  /*57410*/  STL [R1+0xbc], R2 ;  /* 0x0000bc0201007387 */ /* 0x0001e60000100800 */
[----:B------:R-:W-:-:S02]  /*57420*/  PRMT R25, R30, 0x3340, R1 ;  /* 0x000033401e197816 */ /* 0x000fc40000000001 */
[----:B------:R-:W-:-:S04]  /*57430*/  LOP3.LUT R61, R23, 0xffff, RZ, 0xc0, !PT ;  /* 0x0000ffff173d7812 */ /* 0x000fc800078ec0ff */
[----:B------:R-:W-:Y:S02]  /*57440*/  PRMT R38, R48, 0x3340, R61 ;  /* 0x0000334030267816 */ /* 0x000fe4000000003d */
[----:B------:R-:W-:Y:S02]  /*57450*/  PRMT R23, R29, 0x5410, R0 ;  /* 0x000054101d177816 */ /* 0x000fe40000000000 */
[----:B0-----:R-:W-:Y:S02]  /*57460*/  PRMT R2, R38, 0x5410, R17 ;  /* 0x0000541026027816 */ /* 0x001fe40000000011 */
[----:B------:R-:W-:Y:S01]  /*57470*/  PRMT R0, R39, 0x5410, R25 ;  /* 0x0000541027007816 */ /* 0x000fe20000000019 */
[----:B------:R0:W-:Y:S04]  /*57480*/  STL [R1+0x1ac], R23 ;  /* 0x0001ac1701007387 */ /* 0x0001e80000100800 */
[----:B------:R1:W-:Y:S04]  /*57490*/  STL [R1+0x1a4], R2 ;  /* 0x0001a40201007387 */ /* 0x0003e80000100800 */
[----:B------:R1:W-:Y:S04]  /*574a0*/  STL [R1+0x13f8], R0 ;  /* 0x0013f80001007387 */ /* 0x0003e80000100800 */
[----:B0-----:R-:W2:Y:S04]  /*574b0*/  LDL.LU R23, [R1+0x1e8] ;  /* 0x0001e80001177983 */ /* 0x001ea80000300800 */
[----:B-1----:R-:W2:Y:S04]  /*574c0*/  LDL.LU R2, [R1+0x1e4] ;  /* 0x0001e40001027983 */ /* 0x002ea80000300800 */
[----:B------:R-:W2:Y:S01]  /*574d0*/  LDL.LU R47, [R1+0x19c] ;  /* 0x00019c00012f7983 */ /* 0x000ea20000300800 */
[----:B------:R-:W-:-:S02]  /*574e0*/  LOP3.LUT R0, R56, 0xffff, RZ, 0xc0, !PT ;  /* 0x0000ffff38007812 */ /* 0x000fc400078ec0ff */
[----:B---3--:R-:W-:-:S05]  /*574f0*/  LOP3.LUT R4, R4, 0xffff, RZ, 0xc0, !PT ;  /* 0x0000ffff04047812 */ /* 0x008fca00078ec0ff */
[----:B------:R-:W-:Y:S01]  /*57500*/  STL [R1+0x148], R4 ;  /* 0x0001480401007387 */ /* 0x000fe20000100800 */
[----:B----4-:R-:W-:-:S03]  /*57510*/  LOP3.LUT R17, R20, 0xffff, RZ, 0xc0, !PT ;  /* 0x0000ffff14117812 */ /* 0x010fc600078ec0ff */
[----:B------:R-:W3:Y:S01]  /*57520*/  LDL.LU R20, [R1+0x168] ;  /* 0x0001680001147983 */ /* 0x000ee20000300800 */
[----:B------:R-:W-:Y:S02]  /*57530*/  LOP3.LUT R21, R21, 0xffff, RZ, 0xc0, !PT ;  /* 0x0000ffff15157812 */ /* 0x000fe400078ec0ff */
[----:B------:R-:W-:Y:S02]  /*57540*/  LOP3.LUT R5, R5, 0xffff, RZ, 0xc0, !PT ;  /* 0x0000ffff05057812 */ /* 0x000fe400078ec0ff */
[----:B------:R-:W-:Y:S02]  /*57550*/  LOP3.LUT R25, R45, 0xffff, RZ, 0xc0, !PT ;  /* 0x0000ffff2d197812 */ /* 0x000fe400078ec0ff */
[----:B------:R-:W-:Y:S02]  /*57560*/  LOP3.LUT R29, R7, 0xffff, RZ, 0xc0, !PT ;  /* 0x0000ffff071d7812 */ /* 0x000fe400078ec0ff */
[----:B------:R-:W4:Y:S01]  /*57570*/  LDL.LU R7, [R1+0x247c] ;  /* 0x00247c0001077983 */ /* 0x000f220000300800 */
[----:B------:R-:W-:-:S03]  /*57580*/  LOP3.LUT R41, R44, 0xffff, RZ, 0xc0, !PT ;  /* 0x0000ffff2c297812 */ /* 0x000fc600078ec0ff */
[----:B------:R0:W-:Y:S01]  /*57590*/  STL [R1], R21 ;  /* 0x0000001501007387 */ /* 0x0001e20000100800 */
[----:B------:R-:W-:-:S03]  /*575a0*/  LOP3.LUT R44, R49, 0xffff, RZ, 0xc0, !PT ;  /* 0x0000ffff312c7812 */ /* 0x000fc600078ec0ff */
[----:B------:R-:W-:Y:S01]  /*575b0*/  STL [R1+0x144], R5 ;  /* 0x0001440501007387 */ /* 0x000fe20000100800 */
[----:B------:R-:W-:-:S03]  /*575c0*/  PRMT R38, R29, 0x3340, R1 ;  /* 0x000033401d267816 */ /* 0x000fc60000000001 */
[----:B------:R-:W2:Y:S01]  /*575d0*/  LDL.LU R56, [R1+0x164] ;  /* 0x0001640001387983 */ /* 0x000ea20000300800 */
[----:B------:R-:W-:Y:S02]  /*575e0*/  PRMT R40, R41, 0x3340, R40 ;  /* 0x0000334029287816 */ /* 0x000fe40000000028 */
[----:B------:R-:W-:Y:S01]  /*575f0*/  PRMT R42, R21, 0x3340, R44 ;  /* 0x00003340152a7816 */ /* 0x000fe2000000002c */
[----:B------:R1:W-:Y:S01]  /*57600*/  STL [R1+0x114], R41 ;  /* 0x0001142901007387 */ /* 0x0003e20000100800 */
[----:B------:R-:W-:-:S03]  /*57610*/  PRMT R43, R4, 0x3340, R5 ;  /* 0x00003340042b7816 */ /* 0x000fc60000000005 */
[----:B------:R-:W2:Y:S04]  /*57620*/  LDL.LU R46, [R1+0x250] ;  /* 0x00025000012e7983 */ /* 0x000ea80000300800 */
[----:B0-----:R-:W2:Y:S01]  /*57630*/  LDL.LU R21, [R1+0x20c] ;  /* 0x00020c0001157983 */ /* 0x001ea20000300800 */
[----:B-1----:R-:W-:-:S03]  /*57640*/  PRMT R41, R17, 0x3340, R25 ;  /* 0x0000334011297816 */ /* 0x002fc60000000019 */
[----:B------:R-:W2:Y:S01]  /*57650*/  LDL.LU R4, [R1+0x1dc] ;  /* 0x0001dc0001047983 */ /* 0x000ea20000300800 */
[----:B------:R-:W-:-:S03]  /*57660*/  PRMT R41, R41, 0x5410, R38 ;  /* 0x0000541029297816 */ /* 0x000fc60000000026 */
[----:B------:R-:W2:Y:S04]  /*57670*/  LDL.LU R45, [R1+0x188] ;  /* 0x00018800012d7983 */ /* 0x000ea80000300800 */
[----:B------:R-:W2:Y:S04]  /*57680*/  LDL.LU R5, [R1+0x184] ;  /* 0x0001840001057983 */ /* 0x000ea80000300800 */
[----:B------:R-:W2:Y:S04]  /*57690*/  LDL.LU R49, [R1+0xec] ;  /* 0x0000ec0001317983 */ /* 0x000ea80000300800 */
[----:B------:R-:W2:Y:S01]  /*576a0*/  LDL.LU R38, [R1+0x254] ;  /* 0x0002540001267983 */ /* 0x000ea20000300800 */
[----:B------:R-:W-:-:S03]  /*576b0*/  PRMT R39, R0, 0x3340, R1 ;  /* 0x0000334000277816 */ /* 0x000fc60000000001 */
[----:B------:R0:W-:Y:S02]  /*576c0*/  STL [R1+0x1408], R41 ;  /* 0x0014082901007387 */ /* 0x0001e40000100800 */
[----:B0-----:R-:W-:Y:S02]  /*576d0*/  PRMT R41, R42, 0x5410, R39 ;  /* 0x000054102a297816 */ /* 0x001fe40000000027 */
[----:B------:R-:W-:-:S03]  /*576e0*/  PRMT R39, R43, 0x5410, R40 ;  /* 0x000054102b277816 */ /* 0x000fc60000000028 */
[----:B------:R2:W-:Y:S04]  /*576f0*/  STL [R1+0x1404], R41 ;  /* 0x0014042901007387 */ /* 0x0005e80000100800 */
[----:B------:R-:W-:Y:S01]  /*57700*/  STL [R1+0x1a8], R39 ;  /* 0x0001a82701007387 */ /* 0x000fe20000100800 */
[----:B--2---:R-:W-:Y:S02]  /*57710*/  LOP3.LUT R41, R38, 0xffff, RZ, 0xc0, !PT ;  /* 0x0000ffff26297812 */ /* 0x004fe400078ec0ff */
[----:B----4-:R-:W-:-:S03]  /*57720*/  LOP3.LUT R38, R7, 0xffff, RZ, 0xc0, !PT ;  /* 0x0000ffff07267812 */ /* 0x010fc600078ec0ff */
[----:B------:R0:W-:Y:S04]  /*57730*/  STL [R1+0x30], R41 ;  /* 0x0000302901007387 */ /* 0x0001e80000100800 */
[----:B------:R-:W2:Y:S01]  /*57740*/  LDL.LU R7, [R1+0x2478] ;  /* 0x0024780001077983 */ /* 0x000ea20000300800 */
[----:B------:R-:W-:Y:S02]  /*57750*/  LOP3.LUT R42, R47, 0xffff, RZ, 0xc0, !PT ;  /* 0x0000ffff2f2a7812 */ /* 0x000fe400078ec0ff */
[----:B------:R-:W-:Y:S02]  /*57760*/  LOP3.LUT R23, R23, 0xffff, RZ, 0xc0, !PT ;  /* 0x0000ffff17177812 */ /* 0x000fe400078ec0ff */
[----:B---3--:R-:W-:Y:S01]  /*57770*/  LOP3.LUT R20, R20, 0xffff, RZ, 0xc0, !PT ;  /* 0x0000ffff14147812 */ /* 0x008fe200078ec0ff */
[----:B------:R1:W-:Y:S01]  /*57780*/  STL [R1+0x38], R42 ;  /* 0x0000382a01007387 */ /* 0x0003e20000100800 */
[----:B------:R-:W-:-:S02]  /*57790*/  LOP3.LUT R22, R22, 0xffff, RZ, 0xc0, !PT ;  /* 0x0000ffff16167812 */ /* 0x000fc400078ec0ff */
[----:B------:R-:W-:Y:S01]  /*577a0*/  LOP3.LUT R2, R2, 0xffff, RZ, 0xc0, !PT ;  /* 0x0000ffff02027812 */ /* 0x000fe200078ec0ff */
[----:B------:R3:W-:Y:S01]  /*577b0*/  STL [R1+0xf4], R38 ;  /* 0x0000f42601007387 */ /* 0x0007e20000100800 */
[----:B------:R-:W-:Y:S02]  /*577c0*/  LOP3.LUT R6, R6, 0xffff, RZ, 0xc0, !PT ;  /* 0x0000ffff06067812 */ /* 0x000fe400078ec0ff */
[----:B------:R-:W-:Y:S02]  /*577d0*/  LOP3.LUT R56, R56, 0xffff, RZ, 0xc0, !PT ;  /* 0x0000ffff38387812 */ /* 0x000fe400078ec0ff */
[----:B0-----:R-:W-:Y:S02]  /*577e0*/  PRMT R41, R41, 0x3340, R42 ;  /* 0x0000334029297816 */ /* 0x001fe4000000002a */
[----:B------:R-:W-:Y:S02]  /*577f0*/  PRMT R39, R22, 0x3340, R1 ;  /* 0x0000334016277816 */ /* 0x000fe40000000001 */
[----:B-1----:R-:W-:-:S02]  /*57800*/  PRMT R42, R23, 0x3340, R20 ;  /* 0x00003340172a7816 */ /* 0x002fc40000000014 */
[--C-:B---3--:R-:W-:Y:S02]  /*57810*/  PRMT R38, R38, 0x3340, R1.reuse ;  /* 0x0000334026267816 */ /* 0x108fe40000000001 */
[----:B------:R-:W-:Y:S02]  /*57820*/  PRMT R40, R6, 0x3340, R1 ;  /* 0x0000334006287816 */ /* 0x000fe40000000001 */
[----:B------:R-:W-:Y:S02]  /*57830*/  PRMT R43, R2, 0x3340, R56 ;  /* 0x00003340022b7816 */ /* 0x000fe40000000038 */
[----:B------:R-:W-:Y:S02]  /*57840*/  PRMT R41, R41, 0x5410, R38 ;  /* 0x0000541029297816 */ /* 0x000fe40000000026 */
[----:B------:R-:W-:Y:S02]  /*57850*/  PRMT R39, R42, 0x5410, R39 ;  /* 0x000054102a277816 */ /* 0x000fe40000000027 */
[----:B------:R-:W-:-:S02]  /*57860*/  PRMT R38, R43, 0x5410, R40 ;  /* 0x000054102b267816 */ /* 0x000fc40000000028 */
[----:B------:R-:W-:Y:S02]  /*57870*/  LOP3.LUT R47, R46, 0xffff, RZ, 0xc0, !PT ;  /* 0x0000ffff2e2f7812 */ /* 0x000fe400078ec0ff */
[----:B------:R-:W-:Y:S01]  /*57880*/  LOP3.LUT R46, R45, 0xffff, RZ, 0xc0, !PT ;  /* 0x0000ffff2d2e7812 */ /* 0x000fe200078ec0ff */
[----:B------:R0:W-:Y:S01]  /*57890*/  STL [R1+0x198], R41 ;  /* 0x0001982901007387 */ /* 0x0001e20000100800 */
[----:B------:R-:W-:Y:S02]  /*578a0*/  LOP3.LUT R45, R49, 0xffff, RZ, 0xc0, !PT ;  /* 0x0000ffff312d7812 */ /* 0x000fe400078ec0ff */
[----:B------:R-:W-:Y:S01]  /*578b0*/  LOP3.LUT R21, R21, 0xffff, RZ, 0xc0, !PT ;  /* 0x0000ffff15157812 */ /* 0x000fe200078ec0ff */
[----:B------:R1:W-:Y:S01]  /*578c0*/  STL [R1+0x190], R39 ;  /* 0x0001902701007387 */ /* 0x0003e20000100800 */
[----:B------:R-:W-:Y:S02]  /*578d0*/  LOP3.LUT R5, R5, 0xffff, RZ, 0xc0, !PT ;  /* 0x0000ffff05057812 */ /* 0x000fe400078ec0ff */
[----:B------:R-:W-:Y:S01]  /*578e0*/  LOP3.LUT R57, R57, 0xffff, RZ, 0xc0, !PT ;  /* 0x0000ffff39397812 */ /* 0x000fe200078ec0ff */
[----:B------:R3:W-:Y:S01]  /*578f0*/  STL [R1+0x18c], R38 ;  /* 0x00018c2601007387 */ /* 0x0007e20000100800 */
[----:B0-----:R-:W-:-:S02]  /*57900*/  PRMT R41, R47, 0x3340, R46 ;  /* 0x000033402f297816 */ /* 0x001fc4000000002e */
[----:B------:R-:W-:Y:S02]  /*57910*/  LOP3.LUT R49, R53, 0xffff, RZ, 0xc0, !PT ;  /* 0x0000ffff35317812 */ /* 0x000fe400078ec0ff */
[--C-:B-1----:R-:W-:Y:S02]  /*57920*/  PRMT R39, R57, 0x3340, R1.reuse ;  /* 0x0000334039277816 */ /* 0x102fe40000000001 */
[----:B---3--:R-:W-:Y:S02]  /*57930*/  PRMT R38, R45, 0x3340, R1 ;  /* 0x000033402d267816 */ /* 0x008fe40000000001 */
[----:B------:R-:W-:Y:S02]  /*57940*/  PRMT R42, R21, 0x3340, R5 ;  /* 0x00003340152a7816 */ /* 0x000fe40000000005 */
[----:B------:R-:W-:Y:S02]  /*57950*/  PRMT R53, R41, 0x5410, R38 ;  /* 0x0000541029357816 */ /* 0x000fe40000000026 */
[----:B------:R-:W-:Y:S01]  /*57960*/  LOP3.LUT R4, R4, 0xffff, RZ, 0xc0, !PT ;  /* 0x0000ffff04047812 */ /* 0x000fe200078ec0ff */
[----:B------:R-:W3:Y:S01]  /*57970*/  LDL.LU R41, [R1+0x10] ;  /* 0x0000100001297983 */ /* 0x000ee20000300800 */
[----:B------:R-:W-:-:S02]  /*57980*/  PRMT R38, R42, 0x5410, R39 ;  /* 0x000054102a267816 */ /* 0x000fc40000000027 */
[----:B------:R-:W-:Y:S01]  /*57990*/  PRMT R40, R49, 0x3340, R1 ;  /* 0x0000334031287816 */ /* 0x000fe20000000001 */
[----:B------:R0:W-:Y:S01]  /*579a0*/  STL [R1+0x13f0], R53 ;  /* 0x0013f03501007387 */ /* 0x0001e20000100800 */
[----:B------:R-:W-:-:S03]  /*579b0*/  SHF.R.U32.HI R13, RZ, 0x8, R13 ;  /* 0x00000008ff0d7819 */ /* 0x000fc6000001160d */
[----:B------:R-:W4:Y:S01]  /*579c0*/  LDL.LU R42, [R1+0x4] ;  /* 0x00000400012a7983 */ /* 0x000f220000300800 */
[----:B------:R-:W-:-:S03]  /*579d0*/  LOP3.LUT R13, R13, 0xffff, RZ, 0xc0, !PT ;  /* 0x0000ffff0d0d7812 */ /* 0x000fc600078ec0ff */
[----:B------:R-:W3:Y:S04]  /*579e0*/  LDL.LU R39, [R1+0xc] ;  /* 0x00000c0001277983 */ /* 0x000ee80000300800 */
[----:B------:R1:W-:Y:S01]  /*579f0*/  STL [R1+0x13ec], R38 ;  /* 0x0013ec2601007387 */ /* 0x0003e20000100800 */
[----:B0-----:R-:W-:Y:S02]  /*57a00*/  PRMT R53, R13, 0x3340, R1 ;  /* 0x000033400d357816 */ /* 0x001fe40000000001 */
[----:B--2---:R-:W-:-:S04]  /*57a10*/  LOP3.LUT R7, R7, 0xffff, RZ, 0xc0, !PT ;  /* 0x0000ffff07077812 */ /* 0x004fc800078ec0ff */
[----:B------:R-:W-:-:S04]  /*57a20*/  PRMT R43, R4, 0x3340, R7 ;  /* 0x00003340042b7816 */ /* 0x000fc80000000007 */
[----:B-1----:R-:W-:Y:S02]  /*57a30*/  PRMT R38, R43, 0x5410, R40 ;  /* 0x000054102b267816 */ /* 0x002fe40000000028 */
[----:B------:R-:W2:Y:S04]  /*57a40*/  LDL.LU R43, [R1+0x14] ;  /* 0x00001400012b7983 */ /* 0x000ea80000300800 */
[----:B------:R-:W2:Y:S04]  /*57a50*/  LDL.LU R40, [R1+0x24] ;  /* 0x0000240001287983 */ /* 0x000ea80000300800 */
[----:B------:R0:W-:Y:S04]  /*57a60*/  STL [R1+0x13e8], R38 ;  /* 0x0013e82601007387 */ /* 0x0001e80000100800 */
[----:B0-----:R-:W2:Y:S04]  /*57a70*/  LDL.LU R38, [R1+0x28] ;  /* 0x0000280001267983 */ /* 0x001ea80000300800 */
[----:B------:R-:W2:Y:S01]  /*57a80*/  LDL.LU R13, [R1+0x8] ;  /* 0x00000800010d7983 */ /* 0x000ea20000300800 */
[----:B------:R-:W-:-:S02]  /*57a90*/  SHF.R.U32.HI R15, RZ, 0x8, R15 ;  /* 0x00000008ff0f7819 */ /* 0x000fc4000001160f */
[----:B------:R-:W-:Y:S02]  /*57aa0*/  SHF.R.U32.HI R37, RZ, 0x8, R37 ;  /* 0x00000008ff257819 */ /* 0x000fe40000011625 */
[----:B------:R-:W-:Y:S02]  /*57ab0*/  SHF.R.U32.HI R36, RZ, 0x8, R36 ;  /* 0x00000008ff247819 */ /* 0x000fe40000011624 */
[----:B------:R-:W-:Y:S02]  /*57ac0*/  LOP3.LUT R15, R15, 0xffff, RZ, 0xc0, !PT ;  /* 0x0000ffff0f0f7812 */ /* 0x000fe400078ec0ff */
[----:B------:R-:W-:Y:S01]  /*57ad0*/  LOP3.LUT R37, R37, 0xffff, RZ, 0xc0, !PT ;  /* 0x0000ffff25257812 */ /* 0x000fe200078ec0ff */
[----:B------:R0:W-:Y:S01]  /*57ae0*/  STL [R1+0x3c], R53 ;  /* 0x00003c3501007387 */ /* 0x0001e20000100800 */
[----:B------:R-:W-:Y:S02]  /*57af0*/  LOP3.LUT R36, R36, 0xffff, RZ, 0xc0, !PT ;  /* 0x0000ffff24247812 */ /* 0x000fe400078ec0ff */
[----:B------:R-:W-:-:S02]  /*57b00*/  SHF.R.U32.HI R24, RZ, 0x8, R24 ;  /* 0x00000008ff187819 */ /* 0x000fc40000011618 */
[----:B0-----:R-:W-:Y:S02]  /*57b10*/  PRMT R53, R15, 0x3340, R37 ;  /* 0x000033400f357816 */ /* 0x001fe40000000025 */
[----:B------:R-:W-:Y:S02]  /*57b20*/  PRMT R15, R36, 0x3340, R1 ;  /* 0x00003340240f7816 */ /* 0x000fe40000000001 */
[----:B------:R-:W-:-:S03]  /*57b30*/  LOP3.LUT R24, R24, 0xffff, RZ, 0xc0, !PT ;  /* 0x0000ffff18187812 */ /* 0x000fc600078ec0ff */
[----:B------:R0:W-:Y:S01]  /*57b40*/  STL [R1+0x117c], R15 ;  /* 0x00117c0f01007387 */ /* 0x0001e20000100800 */
[----:B----4-:R-:W-:-:S03]  /*57b50*/  SHF.R.U32.HI R37, RZ, 0x8, R42 ;  /* 0x00000008ff257819 */ /* 0x010fc6000001162a */
[----:B------:R-:W4:Y:S01]  /*57b60*/  LDL.LU R42, [R1+0x48] ;  /* 0x00004800012a7983 */ /* 0x000f220000300800 */
[----:B------:R-:W-:Y:S02]  /*57b70*/  LOP3.LUT R37, R37, 0xffff, RZ, 0xc0, !PT ;  /* 0x0000ffff25257812 */ /* 0x000fe400078ec0ff */
[----:B---3--:R-:W-:Y:S02]  /*57b80*/  SHF.R.U32.HI R36, RZ, 0x8, R39 ;  /* 0x00000008ff247819 */ /* 0x008fe40000011627 */
[----:B0-----:R-:W-:Y:S01]  /*57b90*/  SHF.R.U32.HI R15, RZ, 0x8, R41 ;  /* 0x00000008ff0f7819 */ /* 0x001fe20000011629 */
[----:B------:R-:W3:Y:S04]  /*57ba0*/  LDL.LU R39, [R1+0x1c] ;  /* 0x00001c0001277983 */ /* 0x000ee80000300800 */
[----:B------:R-:W3:Y:S01]  /*57bb0*/  LDL.LU R41, [R1+0x18] ;  /* 0x0000180001297983 */ /* 0x000ee20000300800 */
[----:B------:R-:W-:-:S02]  /*57bc0*/  LOP3.LUT R36, R36, 0xffff, RZ, 0xc0, !PT ;  /* 0x0000ffff24247812 */ /* 0x000fc400078ec0ff */
[----:B------:R-:W-:Y:S02]  /*57bd0*/  LOP3.LUT R15, R15, 0xffff, RZ, 0xc0, !PT ;  /* 0x0000ffff0f0f7812 */ /* 0x000fe400078ec0ff */
[----:B--2---:R-:W-:-:S04]  /*57be0*/  SHF.R.U32.HI R13, RZ, 0x8, R13 ;  /* 0x00000008ff0d7819 */ /* 0x004fc8000001160d */
[----:B------:R-:W-:-:S04]  /*57bf0*/  LOP3.LUT R13, R13, 0xffff, RZ, 0xc0, !PT ;  /* 0x0000ffff0d0d7812 */ /* 0x000fc800078ec0ff */
[----:B------:R-:W-:Y:S02]  /*57c00*/  PRMT R13, R24, 0x3340, R13 ;  /* 0x00003340180d7816 */ /* 0x000fe4000000000d */
[----:B------:R-:W-:Y:S02]  /*57c10*/  PRMT R24, R37, 0x3340, R1 ;  /* 0x0000334025187816 */ /* 0x000fe40000000001 */
[----:B------:R-:W2:Y:S04]  /*57c20*/  LDL.LU R37, [R1+0x44] ;  /* 0x0000440001257983 */ /* 0x000ea80000300800 */
[----:B------:R0:W-:Y:S04]  /*57c30*/  STL [R1+0x125c], R13 ;  /* 0x00125c0d01007387 */ /* 0x0001e80000100800 */
[----:B------:R1:W-:Y:S01]  /*57c40*/  STL [R1+0x1178], R24 ;  /* 0x0011781801007387 */ /* 0x0003e20000100800 */
[----:B0-----:R-:W-:-:S02]  /*57c50*/  PRMT R13, R36, 0x3340, R15 ;  /* 0x00003340240d7816 */ /* 0x001fc4000000000f */
[----:B------:R-:W-:Y:S02]  /*57c60*/  SHF.R.U32.HI R15, RZ, 0x8, R50 ;  /* 0x00000008ff0f7819 */ /* 0x000fe40000011632 */
[----:B-1----:R-:W-:Y:S01]  /*57c70*/  SHF.R.U32.HI R24, RZ, 0x8, R43 ;  /* 0x00000008ff187819 */ /* 0x002fe2000001162b */
[----:B------:R0:W-:Y:S01]  /*57c80*/  STL [R1+0x1254], R13 ;  /* 0x0012540d01007387 */ /* 0x0001e20000100800 */
[----:B------:R-:W-:-:S03]  /*57c90*/  SHF.R.U32.HI R36, RZ, 0x8, R40 ;  /* 0x00000008ff247819 */ /* 0x000fc60000011628 */
[----:B------:R-:W2:Y:S04]  /*57ca0*/  LDL.LU R50, [R1+0x74] ;  /* 0x0000740001327983 */ /* 0x000ea80000300800 */
[----:B------:R-:W2:Y:S04]  /*57cb0*/  LDL.LU R43, [R1+0x1f8] ;  /* 0x0001f800012b7983 */ /* 0x000ea80000300800 */
[----:B------:R-:W2:Y:S01]  /*57cc0*/  LDL.LU R40, [R1+0x16c] ;  /* 0x00016c0001287983 */ /* 0x000ea20000300800 */
[----:B0-----:R-:W-:-:S03]  /*57cd0*/  SHF.R.U32.HI R13, RZ, 0x8, R38 ;  /* 0x00000008ff0d7819 */ /* 0x001fc60000011626 */
[----:B------:R-:W2:Y:S01]  /*57ce0*/  LDL.LU R38, [R1+0x2c] ;  /* 0x00002c0001267983 */ /* 0x000ea20000300800 */
[----:B------:R-:W-:Y:S02]  /*57cf0*/  LOP3.LUT R24, R24, 0xffff, RZ, 0xc0, !PT ;  /* 0x0000ffff18187812 */ /* 0x000fe400078ec0ff */
[----:B------:R-:W-:Y:S02]  /*57d00*/  LOP3.LUT R36, R36, 0xffff, RZ, 0xc0, !PT ;  /* 0x0000ffff24247812 */ /* 0x000fe400078ec0ff */
[----:B------:R-:W-:Y:S02]  /*57d10*/  LOP3.LUT R13, R13, 0xffff, RZ, 0xc0, !PT ;  /* 0x0000ffff0d0d7812 */ /* 0x000fe400078ec0ff */
[----:B------:R-:W-:Y:S02]  /*57d20*/  LOP3.LUT R15, R15, 0xffff, RZ, 0xc0, !PT ;  /* 0x0000ffff0f0f7812 */ /* 0x000fe400078ec0ff */
[----:B------:R-:W-:Y:S02]  /*57d30*/  PRMT R24, R24, 0x3340, R1 ;  /* 0x0000334018187816 */ /* 0x000fe40000000001 */
[----:B------:R-:W-:-:S02]  /*57d40*/  PRMT R13, R36, 0x3340, R13 ;  /* 0x00003340240d7816 */ /* 0x000fc4000000000d */
[----:B------:R-:W-:Y:S01]  /*57d50*/  PRMT R15, R15, 0x3340, R1 ;  /* 0x000033400f0f7816 */ /* 0x000fe20000000001 */
[----:B------:R0:W-:Y:S04]  /*57d60*/  STL [R1+0x1170], R24 ;  /* 0x0011701801007387 */ /* 0x0001e80000100800 */
[----:B------:R-:W-:Y:S04]  /*57d70*/  STL [R1+0x123c], R13 ;  /* 0x00123c0d01007387 */ /* 0x000fe80000100800 */
[----:B------:R4:W-:Y:S01]  /*57d80*/  STL [R1+0x1174], R15 ;  /* 0x0011740f01007387 */ /* 0x0009e20000100800 */
[----:B---3--:R-:W-:-:S02]  /*57d90*/  SHF.R.U32.HI R36, RZ, 0x8, R41 ;  /* 0x00000008ff247819 */ /* 0x008fc40000011629 */
[----:B0-----:R-:W-:Y:S02]  /*57da0*/  SHF.R.U32.HI R24, RZ, 0x8, R39 ;  /* 0x00000008ff187819 */ /* 0x001fe40000011627 */
[----:B----4-:R-:W-:-:S04]  /*57db0*/  SHF.R.U32.HI R15, RZ, 0x8, R42 ;  /* 0x00000008ff0f7819 */ /* 0x010fc8000001162a */
[----:B------:R-:W-:Y:S02]  /*57dc0*/  LOP3.LUT R15, R15, 0xffff, RZ, 0xc0, !PT ;  /* 0x0000ffff0f0f7812 */ /* 0x000fe400078ec0ff */
[----:B------:R-:W-:Y:S02]  /*57dd0*/  LOP3.LUT R36, R36, 0xffff, RZ, 0xc0, !PT ;  /* 0x0000ffff24247812 */ /* 0x000fe400078ec0ff */
[----:B------:R-:W-:Y:S02]  /*57de0*/  LOP3.LUT R24, R24, 0xffff, RZ, 0xc0, !PT ;  /* 0x0000ffff18187812 */ /* 0x000fe400078ec0ff */
[----:B------:R-:W-:-:S04]  /*57df0*/  SHF.R.U32.HI R35, RZ, 0x8, R35 ;  /* 0x00000008ff237819 */ /* 0x000fc80000011623 */
[----:B------:R-:W-:Y:S02]  /*57e00*/  LOP3.LUT R35, R35, 0xffff, RZ, 0xc0, !PT ;  /* 0x0000ffff23237812 */ /* 0x000fe400078ec0ff */
[----:B--2---:R-:W-:Y:S02]  /*57e10*/  SHF.R.U32.HI R13, RZ, 0x8, R37 ;  /* 0x00000008ff0d7819 */ /* 0x004fe40000011625 */
[----:B------:R-:W2:Y:S02]  /*57e20*/  LDL.LU R37, [R1+0x6c] ;  /* 0x00006c0001257983 */ /* 0x000ea40000300800 */
[----:B------:R-:W-:Y:S02]  /*57e30*/  LOP3.LUT R13, R13, 0xffff, RZ, 0xc0, !PT ;  /* 0x0000ffff0d0d7812 */ /* 0x000fe400078ec0ff */
[----:B------:R-:W3:Y:S02]  /*57e40*/  LDL.LU R42, [R1+0x4c] ;  /* 0x00004c00012a7983 */ /* 0x000ee40000300800 */
[----:B------:R-:W-:-:S02]  /*57e50*/  PRMT R13, R13, 0x3340, R15 ;  /* 0x000033400d0d7816 */ /* 0x000fc4000000000f */
[----:B------:R-:W4:Y:S04]  /*57e60*/  LDL.LU R39, [R1+0x84] ;  /* 0x0000840001277983 */ /* 0x000f280000300800 */
[----:B------:R-:W3:Y:S04]  /*57e70*/  LDL.LU R41, [R1+0x80] ;  /* 0x0000800001297983 */ /* 0x000ee80000300800 */
[----:B------:R0:W-:Y:S01]  /*57e80*/  STL [R1+0x1244], R13 ;  /* 0x0012440d01007387 */ /* 0x0001e20000100800 */
[----:B------:R-:W-:Y:S02]  /*57e90*/  PRMT R15, R35, 0x3340, R1 ;  /* 0x00003340230f7816 */ /* 0x000fe40000000001 */
[----:B0-----:R-:W-:-:S02]  /*57ea0*/  PRMT R13, R24, 0x3340, R36 ;  /* 0x00003340180d7816 */ /* 0x001fc40000000024 */
[----:B------:R-:W3:Y:S04]  /*57eb0*/  LDL.LU R36, [R1+0x60] ;  /* 0x0000600001247983 */ /* 0x000ee80000300800 */
[----:B------:R0:W-:Y:S04]  /*57ec0*/  STL [R1+0x1184], R15 ;  /* 0x0011840f01007387 */ /* 0x0001e80000100800 */
[----:B------:R1:W-:Y:S01]  /*57ed0*/  STL [R1+0x12a8], R13 ;  /* 0x0012a80d01007387 */ /* 0x0003e20000100800 */
[----:B0-----:R-:W-:Y:S02]  /*57ee0*/  LOP3.LUT R15, R40, 0xffff, RZ, 0xc0, !PT ;  /* 0x0000ffff280f7812 */ /* 0x001fe400078ec0ff */
[----:B-1----:R-:W-:-:S04]  /*57ef0*/  LOP3.LUT R13, R43, 0xffff, RZ, 0xc0, !PT ;  /* 0x0000ffff2b0d7812 */ /* 0x002fc800078ec0ff */
[----:B------:R-:W-:-:S05]  /*57f00*/  PRMT R40, R13, 0x3340, R15 ;  /* 0x000033400d287816 */ /* 0x000fca000000000f */
[----:B------:R0:W-:Y:S04]  /*57f10*/  STL [R1+0x1400], R40 ;  /* 0x0014002801007387 */ /* 0x0001e80000100800 */
[----:B------:R-:W3:Y:S01]  /*57f20*/  LDL.LU R43, [R1+0x98] ;  /* 0x00009800012b7983 */ /* 0x000ee20000300800 */
[----:B------:R-:W-:Y:S02]  /*57f30*/  SHF.R.U32.HI R35, RZ, 0x8, R13 ;  /* 0x00000008ff237819 */ /* 0x000fe4000001160d */
[----:B------:R-:W-:Y:S01]  /*57f40*/  SHF.R.U32.HI R13, RZ, 0x8, R38 ;  /* 0x00000008ff0d7819 */ /* 0x000fe20000011626 */
[----:B0-----:R-:W3:Y:S04]  /*57f50*/  LDL.LU R40, [R1+0xc0] ;  /* 0x0000c00001287983 */ /* 0x001ee80000300800 */
[----:B------:R-:W3:Y:S01]  /*57f60*/  LDL.LU R38, [R1+0xc4] ;  /* 0x0000c40001267983 */ /* 0x000ee20000300800 */
[----:B------:R-:W-:-:S02]  /*57f70*/  LOP3.LUT R50, R50, 0xffff, RZ, 0xc0, !PT ;  /* 0x0000ffff32327812 */ /* 0x000fc400078ec0ff */
[----:B------:R-:W-:Y:S02]  /*57f80*/  SHF.R.U32.HI R15, RZ, 0x8, R15 ;  /* 0x00000008ff0f7819 */ /* 0x000fe4000001160f */
[----:B------:R-:W-:Y:S02]  /*57f90*/  SHF.R.U32.HI R24, RZ, 0x8, R50 ;  /* 0x00000008ff187819 */ /* 0x000fe40000011632 */
[----:B------:R-:W-:Y:S02]  /*57fa0*/  LOP3.LUT R35, R35, 0xffff, RZ, 0xc0, !PT ;  /* 0x0000ffff23237812 */ /* 0x000fe400078ec0ff */
[----:B------:R-:W-:Y:S02]  /*57fb0*/  LOP3.LUT R24, R24, 0xffff, RZ, 0xc0, !PT ;  /* 0x0000ffff18187812 */ /* 0x000fe400078ec0ff */
[----:B------:R-:W-:Y:S02]  /*57fc0*/  LOP3.LUT R15, R15, 0xffff, RZ, 0xc0, !PT ;  /* 0x0000ffff0f0f7812 */ /* 0x000fe400078ec0ff */
[----:B------:R-:W-:-:S02]  /*57fd0*/  LOP3.LUT R13, R13, 0xffff, RZ, 0xc0, !PT ;  /* 0x0000ffff0d0d7812 */ /* 0x000fc400078ec0ff */
[----:B------:R-:W-:Y:S02]  /*57fe0*/  PRMT R24, R24, 0x3340, R1 ;  /* 0x0000334018187816 */ /* 0x000fe40000000001 */
[----:B------:R-:W-:Y:S02]  /*57ff0*/  PRMT R15, R35, 0x3340, R15 ;  /* 0x00003340230f7816 */ /* 0x000fe4000000000f */
[----:B------:R-:W-:Y:S01]  /*58000*/  PRMT R13, R13, 0x3340, R1 ;  /* 0x000033400d0d7816 */ /* 0x000fe20000000001 */
[----:B------:R-:W-:Y:S04]  /*58010*/  STL [R1+0x1188], R24 ;  /* 0x0011881801007387 */ /* 0x000fe80000100800 */
[----:B------:R-:W-:Y:S04]  /*58020*/  STL [R1+0x128c], R15 ;  /* 0x00128c0f01007387 */ /* 0x000fe80000100800 */
[----:B------:R2:W-:Y:S02]  /*58030*/  STL [R1+0x11f0], R13 ;  /* 0x0011f00d01007387 */ /* 0x0005e40000100800 */
[----:B--2---:R-:W-:-:S02]  /*58040*/  SHF.R.U32.HI R13, RZ, 0x8, R37 ;  /* 0x00000008ff0d7819 */ /* 0x004fc40000011625 */
[----:B------:R-:W2:Y:S02]  /*58050*/  LDL.LU R37, [R1+0x70] ;  /* 0x0000700001257983 */ /* 0x000ea40000300800 */
[----:B------:R-:W-:Y:S02]  /*58060*/  LOP3.LUT R13, R13, 0xffff, RZ, 0xc0, !PT ;  /* 0x0000ffff0d0d7812 */ /* 0x000fe400078ec0ff */
[----:B----4-:R-:W-:Y:S02]  /*58070*/  SHF.R.U32.HI R35, RZ, 0x8, R39 ;  /* 0x00000008ff237819 */ /* 0x010fe40000011627 */
[----:B---3--:R-:W-:Y:S02]  /*58080*/  SHF.R.U32.HI R15, RZ, 0x8, R41 ;  /* 0x00000008ff0f7819 */ /* 0x008fe40000011629 */
[----:B------:R-:W-:Y:S02]  /*58090*/  SHF.R.U32.HI R24, RZ, 0x8, R36 ;  /* 0x00000008ff187819 */ /* 0x000fe40000011624 */
[----:B------:R-:W-:-:S02]  /*580a0*/  SHF.R.U32.HI R36, RZ, 0x8, R42 ;  /* 0x00000008ff247819 */ /* 0x000fc4000001162a */
[----:B------:R-:W-:Y:S01]  /*580b0*/  LOP3.LUT R24, R24, 0xffff, RZ, 0xc0, !PT ;  /* 0x0000ffff18187812 */ /* 0x000fe200078ec0ff */
[----:B------:R-:W3:Y:S01]  /*580c0*/  LDL.LU R42, [R1+0x68] ;  /* 0x00006800012a7983 */ /* 0x000ee20000300800 */
[----:B------:R-:W-:Y:S02]  /*580d0*/  LOP3.LUT R36, R36, 0xffff, RZ, 0xc0, !PT ;  /* 0x0000ffff24247812 */ /* 0x000fe400078ec0ff */
[----:B------:R-:W-:Y:S01]  /*580e0*/  PRMT R13, R24, 0x3340, R13 ;  /* 0x00003340180d7816 */ /* 0x000fe2000000000d */
[----:B------:R-:W4:Y:S01]  /*580f0*/  LDL.LU R39, [R1+0x88] ;  /* 0x0000880001277983 */ /* 0x000f220000300800 */
[----:B------:R-:W-:-:S03]  /*58100*/  PRMT R24, R36, 0x3340, R1 ;  /* 0x0000334024187816 */ /* 0x000fc60000000001 */
[----:B------:R-:W3:Y:S04]  /*58110*/  LDL.LU R41, [R1+0x8c] ;  /* 0x00008c0001297983 */ /* 0x000ee80000300800 */
[----:B------:R-:W3:Y:S01]  /*58120*/  LDL.LU R36, [R1+0x64] ;  /* 0x0000640001247983 */ /* 0x000ee20000300800 */
[----:B------:R-:W-:Y:S02]  /*58130*/  LOP3.LUT R35, R35, 0xffff, RZ, 0xc0, !PT ;  /* 0x0000ffff23237812 */ /* 0x000fe400078ec0ff */
[----:B------:R-:W-:Y:S01]  /*58140*/  LOP3.LUT R15, R15, 0xffff, RZ, 0xc0, !PT ;  /* 0x0000ffff0f0f7812 */ /* 0x000fe200078ec0ff */
[----:B------:R0:W-:Y:S04]  /*58150*/  STL [R1+0x1298], R13 ;  /* 0x0012980d01007387 */ /* 0x0001e80000100800 */
[----:B------:R1:W-:Y:S01]  /*58160*/  STL [R1+0x11ec], R24 ;  /* 0x0011ec1801007387 */ /* 0x0003e20000100800 */
[----:B0-----:R-:W-:-:S02]  /*58170*/  PRMT R13, R35, 0x3340, R15 ;  /* 0x00003340230d7816 */ /* 0x001fc4000000000f */
[----:B-1----:R-:W-:-:S03]  /*58180*/  SHF.R.U32.HI R24, RZ, 0x8, R43 ;  /* 0x00000008ff187819 */ /* 0x002fc6000001162b */
[----:B------:R0:W-:Y:S04]  /*58190*/  STL [R1+0x1284], R13 ;  /* 0x0012840d01007387 */ /* 0x0001e80000100800 */
[----:B------:R-:W4:Y:S01]  /*581a0*/  LDL.LU R43, [R1+0x9c] ;  /* 0x00009c00012b7983 */ /* 0x000f220000300800 */
[----:B------:R-:W-:-:S03]  /*581b0*/  SHF.R.U32.HI R15, RZ, 0x8, R40 ;  /* 0x00000008ff0f7819 */ /* 0x000fc60000011628 */
[----:B------:R-:W4:Y:S01]  /*581c0*/  LDL.LU R40, [R1+0xac] ;  /* 0x0000ac0001287983 */ /* 0x000f220000300800 */
[----:B0-----:R-:W-:-:S03]  /*581d0*/  SHF.R.U32.HI R13, RZ, 0x8, R38 ;  /* 0x00000008ff0d7819 */ /* 0x001fc60000011626 */
[----:B------:R-:W4:Y:S01]  /*581e0*/  LDL.LU R38, [R1+0xa0] ;  /* 0x0000a00001267983 */ /* 0x000f220000300800 */
[----:B------:R-:W-:Y:S02]  /*581f0*/  SHF.R.U32.HI R35, RZ, 0x8, R58 ;  /* 0x00000008ff237819 */ /* 0x000fe4000001163a */
[----:B------:R-:W-:Y:S01]  /*58200*/  LOP3.LUT R24, R24, 0xffff, RZ, 0xc0, !PT ;  /* 0x0000ffff18187812 */ /* 0x000fe200078ec0ff */
[----:B------:R-:W4:Y:S01]  /*58210*/  LDL.LU R58, [R1+0xe0] ;  /* 0x0000e000013a7983 */ /* 0x000f220000300800 */
[----:B------:R-:W-:Y:S02]  /*58220*/  LOP3.LUT R15, R15, 0xffff, RZ, 0xc0, !PT ;  /* 0x0000ffff0f0f7812 */ /* 0x000fe400078ec0ff */
[----:B------:R-:W-:Y:S02]  /*58230*/  LOP3.LUT R13, R13, 0xffff, RZ, 0xc0, !PT ;  /* 0x0000ffff0d0d7812 */ /* 0x000fe400078ec0ff */
[----:B------:R-:W-:Y:S02]  /*58240*/  LOP3.LUT R35, R35, 0xffff, RZ, 0xc0, !PT ;  /* 0x0000ffff23237812 */ /* 0x000fe400078ec0ff */
[----:B------:R-:W-:-:S02]  /*58250*/  PRMT R24, R24, 0x3340, R1 ;  /* 0x0000334018187816 */ /* 0x000fc40000000001 */
[----:B------:R-:W-:Y:S02]  /*58260*/  PRMT R15, R15, 0x3340, R13 ;  /* 0x000033400f0f7816 */ /* 0x000fe4000000000d */
[----:B------:R-:W-:Y:S01]  /*58270*/  PRMT R13, R35, 0x3340, R1 ;  /* 0x00003340230d7816 */ /* 0x000fe20000000001 */
[----:B------:R-:W-:Y:S04]  /*58280*/  STL [R1+0x11e4], R24 ;  /* 0x0011e41801007387 */ /* 0x000fe80000100800 */
[----:B------:R-:W-:Y:S04]  /*58290*/  STL [R1+0x1274], R15 ;  /* 0x0012740f01007387 */ /* 0x000fe80000100800 */
[----:B------:R2:W-:Y:S02]  /*582a0*/  STL [R1+0x11e8], R13 ;  /* 0x0011e80d01007387 */ /* 0x0005e40000100800 */
[----:B--2---:R-:W-:-:S04]  /*582b0*/  SHF.R.U32.HI R13, RZ, 0x8, R37 ;  /* 0x00000008ff0d7819 */ /* 0x004fc80000011625 */
[----:B------:R-:W-:Y:S02]  /*582c0*/  LOP3.LUT R13, R13, 0xffff, RZ, 0xc0, !PT ;  /* 0x0000ffff0d0d7812 */ /* 0x000fe400078ec0ff */
[----:B---3--:R-:W-:Y:S02]  /*582d0*/  SHF.R.U32.HI R24, RZ, 0x8, R36 ;  /* 0x00000008ff187819 */ /* 0x008fe40000011624 */
[----:B------:R-:W-:Y:S02]  /*582e0*/  SHF.R.U32.HI R36, RZ, 0x8, R42 ;  /* 0x00000008ff247819 */ /* 0x000fe4000001162a */
[----:B------:R-:W-:Y:S01]  /*582f0*/  LOP3.LUT R24, R24, 0xffff, RZ, 0xc0, !PT ;  /* 0x0000ffff18187812 */ /* 0x000fe200078ec0ff */
[----:B------:R-:W2:Y:S01]  /*58300*/  LDL.LU R42, [R1+0x7c] ;  /* 0x00007c00012a7983 */ /* 0x000ea20000300800 */
[----:B------:R-:W-:Y:S02]  /*58310*/  LOP3.LUT R36, R36, 0xffff, RZ, 0xc0, !PT ;  /* 0x0000ffff24247812 */ /* 0x000fe400078ec0ff */
[----:B------:R-:W-:-:S02]  /*58320*/  PRMT R24, R24, 0x3340, R13 ;  /* 0x0000334018187816 */ /* 0x000fc4000000000d */
[----:B----4-:R-:W-:Y:S02]  /*58330*/  SHF.R.U32.HI R35, RZ, 0x8, R39 ;  /* 0x00000008ff237819 */ /* 0x010fe40000011627 */
[----:B------:R-:W-:Y:S01]  /*58340*/  PRMT R13, R36, 0x3340, R1 ;  /* 0x00003340240d7816 */ /* 0x000fe20000000001 */
[----:B------:R-:W3:Y:S01]  /*58350*/  LDL.LU R39, [R1+0xa4] ;  /* 0x0000a40001277983 */ /* 0x000ee20000300800 */
[----:B------:R-:W-:-:S03]  /*58360*/  SHF.R.U32.HI R15, RZ, 0x8, R41 ;  /* 0x00000008ff0f7819 */ /* 0x000fc60000011629 */
[----:B------:R-:W4:Y:S01]  /*58370*/  LDL.LU R41, [R1+0xa8] ;  /* 0x0000a80001297983 */ /* 0x000f220000300800 */
[----:B------:R-:W-:-:S03]  /*58380*/  LOP3.LUT R35, R35, 0xffff, RZ, 0xc0, !PT ;  /* 0x0000ffff23237812 */ /* 0x000fc600078ec0ff */
[----:B------:R-:W2:Y:S01]  /*58390*/  LDL.LU R36, [R1+0x194] ;  /* 0x0001940001247983 */ /* 0x000ea20000300800 */
[----:B------:R-:W-:-:S03]  /*583a0*/  LOP3.LUT R15, R15, 0xffff, RZ, 0xc0, !PT ;  /* 0x0000ffff0f0f7812 */ /* 0x000fc600078ec0ff */
[----:B------:R-:W-:Y:S04]  /*583b0*/  STL [R1+0x1280], R24 ;  /* 0x0012801801007387 */ /* 0x000fe80000100800 */
[----:B------:R0:W-:Y:S01]  /*583c0*/  STL [R1+0x11e0], R13 ;  /* 0x0011e00d01007387 */ /* 0x0001e20000100800 */
[----:B------:R-:W-:Y:S02]  /*583d0*/  PRMT R15, R35, 0x3340, R15 ;  /* 0x00003340230f7816 */ /* 0x000fe4000000000f */
[----:B0-----:R-:W-:-:S04]  /*583e0*/  SHF.R.U32.HI R13, RZ, 0x8, R43 ;  /* 0x00000008ff0d7819 */ /* 0x001fc8000001162b */
[----:B------:R-:W-:Y:S01]  /*583f0*/  LOP3.LUT R13, R13, 0xffff, RZ, 0xc0, !PT ;  /* 0x0000ffff0d0d7812 */ /* 0x000fe200078ec0ff */
[----:B------:R0:W-:Y:S03]  /*58400*/  STL [R1+0x1270], R15 ;  /* 0x0012700f01007387 */ /* 0x0001e60000100800 */
[----:B------:R-:W-:Y:S01]  /*58410*/  PRMT R13, R13, 0x3340, R1 ;  /* 0x000033400d0d7816 */ /* 0x000fe20000000001 */
[----:B------:R-:W3:Y:S01]  /*58420*/  LDL.LU R37, [R1+0xc8] ;  /* 0x0000c80001257983 */ /* 0x000ee20000300800 */
[----:B------:R-:W-:-:S03]  /*58430*/  SHF.R.U32.HI R24, RZ, 0x8, R38 ;  /* 0x00000008ff187819 */ /* 0x000fc60000011626 */
[----:B------:R-:W3:Y:S01]  /*58440*/  LDL.LU R43, [R1+0xf0] ;  /* 0x0000f000012b7983 */ /* 0x000ee20000300800 */
[----:B0-----:R-:W-:-:S03]  /*58450*/  SHF.R.U32.HI R15, RZ, 0x8, R40 ;  /* 0x00000008ff0f7819 */ /* 0x001fc60000011628 */
[----:B------:R-:W3:Y:S04]  /*58460*/  LDL.LU R40, [R1+0xcc] ;  /* 0x0000cc0001287983 */ /* 0x000ee80000300800 */
[----:B------:R-:W3:Y:S04]  /*58470*/  LDL.LU R38, [R1+0xe8] ;  /* 0x0000e80001267983 */ /* 0x000ee80000300800 */
[----:B------:R0:W-:Y:S04]  /*58480*/  STL [R1+0x11d4], R13 ;  /* 0x0011d40d01007387 */ /* 0x0001e80000100800 */
[----:B0-----:R-:W3:Y:S01]  /*58490*/  LDL.LU R13, [R1+0x258] ;  /* 0x00025800010d7983 */ /* 0x001ee20000300800 */
[----:B------:R-:W-:-:S02]  /*584a0*/  LOP3.LUT R58, R58, 0xffff, RZ, 0xc0, !PT ;  /* 0x0000ffff3a3a7812 */ /* 0x000fc400078ec0ff */
[----:B------:R-:W-:Y:S02]  /*584b0*/  LOP3.LUT R15, R15, 0xffff, RZ, 0xc0, !PT ;  /* 0x0000ffff0f0f7812 */ /* 0x000fe400078ec0ff */
[----:B------:R-:W-:Y:S02]  /*584c0*/  LOP3.LUT R24, R24, 0xffff, RZ, 0xc0, !PT ;  /* 0x0000ffff18187812 */ /* 0x000fe400078ec0ff */
[----:B------:R-:W-:Y:S02]  /*584d0*/  SHF.R.U32.HI R35, RZ, 0x8, R58 ;  /* 0x00000008ff237819 */ /* 0x000fe4000001163a */
[----:B------:R-:W-:Y:S02]  /*584e0*/  PRMT R15, R15, 0x3340, R24 ;  /* 0x000033400f0f7816 */ /* 0x000fe40000000018 */
[----:B------:R-:W-:-:S03]  /*584f0*/  LOP3.LUT R35, R35, 0xffff, RZ, 0xc0, !PT ;  /* 0x0000ffff23237812 */ /* 0x000fc600078ec0ff */
[----:B------:R2:W-:Y:S01]  /*58500*/  STL [R1+0x1260], R15 ;  /* 0x0012600f01007387 */ /* 0x0005e20000100800 */
[----:B------:R-:W-:-:S05]  /*58510*/  PRMT R35, R35, 0x3340, R1 ;  /* 0x0000334023237816 */ /* 0x000fca0000000001 */
[----:B------:R0:W-:Y:S01]  /*58520*/  STL [R1+0x11dc], R35 ;  /* 0x0011dc2301007387 */ /* 0x0001e20000100800 */
[----:B--2---:R-:W-:Y:S02]  /*58530*/  LOP3.LUT R15, R36, 0xffff, RZ, 0xc0, !PT ;  /* 0x0000ffff240f7812 */ /* 0x004fe400078ec0ff */
[----:B------:R-:W-:-:S04]  /*58540*/  SHF.R.U32.HI R36, RZ, 0x8, R42 ;  /* 0x00000008ff247819 */ /* 0x000fc8000001162a */
[----:B------:R-:W-:Y:S02]  /*58550*/  LOP3.LUT R36, R36, 0xffff, RZ, 0xc0, !PT ;  /* 0x0000ffff24247812 */ /* 0x000fe400078ec0ff */
[----:B---3--:R-:W-:-:S04]  /*58560*/  LOP3.LUT R13, R13, 0xffff, RZ, 0xc0, !PT ;  /* 0x0000ffff0d0d7812 */ /* 0x008fc800078ec0ff */
[----:B------:R-:W-:Y:S02]  /*58570*/  SHF.R.U32.HI R24, RZ, 0x8, R13 ;  /* 0x00000008ff187819 */ /* 0x000fe4000001160d */
[--C-:B0-----:R-:W-:Y:S02]  /*58580*/  PRMT R35, R13, 0x3340, R15.reuse ;  /* 0x000033400d237816 */ /* 0x101fe4000000000f */
[----:B------:R-:W-:Y:S02]  /*58590*/  SHF.R.U32.HI R13, RZ, 0x8, R15 ;  /* 0x00000008ff0d7819 */ /* 0x000fe4000001160f */
[----:B------:R-:W-:Y:S01]  /*585a0*/  LOP3.LUT R24, R24, 0xffff, RZ, 0xc0, !PT ;  /* 0x0000ffff18187812 */ /* 0x000fe200078ec0ff */
[----:B------:R0:W-:Y:S01]  /*585b0*/  STL [R1+0x13f4], R35 ;  /* 0x0013f42301007387 */ /* 0x0001e20000100800 */
[----:B------:R-:W-:Y:S02]  /*585c0*/  LOP3.LUT R13, R13, 0xffff, RZ, 0xc0, !PT ;  /* 0x0000ffff0d0d7812 */ /* 0x000fe400078ec0ff */
[----:B----4-:R-:W-:Y:S01]  /*585d0*/  SHF.R.U32.HI R15, RZ, 0x8, R41 ;  /* 0x00000008ff0f7819 */ /* 0x010fe20000011629 */
[----:B------:R-:W2:Y:S01]  /*585e0*/  LDL.LU R42, [R1+0x10c] ;  /* 0x00010c00012a7983 */ /* 0x000ea20000300800 */
[----:B------:R-:W-:-:S02]  /*585f0*/  PRMT R13, R24, 0x3340, R13 ;  /* 0x00003340180d7816 */ /* 0x000fc4000000000d */
[----:B0-----:R-:W-:Y:S02]  /*58600*/  SHF.R.U32.HI R35, RZ, 0x8, R39 ;  /* 0x00000008ff237819 */ /* 0x001fe40000011627 */
[----:B------:R-:W-:Y:S01]  /*58610*/  LOP3.LUT R15, R15, 0xffff, RZ, 0xc0, !PT ;  /* 0x0000ffff0f0f7812 */ /* 0x000fe200078ec0ff */
[----:B------:R-:W3:Y:S01]  /*58620*/  LDL.LU R39, [R1+0x110] ;  /* 0x0001100001277983 */ /* 0x000ee20000300800 */
[----:B------:R-:W-:Y:S02]  /*58630*/  LOP3.LUT R35, R35, 0xffff, RZ, 0xc0, !PT ;  /* 0x0000ffff23237812 */ /* 0x000fe400078ec0ff */
[----:B------:R-:W-:Y:S01]  /*58640*/  PRMT R24, R36, 0x3340, R1 ;  /* 0x0000334024187816 */ /* 0x000fe20000000001 */
[----:B------:R-:W4:Y:S04]  /*58650*/  LDL.LU R41, [R1+0xb0] ;  /* 0x0000b00001297983 */ /* 0x000f280000300800 */
[----:B------:R0:W-:Y:S04]  /*58660*/  STL [R1+0x1258], R13 ;  /* 0x0012580d01007387 */ /* 0x0001e80000100800 */
[----:B------:R1:W-:Y:S01]  /*58670*/  STL [R1+0x11d0], R24 ;  /* 0x0011d01801007387 */ /* 0x0003e20000100800 */
[----:B0-----:R-:W-:-:S02]  /*58680*/  PRMT R13, R35, 0x3340, R15 ;  /* 0x00003340230d7816 */ /* 0x001fc4000000000f */
[----:B------:R-:W-:Y:S02]  /*58690*/  SHF.R.U32.HI R35, RZ, 0x8, R43 ;  /* 0x00000008ff237819 */ /* 0x000fe4000001162b */
[----:B-1----:R-:W-:Y:S01]  /*586a0*/  SHF.R.U32.HI R24, RZ, 0x8, R37 ;  /* 0x00000008ff187819 */ /* 0x002fe20000011625 */
[----:B------:R0:W-:Y:S01]  /*586b0*/  STL [R1+0x1250], R13 ;  /* 0x0012500d01007387 */ /* 0x0001e20000100800 */
[----:B------:R-:W-:Y:S02]  /*586c0*/  SHF.R.U32.HI R15, RZ, 0x8, R38 ;  /* 0x00000008ff0f7819 */ /* 0x000fe40000011626 */
[----:B------:R-:W-:Y:S01]  /*586d0*/  LOP3.LUT R24, R24, 0xffff, RZ, 0xc0, !PT ;  /* 0x0000ffff18187812 */ /* 0x000fe200078ec0ff */
[----:B------:R-:W4:Y:S01]  /*586e0*/  LDL.LU R37, [R1+0xf8] ;  /* 0x0000f80001257983 */ /* 0x000f220000300800 */
[----:B------:R-:W-:Y:S02]  /*586f0*/  LOP3.LUT R35, R35, 0xffff, RZ, 0xc0, !PT ;  /* 0x0000ffff23237812 */ /* 0x000fe400078ec0ff */
[----:B0-----:R-:W-:Y:S01]  /*58700*/  SHF.R.U32.HI R13, RZ, 0x8, R40 ;  /* 0x00000008ff0d7819 */ /* 0x001fe20000011628 */
[----:B------:R-:W4:Y:S03]  /*58710*/  LDL.LU R43, [R1+0x100] ;  /* 0x00010000012b7983 */ /* 0x000f260000300800 */
[----:B------:R-:W-:Y:S01]  /*58720*/  LOP3.LUT R13, R13, 0xffff, RZ, 0xc0, !PT ;  /* 0x0000ffff0d0d7812 */ /* 0x000fe200078ec0ff */
[----:B------:R-:W4:Y:S01]  /*58730*/  LDL.LU R38, [R1+0x108] ;  /* 0x0001080001267983 */ /* 0x000f220000300800 */
[----:B------:R-:W-:-:S02]  /*58740*/  PRMT R36, R24, 0x3340, R1 ;  /* 0x0000334018247816 */ /* 0x000fc40000000001 */
[----:B------:R-:W-:Y:S02]  /*58750*/  LOP3.LUT R15, R15, 0xffff, RZ, 0xc0, !PT ;  /* 0x0000ffff0f0f7812 */ /* 0x000fe400078ec0ff */
[----:B------:R-:W-:Y:S02]  /*58760*/  PRMT R24, R35, 0x3340, R13 ;  /* 0x0000334023187816 */ /* 0x000fe4000000000d */
[----:B------:R-:W4:Y:S01]  /*58770*/  LDL.LU R35, [R1+0xd4] ;  /* 0x0000d40001237983 */ /* 0x000f220000300800 */
[----:B------:R-:W-:-:S03]  /*58780*/  PRMT R13, R15, 0x3340, R1 ;  /* 0x000033400f0d7816 */ /* 0x000fc60000000001 */
[----:B------:R-:W-:Y:S04]  /*58790*/  STL [R1+0x11c8], R36 ;  /* 0x0011c82401007387 */ /* 0x000fe80000100800 */
[----:B------:R2:W-:Y:S04]  /*587a0*/  STL [R1+0x1238], R24 ;  /* 0x0012381801007387 */ /* 0x0005e80000100800 */
[----:B------:R-:W4:Y:S04]  /*587b0*/  LDL.LU R15, [R1+0xd8] ;  /* 0x0000d800010f7983 */ /* 0x000f280000300800 */
[----:B------:R3:W-:Y:S04]  /*587c0*/  STL [R1+0x11cc], R13 ;  /* 0x0011cc0d01007387 */ /* 0x0007e80000100800 */
[----:B------:R-:W4:Y:S01]  /*587d0*/  LDL.LU R40, [R1+0x25c] ;  /* 0x00025c0001287983 */ /* 0x000f220000300800 */
[----:B--2---:R-:W-:-:S03]  /*587e0*/  SHF.R.U32.HI R24, RZ, 0x8, R42 ;  /* 0x00000008ff187819 */ /* 0x004fc6000001162a */
[----:B------:R-:W2:Y:S01]  /*587f0*/  LDL.LU R42, [R1+0x1d4] ;  /* 0x0001d400012a7983 */ /* 0x000ea20000300800 */
[----:B------:R-:W-:Y:S02]  /*58800*/  LOP3.LUT R24, R24, 0xffff, RZ, 0xc0, !PT ;  /* 0x0000ffff18187812 */ /* 0x000fe400078ec0ff */
[----:B---3--:R-:W-:Y:S02]  /*58810*/  SHF.R.U32.HI R13, RZ, 0x8, R39 ;  /* 0x00000008ff0d7819 */ /* 0x008fe40000011627 */
[----:B------:R-:W3:Y:S02]  /*58820*/  LDL.LU R39, [R1+0x120] ;  /* 0x0001200001277983 */ /* 0x000ee40000300800 */
[----:B------:R-:W-:Y:S02]  /*58830*/  LOP3.LUT R13, R13, 0xffff, RZ, 0xc0, !PT ;  /* 0x0000ffff0d0d7812 */ /* 0x000fe400078ec0ff */
[----:B----4-:R-:W-:Y:S02]  /*58840*/  SHF.R.U32.HI R36, RZ, 0x8, R41 ;  /* 0x00000008ff247819 */ /* 0x010fe40000011629 */
[----:B------:R-:W-:Y:S01]  /*58850*/  PRMT R13, R24, 0x3340, R13 ;  /* 0x00003340180d7816 */ /* 0x000fe2000000000d */
[----:B------:R-:W4:Y:S01]  /*58860*/  LDL.LU R41, [R1+0x11c] ;  /* 0x00011c0001297983 */ /* 0x000f220000300800 */
[----:B------:R-:W-:-:S03]  /*58870*/  LOP3.LUT R36, R36, 0xffff, RZ, 0xc0, !PT ;  /* 0x0000ffff24247812 */ /* 0x000fc600078ec0ff */
[----:B------:R0:W-:Y:S01]  /*58880*/  STL [R1+0x1240], R13 ;  /* 0x0012400d01007387 */ /* 0x0001e20000100800 */
[----:B------:R-:W-:-:S05]  /*58890*/  PRMT R24, R36, 0x3340, R1 ;  /* 0x0000334024187816 */ /* 0x000fca0000000001 */
[----:B------:R-:W-:Y:S01]  /*588a0*/  STL [R1+0x11c4], R24 ;  /* 0x0011c41801007387 */ /* 0x000fe20000100800 */
[----:B------:R-:W-:-:S04]  /*588b0*/  SHF.R.U32.HI R35, RZ, 0x8, R35 ;  /* 0x00000008ff237819 */ /* 0x000fc80000011623 */
[----:B------:R-:W-:Y:S02]  /*588c0*/  LOP3.LUT R35, R35, 0xffff, RZ, 0xc0, !PT ;  /* 0x0000ffff23237812 */ /* 0x000fe400078ec0ff */
[----:B------:R-:W-:-:S04]  /*588d0*/  SHF.R.U32.HI R15, RZ, 0x8, R15 ;  /* 0x00000008ff0f7819 */ /* 0x000fc8000001160f */
[----:B------:R-:W-:-:S04]  /*588e0*/  LOP3.LUT R15, R15, 0xffff, RZ, 0xc0, !PT ;  /* 0x0000ffff0f0f7812 */ /* 0x000fc800078ec0ff */
[----:B0-----:R-:W-:Y:S02]  /*588f0*/  PRMT R13, R35, 0x3340, R15 ;  /* 0x00003340230d7816 */ /* 0x001fe4000000000f */
[----:B------:R-:W-:-:S03]  /*58900*/  SHF.R.U32.HI R15, RZ, 0x8, R55 ;  /* 0x00000008ff0f7819 */ /* 0x000fc60000011637 */
[----:B------:R0:W-:Y:S02]  /*58910*/  STL [R1+0x1234], R13 ;  /* 0x0012340d01007387 */ /* 0x0001e40000100800 */
[----:B0-----:R-:W-:Y:S02]  /*58920*/  SHF.R.U32.HI R13, RZ, 0x8, R38 ;  /* 0x00000008ff0d7819 */ /* 0x001fe40000011626 */
[----:B------:R-:W4:Y:S04]  /*58930*/  LDL.LU R38, [R1+0xdc] ;  /* 0x0000dc0001267983 */ /* 0x000f280000300800 */
[----:B------:R-:W4:Y:S01]  /*58940*/  LDL.LU R55, [R1+0x2474] ;  /* 0x0024740001377983 */ /* 0x000f220000300800 */
[----:B------:R-:W-:Y:S02]  /*58950*/  SHF.R.U32.HI R24, RZ, 0x8, R37 ;  /* 0x00000008ff187819 */ /* 0x000fe40000011625 */
[----:B------:R-:W-:-:S02]  /*58960*/  SHF.R.U32.HI R35, RZ, 0x8, R43 ;  /* 0x00000008ff237819 */ /* 0x000fc4000001162b */
[----:B------:R-:W-:Y:S02]  /*58970*/  LOP3.LUT R24, R24, 0xffff, RZ, 0xc0, !PT ;  /* 0x0000ffff18187812 */ /* 0x000fe400078ec0ff */
[----:B------:R-:W-:Y:S02]  /*58980*/  LOP3.LUT R35, R35, 0xffff, RZ, 0xc0, !PT ;  /* 0x0000ffff23237812 */ /* 0x000fe400078ec0ff */
[----:B------:R-:W-:Y:S02]  /*58990*/  LOP3.LUT R13, R13, 0xffff, RZ, 0xc0, !PT ;  /* 0x0000ffff0d0d7812 */ /* 0x000fe400078ec0ff */
[----:B------:R-:W-:Y:S02]  /*589a0*/  LOP3.LUT R15, R15, 0xffff, RZ, 0xc0, !PT ;  /* 0x0000ffff0f0f7812 */ /* 0x000fe400078ec0ff */
[----:B------:R-:W-:Y:S02]  /*589b0*/  PRMT R36, R24, 0x3340, R1 ;  /* 0x0000334018247816 */ /* 0x000fe40000000001 */
[----:B------:R-:W-:-:S02]  /*589c0*/  PRMT R24, R35, 0x3340, R13 ;  /* 0x0000334023187816 */ /* 0x000fc4000000000d */
[----:B------:R-:W-:Y:S01]  /*589d0*/  PRMT R13, R15, 0x3340, R1 ;  /* 0x000033400f0d7816 */ /* 0x000fe20000000001 */
[----:B------:R-:W-:Y:S01]  /*589e0*/  STL [R1+0x11bc], R36 ;  /* 0x0011bc2401007387 */ /* 0x000fe20000100800 */
[----:B------:R-:W-:-:S03]  /*589f0*/  LOP3.LUT R35, R40, 0xffff, RZ, 0xc0, !PT ;  /* 0x0000ffff28237812 */ /* 0x000fc600078ec0ff */
[----:B------:R-:W-:Y:S04]  /*58a00*/  STL [R1+0x122c], R24 ;  /* 0x00122c1801007387 */ /* 0x000fe80000100800 */
[----:B------:R2:W-:Y:S01]  /*58a10*/  STL [R1+0x11b8], R13 ;  /* 0x0011b80d01007387 */ /* 0x0005e20000100800 */
[----:B------:R-:W-:-:S04]  /*58a20*/  SHF.R.U32.HI R15, RZ, 0x8, R35 ;  /* 0x00000008ff0f7819 */ /* 0x000fc80000011623 */
[----:B------:R-:W-:Y:S02]  /*58a30*/  LOP3.LUT R15, R15, 0xffff, RZ, 0xc0, !PT ;  /* 0x0000ffff0f0f7812 */ /* 0x000fe400078ec0ff */
[----:B------:R-:W-:Y:S02]  /*58a40*/  SHF.R.U32.HI R18, RZ, 0x8, R18 ;  /* 0x00000008ff127819 */ /* 0x000fe40000011612 */
[----:B------:R-:W-:Y:S02]  /*58a50*/  SHF.R.U32.HI R34, RZ, 0x8, R34 ;  /* 0x00000008ff227819 */ /* 0x000fe40000011622 */
[----:B------:R-:W-:Y:S02]  /*58a60*/  LOP3.LUT R18, R18, 0xffff, RZ, 0xc0, !PT ;  /* 0x0000ffff12127812 */ /* 0x000fe400078ec0ff */
[----:B------:R-:W-:Y:S02]  /*58a70*/  LOP3.LUT R34, R34, 0xffff, RZ, 0xc0, !PT ;  /* 0x0000ffff22227812 */ /* 0x000fe400078ec0ff */
[----:B------:R-:W-:-:S02]  /*58a80*/  PRMT R18, R18, 0x3340, R1 ;  /* 0x0000334012127816 */ /* 0x000fc40000000001 */
[----:B--2---:R-:W-:-:S04]  /*58a90*/  LOP3.LUT R13, R42, 0xffff, RZ, 0xc0, !PT ;  /* 0x0000ffff2a0d7812 */ /* 0x004fc800078ec0ff */
[--C-:B------:R-:W-:Y:S02]  /*58aa0*/  PRMT R37, R35, 0x3340, R13.reuse ;  /* 0x0000334023257816 */ /* 0x100fe4000000000d */
[----:B------:R-:W-:Y:S02]  /*58ab0*/  SHF.R.U32.HI R13, RZ, 0x8, R13 ;  /* 0x00000008ff0d7819 */ /* 0x000fe4000001160d */
[----:B---3--:R-:W-:Y:S02]  /*58ac0*/  SHF.R.U32.HI R24, RZ, 0x8, R39 ;  /* 0x00000008ff187819 */ /* 0x008fe40000011627 */
[----:B----4-:R-:W-:Y:S02]  /*58ad0*/  SHF.R.U32.HI R36, RZ, 0x8, R41 ;  /* 0x00000008ff247819 */ /* 0x010fe40000011629 */
[----:B------:R-:W-:Y:S02]  /*58ae0*/  LOP3.LUT R24, R24, 0xffff, RZ, 0xc0, !PT ;  /* 0x0000ffff18187812 */ /* 0x000fe400078ec0ff */
[----:B------:R-:W-:-:S02]  /*58af0*/  LOP3.LUT R36, R36, 0xffff, RZ, 0xc0, !PT ;  /* 0x0000ffff24247812 */ /* 0x000fc400078ec0ff */
[----:B------:R-:W-:Y:S02]  /*58b00*/  LOP3.LUT R13, R13, 0xffff, RZ, 0xc0, !PT ;  /* 0x0000ffff0d0d7812 */ /* 0x000fe400078ec0ff */
[----:B------:R-:W-:Y:S02]  /*58b10*/  PRMT R36, R24, 0x3340, R36 ;  /* 0x0000334018247816 */ /* 0x000fe40000000024 */
[----:B------:R-:W-:Y:S01]  /*58b20*/  PRMT R13, R15, 0x3340, R13 ;  /* 0x000033400f0d7816 */ /* 0x000fe2000000000d */
[----:B------:R-:W-:Y:S01]  /*58b30*/  STL [R1+0x13d4], R37 ;  /* 0x0013d42501007387 */ /* 0x000fe20000100800 */
[----:B------:R-:W-:-:S03]  /*58b40*/  SHF.R.U32.HI R15, RZ, 0x8, R19 ;  /* 0x00000008ff0f7819 */ /* 0x000fc60000011613 */
[----:B------:R-:W-:Y:S01]  /*58b50*/  STL [R1+0x1220], R36 ;  /* 0x0012202401007387 */ /* 0x000fe20000100800 */
[----:B------:R-:W-:Y:S02]  /*58b60*/  LOP3.LUT R15, R15, 0xffff, RZ, 0xc0, !PT ;  /* 0x0000ffff0f0f7812 */ /* 0x000fe400078ec0ff */
[----:B------:R-:W-:-:S04]  /*58b70*/  LOP3.LUT R55, R55, 0xffff, RZ, 0xc0, !PT ;  /* 0x0000ffff37377812 */ /* 0x000fc800078ec0ff */
[----:B------:R-:W-:-:S04]  /*58b80*/  SHF.R.U32.HI R35, RZ, 0x8, R55 ;  /* 0x00000008ff237819 */ /* 0x000fc80000011637 */
[----:B------:R-:W-:-:S04]  /*58b90*/  LOP3.LUT R35, R35, 0xffff, RZ, 0xc0, !PT ;  /* 0x0000ffff23237812 */ /* 0x000fc800078ec0ff */
[----:B------:R-:W-:-:S05]  /*58ba0*/  PRMT R24, R35, 0x3340, R1 ;  /* 0x0000334023187816 */ /* 0x000fca0000000001 */
[----:B------:R-:W-:Y:S04]  /*58bb0*/  STL [R1+0x11c0], R24 ;  /* 0x0011c01801007387 */ /* 0x000fe80000100800 */
[----:B------:R0:W-:Y:S04]  /*58bc0*/  STL [R1+0x1230], R13 ;  /* 0x0012300d01007387 */ /* 0x0001e80000100800 */
[----:B------:R-:W2:Y:S04]  /*58bd0*/  LDL.LU R19, [R1+0x2470] ;  /* 0x0024700001137983 */ /* 0x000ea80000300800 */
[----:B------:R-:W3:Y:S01]  /*58be0*/  LDL.LU R43, [R1+0x138] ;  /* 0x00013800012b7983 */ /* 0x000ee20000300800 */
[----:B0-----:R-:W-:-:S03]  /*58bf0*/  SHF.R.U32.HI R13, RZ, 0x8, R38 ;  /* 0x00000008ff0d7819 */ /* 0x001fc60000011626 */
[----:B------:R-:W4:Y:S01]  /*58c00*/  LDL.LU R40, [R1+0x13c] ;  /* 0x00013c0001287983 */ /* 0x000f220000300800 */
[----:B------:R-:W-:-:S03]  /*58c10*/  LOP3.LUT R13, R13, 0xffff, RZ, 0xc0, !PT ;  /* 0x0000ffff0d0d7812 */ /* 0x000fc600078ec0ff */
[----:B------:R-:W2:Y:S01]  /*58c20*/  LDL.LU R42, [R1+0x128] ;  /* 0x00012800012a7983 */ /* 0x000ea20000300800 */
[----:B------:R-:W-:Y:S02]  /*58c30*/  PRMT R13, R13, 0x3340, R15 ;  /* 0x000033400d0d7816 */ /* 0x000fe4000000000f */
[----:B------:R-:W-:Y:S01]  /*58c40*/  PRMT R15, R34, 0x3340, R1 ;  /* 0x00003340220f7816 */ /* 0x000fe20000000001 */
[----:B------:R-:W2:Y:S04]  /*58c50*/  LDL.LU R39, [R1+0x134] ;  /* 0x0001340001277983 */ /* 0x000ea80000300800 */
[----:B------:R-:W-:Y:S04]  /*58c60*/  STL [R1+0x140], R18 ;  /* 0x0001401201007387 */ /* 0x000fe80000100800 */
[----:B------:R0:W-:Y:S04]  /*58c70*/  STL [R1+0x1228], R13 ;  /* 0x0012280d01007387 */ /* 0x0001e80000100800 */
[----:B------:R1:W-:Y:S01]  /*58c80*/  STL [R1+0x1180], R15 ;  /* 0x0011800f01007387 */ /* 0x0003e20000100800 */
[----:B0-----:R-:W-:-:S03]  /*58c90*/  SHF.R.U32.HI R13, RZ, 0x8, R3 ;  /* 0x00000008ff0d7819 */ /* 0x001fc60000011603 */
[----:B------:R-:W2:Y:S01]  /*58ca0*/  LDL.LU R3, [R1+0x246c] ;  /* 0x00246c0001037983 */ /* 0x000ea20000300800 */
[----:B-1----:R-:W-:-:S03]  /*58cb0*/  SHF.R.U32.HI R15, RZ, 0x8, R52 ;  /* 0x00000008ff0f7819 */ /* 0x002fc60000011634 */
[----:B------:R-:W2:Y:S04]  /*58cc0*/  LDL.LU R41, [R1+0x158] ;  /* 0x0001580001297983 */ /* 0x000ea80000300800 */
[----:B------:R-:W2:Y:S04]  /*58cd0*/  LDL.LU R38, [R1+0x160] ;  /* 0x0001600001267983 */ /* 0x000ea80000300800 */
[----:B------:R-:W2:Y:S01]  /*58ce0*/  LDL.LU R52, [R1+0x2468] ;  /* 0x0024680001347983 */ /* 0x000ea20000300800 */
[----:B------:R-:W-:Y:S02]  /*58cf0*/  SHF.R.U32.HI R33, RZ, 0x8, R33 ;  /* 0x00000008ff217819 */ /* 0x000fe40000011621 */
[----:B------:R-:W-:-:S02]  /*58d00*/  SHF.R.U32.HI R12, RZ, 0x8, R12 ;  /* 0x00000008ff0c7819 */ /* 0x000fc4000001160c */
[----:B------:R-:W-:Y:S02]  /*58d10*/  SHF.R.U32.HI R32, RZ, 0x8, R32 ;  /* 0x00000008ff207819 */ /* 0x000fe40000011620 */
[----:B------:R-:W-:Y:S02]  /*58d20*/  LOP3.LUT R13, R13, 0xffff, RZ, 0xc0, !PT ;  /* 0x0000ffff0d0d7812 */ /* 0x000fe400078ec0ff */
        /* <DEDUP_REMOVED lines=9> */
[----:B------:R4:W-:Y:S01]  /*58dc0*/  STL [R1+0x121c], R13 ;  /* 0x00121c0d01007387 */ /* 0x0009e20000100800 */
[----:B------:R-:W-:-:S04]  /*58dd0*/  SHF.R.U32.HI R31, RZ, 0x8, R31 ;  /* 0x00000008ff1f7819 */ /* 0x000fc8000001161f */
[----:B------:R-:W-:Y:S02]  /*58de0*/  LOP3.LUT R31, R31, 0xffff, RZ, 0xc0, !PT ;  /* 0x0000ffff1f1f7812 */ /* 0x000fe400078ec0ff */
[----:B------:R-:W-:Y:S02]  /*58df0*/  SHF.R.U32.HI R27, RZ, 0x8, R27 ;  /* 0x00000008ff1b7819 */ /* 0x000fe4000001161b */
[----:B------:R-:W-:Y:S02]  /*58e00*/  SHF.R.U32.HI R28, RZ, 0x8, R28 ;  /* 0x00000008ff1c7819 */ /* 0x000fe4000001161c */
[----:B------:R-:W-:Y:S02]  /*58e10*/  SHF.R.U32.HI R11, RZ, 0x8, R11 ;  /* 0x00000008ff0b7819 */ /* 0x000fe4000001160b */
[----:B------:R-:W-:Y:S02]  /*58e20*/  SHF.R.U32.HI R16, RZ, 0x8, R16 ;  /* 0x00000008ff107819 */ /* 0x000fe40000011610 */
[----:B------:R-:W-:-:S02]  /*58e30*/  LOP3.LUT R27, R27, 0xffff, RZ, 0xc0, !PT ;  /* 0x0000ffff1b1b7812 */ /* 0x000fc400078ec0ff */
[----:B------:R-:W-:Y:S02]  /*58e40*/  LOP3.LUT R28, R28, 0xffff, RZ, 0xc0, !PT ;  /* 0x0000ffff1c1c7812 */ /* 0x000fe400078ec0ff */
[----:B------:R-:W-:Y:S02]  /*58e50*/  LOP3.LUT R11, R11, 0xffff, RZ, 0xc0, !PT ;  /* 0x0000ffff0b0b7812 */ /* 0x000fe400078ec0ff */
[----:B------:R-:W-:Y:S02]  /*58e60*/  LOP3.LUT R16, R16, 0xffff, RZ, 0xc0, !PT ;  /* 0x0000ffff10107812 */ /* 0x000fe400078ec0ff */
[----:B---3--:R-:W-:Y:S02]  /*58e70*/  SHF.R.U32.HI R12, RZ, 0x8, R43 ;  /* 0x00000008ff0c7819 */ /* 0x008fe4000001162b */
[----:B----4-:R-:W-:Y:S02]  /*58e80*/  SHF.R.U32.HI R13, RZ, 0x8, R40 ;  /* 0x00000008ff0d7819 */ /* 0x010fe40000011628 */
[----:B--2---:R-:W-:-:S02]  /*58e90*/  SHF.R.U32.HI R15, RZ, 0x8, R42 ;  /* 0x00000008ff0f7819 */ /* 0x004fc4000001162a */
[----:B------:R-:W-:Y:S02]  /*58ea0*/  SHF.R.U32.HI R18, RZ, 0x8, R39 ;  /* 0x00000008ff127819 */ /* 0x000fe40000011627 */
[----:B------:R-:W-:Y:S02]  /*58eb0*/  LOP3.LUT R13, R13, 0xffff, RZ, 0xc0, !PT ;  /* 0x0000ffff0d0d7812 */ /* 0x000fe400078ec0ff */
[----:B------:R-:W-:Y:S02]  /*58ec0*/  LOP3.LUT R12, R12, 0xffff, RZ, 0xc0, !PT ;  /* 0x0000ffff0c0c7812 */ /* 0x000fe400078ec0ff */
[----:B------:R-:W-:Y:S02]  /*58ed0*/  LOP3.LUT R15, R15, 0xffff, RZ, 0xc0, !PT ;  /* 0x0000ffff0f0f7812 */ /* 0x000fe400078ec0ff */
[----:B------:R-:W-:-:S04]  /*58ee0*/  LOP3.LUT R18, R18, 0xffff, RZ, 0xc0, !PT ;  /* 0x0000ffff12127812 */ /* 0x000fc800078ec0ff */
[----:B------:R-:W-:-:S05]  /*58ef0*/  PRMT R13, R13, 0x3340, R18 ;  /* 0x000033400d0d7816 */ /* 0x000fca0000000012 */
[----:B------:R0:W-:Y:S01]  /*58f00*/  STL [R1+0x5c], R13 ;  /* 0x00005c0d01007387 */ /* 0x0001e20000100800 */
[----:B------:R-:W-:-:S04]  /*58f10*/  SHF.R.U32.HI R24, RZ, 0x8, R52 ;  /* 0x00000008ff187819 */ /* 0x000fc80000011634 */
[----:B------:R-:W-:Y:S02]  /*58f20*/  LOP3.LUT R24, R24, 0xffff, RZ, 0xc0, !PT ;  /* 0x0000ffff18187812 */ /* 0x000fe400078ec0ff */
[----:B------:R-:W-:Y:S02]  /*58f30*/  PRMT R52, R12, 0x3340, R15 ;  /* 0x000033400c347816 */ /* 0x000fe4000000000f */
[----:B------:R-:W-:Y:S02]  /*58f40*/  PRMT R12, R24, 0x3340, R1 ;  /* 0x00003340180c7816 */ /* 0x000fe40000000001 */
[----:B0-----:R-:W-:Y:S02]  /*58f50*/  SHF.R.U32.HI R13, RZ, 0x8, R41 ;  /* 0x00000008ff0d7819 */ /* 0x001fe40000011629 */
[----:B------:R-:W-:Y:S01]  /*58f60*/  SHF.R.U32.HI R15, RZ, 0x8, R19 ;  /* 0x00000008ff0f7819 */ /* 0x000fe20000011613 */
[----:B------:R0:W-:Y:S01]  /*58f70*/  STL [R1+0x1c], R12 ;  /* 0x00001c0c01007387 */ /* 0x0001e20000100800 */
[----:B------:R-:W-:-:S02]  /*58f80*/  SHF.R.U32.HI R18, RZ, 0x8, R60 ;  /* 0x00000008ff127819 */ /* 0x000fc4000001163c */
[----:B------:R-:W-:Y:S01]  /*58f90*/  LOP3.LUT R24, R13, 0xffff, RZ, 0xc0, !PT ;  /* 0x0000ffff0d187812 */ /* 0x000fe200078ec0ff */
[----:B------:R-:W2:Y:S01]  /*58fa0*/  LDL.LU R60, [R1+0x2464] ;  /* 0x00246400013c7983 */ /* 0x000ea20000300800 */
[----:B------:R-:W-:Y:S02]  /*58fb0*/  LOP3.LUT R15, R15, 0xffff, RZ, 0xc0, !PT ;  /* 0x0000ffff0f0f7812 */ /* 0x000fe400078ec0ff */
[----:B0-----:R-:W-:Y:S01]  /*58fc0*/  SHF.R.U32.HI R12, RZ, 0x8, R38 ;  /* 0x00000008ff0c7819 */ /* 0x001fe20000011626 */
[----:B------:R-:W3:Y:S01]  /*58fd0*/  LDL.LU R19, [R1+0x2460] ;  /* 0x0024600001137983 */ /* 0x000ee20000300800 */
[----:B------:R-:W-:Y:S02]  /*58fe0*/  LOP3.LUT R13, R18, 0xffff, RZ, 0xc0, !PT ;  /* 0x0000ffff120d7812 */ /* 0x000fe400078ec0ff */
[----:B------:R-:W-:Y:S02]  /*58ff0*/  LOP3.LUT R12, R12, 0xffff, RZ, 0xc0, !PT ;  /* 0x0000ffff0c0c7812 */ /* 0x000fe400078ec0ff */
[----:B------:R-:W-:-:S02]  /*59000*/  PRMT R18, R24, 0x3340, R1 ;  /* 0x0000334018127816 */ /* 0x000fc40000000001 */
[----:B------:R-:W-:Y:S02]  /*59010*/  PRMT R15, R12, 0x3340, R15 ;  /* 0x000033400c0f7816 */ /* 0x000fe4000000000f */
[----:B------:R-:W-:Y:S01]  /*59020*/  PRMT R12, R13, 0x3340, R31 ;  /* 0x000033400d0c7816 */ /* 0x000fe2000000001f */
[----:B------:R0:W-:Y:S01]  /*59030*/  STL [R1+0x18], R18 ;  /* 0x0000181201007387 */ /* 0x0001e20000100800 */
[----:B------:R-:W-:-:S03]  /*59040*/  SHF.R.U32.HI R13, RZ, 0x8, R3 ;  /* 0x00000008ff0d7819 */ /* 0x000fc60000011603 */
[----:B------:R1:W-:Y:S04]  /*59050*/  STL [R1+0xb8], R15 ;  /* 0x0000b80f01007387 */ /* 0x0003e80000100800 */
[----:B------:R4:W-:Y:S01]  /*59060*/  STL [R1+0xb4], R12 ;  /* 0x0000b40c01007387 */ /* 0x0009e20000100800 */
[----:B------:R-:W-:Y:S01]  /*59070*/  LOP3.LUT R13, R13, 0xffff, RZ, 0xc0, !PT ;  /* 0x0000ffff0d0d7812 */ /* 0x000fe200078ec0ff */
[----:B0-----:R-:W0:Y:S01]  /*59080*/  LDC R18, c[0x0][0x3b4] ;  /* 0x0000ed00ff127b82 */ /* 0x001e220000000800 */
[----:B-1----:R-:W-:Y:S02]  /*59090*/  SHF.R.U32.HI R15, RZ, 0x8, R51 ;  /* 0x00000008ff0f7819 */ /* 0x002fe40000011633 */
[----:B----4-:R-:W-:Y:S02]  /*590a0*/  SHF.R.U32.HI R12, RZ, 0x8, R30 ;  /* 0x00000008ff0c7819 */ /* 0x010fe4000001161e */
[----:B------:R-:W-:-:S02]  /*590b0*/  LOP3.LUT R15, R15, 0xffff, RZ, 0xc0, !PT ;  /* 0x0000ffff0f0f7812 */ /* 0x000fc400078ec0ff */
[----:B------:R-:W-:Y:S02]  /*590c0*/  LOP3.LUT R12, R12, 0xffff, RZ, 0xc0, !PT ;  /* 0x0000ffff0c0c7812 */ /* 0x000fe400078ec0ff */
[--C-:B------:R-:W-:Y:S02]  /*590d0*/  PRMT R15, R15, 0x3340, R1.reuse ;  /* 0x000033400f0f7816 */ /* 0x100fe40000000001 */
[--C-:B------:R-:W-:Y:S02]  /*590e0*/  PRMT R13, R13, 0x3340, R1.reuse ;  /* 0x000033400d0d7816 */ /* 0x100fe40000000001 */
[----:B------:R-:W-:Y:S01]  /*590f0*/  PRMT R3, R12, 0x3340, R1 ;  /* 0x000033400c037816 */ /* 0x000fe20000000001 */
[----:B------:R-:W-:Y:S04]  /*59100*/  STL [R1+0x20], R15 ;  /* 0x0000200f01007387 */ /* 0x000fe80000100800 */
[----:B------:R-:W-:Y:S01]  /*59110*/  STL [R1+0x2c], R13 ;  /* 0x00002c0d01007387 */ /* 0x000fe20000100800 */
[----:B------:R-:W-:-:S03]  /*59120*/  PRMT R12, R11, 0x3340, R16 ;  /* 0x000033400b0c7816 */ /* 0x000fc60000000010 */
[----:B------:R1:W-:Y:S02]  /*59130*/  STL [R1+0x11c], R3 ;  /* 0x00011c0301007387 */ /* 0x0003e40000100800 */
[----:B-1----:R-:W-:-:S05]  /*59140*/  PRMT R3, R27, 0x3340, R28 ;  /* 0x000033401b037816 */ /* 0x002fca000000001c */
[----:B------:R1:W-:Y:S04]  /*59150*/  STL [R1+0x1208], R3 ;  /* 0x0012080301007387 */ /* 0x0003e80000100800 */
[----:B-1----:R-:W4:Y:S04]  /*59160*/  LDL.LU R3, [R1+0xf08] ;  /* 0x000f080001037983 */ /* 0x002f280000300800 */
[----:B------:R-:W-:Y:S04]  /*59170*/  STL [R1+0x58], R12 ;  /* 0x0000580c01007387 */ /* 0x000fe80000100800 */
[----:B------:R-:W2:Y:S01]  /*59180*/  LDL.LU R51, [R1+0xf0c] ;  /* 0x000f0c0001337983 */ /* 0x000ea20000300800 */
[----:B------:R-:W-:-:S02]  /*59190*/  SHF.R.U32.HI R29, RZ, 0x8, R29 ;  /* 0x00000008ff1d7819 */ /* 0x000fc4000001161d */
[----:B------:R-:W-:Y:S02]  /*591a0*/  SHF.R.U32.HI R17, RZ, 0x8, R17 ;  /* 0x00000008ff117819 */ /* 0x000fe40000011611 */
[----:B------:R-:W-:Y:S02]  /*591b0*/  LOP3.LUT R29, R29, 0xffff, RZ, 0xc0, !PT ;  /* 0x0000ffff1d1d7812 */ /* 0x000fe400078ec0ff */
[----:B------:R-:W-:Y:S02]  /*591c0*/  SHF.R.U32.HI R25, RZ, 0x8, R25 ;  /* 0x00000008ff197819 */ /* 0x000fe40000011619 */
[----:B------:R-:W-:Y:S02]  /*591d0*/  PRMT R11, R29, 0x3340, R1 ;  /* 0x000033401d0b7816 */ /* 0x000fe40000000001 */
[----:B------:R-:W-:Y:S02]  /*591e0*/  LOP3.LUT R17, R17, 0xffff, RZ, 0xc0, !PT ;  /* 0x0000ffff11117812 */ /* 0x000fe400078ec0ff */
[----:B------:R-:W-:Y:S01]  /*591f0*/  LOP3.LUT R25, R25, 0xffff, RZ, 0xc0, !PT ;  /* 0x0000ffff19197812 */ /* 0x000fe200078ec0ff */
[----:B------:R1:W-:Y:S01]  /*59200*/  STL [R1+0x118], R11 ;  /* 0x0001180b01007387 */ /* 0x0003e20000100800 */
[----:B------:R-:W-:-:S02]  /*59210*/  SHF.R.U32.HI R14, RZ, 0x8, R14 ;  /* 0x00000008ff0e7819 */ /* 0x000fc4000001160e */
[----:B------:R-:W-:Y:S02]  /*59220*/  SHF.R.U32.HI R26, RZ, 0x8, R26 ;  /* 0x00000008ff1a7819 */ /* 0x000fe4000001161a */
[----:B------:R-:W-:Y:S02]  /*59230*/  LOP3.LUT R14, R14, 0xffff, RZ, 0xc0, !PT ;  /* 0x0000ffff0e0e7812 */ /* 0x000fe400078ec0ff */
[----:B------:R-:W-:Y:S02]  /*59240*/  LOP3.LUT R26, R26, 0xffff, RZ, 0xc0, !PT ;  /* 0x0000ffff1a1a7812 */ /* 0x000fe400078ec0ff */
[----:B-1----:R-:W-:-:S05]  /*59250*/  PRMT R11, R17, 0x3340, R25 ;  /* 0x00003340110b7816 */ /* 0x002fca0000000019 */
[----:B------:R1:W-:Y:S02]  /*59260*/  STL [R1+0x1204], R11 ;  /* 0x0012040b01007387 */ /* 0x0003e40000100800 */
[----:B-1----:R-:W-:-:S05]  /*59270*/  PRMT R11, R14, 0x3340, R26 ;  /* 0x000033400e0b7816 */ /* 0x002fca000000001a */
[----:B------:R1:W-:Y:S04]  /*59280*/  STL [R1+0x54], R11 ;  /* 0x0000540b01007387 */ /* 0x0003e80000100800 */
[----:B--2---:R2:W-:Y:S04]  /*59290*/  STL [R1+0x2410], R51 ;  /* 0x0024103301007387 */ /* 0x0045e80000100800 */
[----:B------:R-:W3:Y:S01]  /*592a0*/  LDL.LU R41, [R1] ;  /* 0x0000000001297983 */ /* 0x000ee20000300800 */
[----:B------:R-:W-:-:S04]  /*592b0*/  SHF.R.U32.HI R9, RZ, 0x8, R9 ;  /* 0x00000008ff097819 */ /* 0x000fc80000011609 */
[----:B------:R-:W-:Y:S01]  /*592c0*/  LOP3.LUT R9, R9, 0xffff, RZ, 0xc0, !PT ;  /* 0x0000ffff09097812 */ /* 0x000fe200078ec0ff */
[----:B------:R-:W-:-:S03]  /*592d0*/  IMAD R17, R51, UR48, RZ ;  /* 0x0000003033117c24 */ /* 0x000fc6000f8e02ff */
[----:B------:R-:W-:Y:S01]  /*592e0*/  PRMT R28, R9, 0x3340, R1 ;  /* 0x00003340091c7816 */ /* 0x000fe20000000001 */
[----:B----4-:R-:W-:Y:S01]  /*592f0*/  IMAD R9, R3, UR49, RZ ;  /* 0x0000003103097c24 */ /* 0x010fe2000f8e02ff */
[----:B------:R-:W4:Y:S01]  /*59300*/  LDCU.64 UR48, c[0x0][0x390] ;  /* 0x00007200ff3077ac */ /* 0x000f220008000a00 */
[----:B-1----:R-:W-:Y:S02]  /*59310*/  SHF.R.U32.HI R11, RZ, 0x8, R59 ;  /* 0x00000008ff0b7819 */ /* 0x002fe4000001163b */
[----:B------:R-:W-:Y:S01]  /*59320*/  SHF.R.U32.HI R13, RZ, 0x8, R54 ;  /* 0x00000008ff0d7819 */ /* 0x000fe20000011636 */
[----:B------:R-:W3:Y:S01]  /*59330*/  LDL.LU R59, [R1+0x1b0] ;  /* 0x0001b000013b7983 */ /* 0x000ee20000300800 */
[----:B------:R-:W-:Y:S02]  /*59340*/  IADD3 R12, P1, PT, R9, UR44, RZ ;  /* 0x0000002c090c7c10 */ /* 0x000fe4000ff3e0ff */
[----:B------:R-:W-:Y:S01]  /*59350*/  LOP3.LUT R11, R11, 0xffff, RZ, 0xc0, !PT ;  /* 0x0000ffff0b0b7812 */ /* 0x000fe200078ec0ff */
[----:B------:R-:W3:Y:S01]  /*59360*/  LDL.LU R38, [R1+0xbc] ;  /* 0x0000bc0001267983 */ /* 0x000ee20000300800 */
[----:B------:R-:W-:Y:S01]  /*59370*/  LEA.HI.X.SX32 R16, R9, UR45, 0x1, P1 ;  /* 0x0000002d09107c11 */ /* 0x000fe200088f0eff */
[----:B0-----:R-:W-:Y:S01]  /*59380*/  IMAD R9, R18, 0x40, R9 ;  /* 0x0000004012097824 */ /* 0x001fe200078e0209 */
[----:B------:R-:W-:-:S02]  /*59390*/  LOP3.LUT R13, R13, 0xffff, RZ, 0xc0, !PT ;  /* 0x0000ffff0d0d7812 */ /* 0x000fc400078ec0ff */
[----:B------:R-:W-:Y:S02]  /*593a0*/  IADD3 R14, P2, PT, R17, UR46, RZ ;  /* 0x0000002e110e7c10 */ /* 0x000fe4000ff5e0ff */
[----:B------:R-:W-:Y:S01]  /*593b0*/  SHF.R.U32.HI R0, RZ, 0x8, R0 ;  /* 0x00000008ff007819 */ /* 0x000fe20000011600 */
[----:B------:R0:W-:Y:S01]  /*593c0*/  STL [R1+0x23e0], R12 ;  /* 0x0023e00c01007387 */ /* 0x0001e20000100800 */
[----:B------:R-:W-:Y:S02]  /*593d0*/  PRMT R54, R11, 0x3340, R13 ;  /* 0x000033400b367816 */ /* 0x000fe4000000000d */
[----:B------:R-:W-:Y:S01]  /*593e0*/  SHF.R.U32.HI R30, RZ, 0x8, R8 ;  /* 0x00000008ff1e7819 */ /* 0x000fe20000011608 */
[----:B------:R-:W1:Y:S01]  /*593f0*/  S2R R39, SR_TID.X ;  /* 0x0000000000277919 */ /* 0x000e620000002100 */
[----:B----4-:R-:W-:Y:S01]  /*59400*/  IADD3 R13, P1, PT, R9, UR48, RZ ;  /* 0x00000030090d7c10 */ /* 0x010fe2000ff3e0ff */
[----:B------:R-:W4:Y:S01]  /*59410*/  LDC R11, c[0x0][0x3b4] ;  /* 0x0000ed00ff0b7b82 */ /* 0x000f220000000800 */
[----:B------:R-:W-:-:S02]  /*59420*/  LEA.HI.X.SX32 R17, R17, UR47, 0x1, P2 ;  /* 0x0000002f11117c11 */ /* 0x000fc400090f0eff */
[----:B------:R-:W-:Y:S02]  /*59430*/  SHF.R.U32.HI R44, RZ, 0x8, R44 ;  /* 0x00000008ff2c7819 */ /* 0x000fe4000001162c */
[----:B------:R-:W-:Y:S02]  /*59440*/  SHF.R.U32.HI R10, RZ, 0x8, R10 ;  /* 0x00000008ff0a7819 */ /* 0x000fe4000001160a */
[----:B------:R-:W-:Y:S02]  /*59450*/  SHF.R.U32.HI R61, RZ, 0x8, R61 ;  /* 0x00000008ff3d7819 */ /* 0x000fe4000001163d */
[----:B------:R-:W-:Y:S01]  /*59460*/  SHF.R.U32.HI R45, RZ, 0x8, R45 ;  /* 0x00000008ff2d7819 */ /* 0x000fe2000001162d */
[----:B--2---:R-:W-:Y:S01]  /*59470*/  IMAD.MOV.U32 R51, RZ, RZ, R3 ;  /* 0x000000ffff337224 */ /* 0x004fe200078e0003 */
[----:B------:R-:W-:Y:S01]  /*59480*/  LOP3.LUT R0, R0, 0xffff, RZ, 0xc0, !PT ;  /* 0x0000ffff00007812 */ /* 0x000fe200078ec0ff */
[----:B------:R-:W-:Y:S01]  /*59490*/  STL [R1+0x23e4], R14 ;  /* 0x0023e40e01007387 */ /* 0x000fe20000100800 */
[----:B------:R-:W-:Y:S01]  /*594a0*/  LEA.HI.X.SX32 R18, R9, UR49, 0x1, P1 ;  /* 0x0000003109127c11 */ /* 0x000fe200088f0eff */
[----:B0-----:R-:W-:Y:S01]  /*594b0*/  IMAD R12, R60, UR75, RZ ;  /* 0x0000004b3c0c7c24 */ /* 0x001fe2000f8e02ff */
[----:B------:R-:W-:Y:S01]  /*594c0*/  PRMT R0, R0, 0x3340, R1 ;  /* 0x0000334000007816 */ /* 0x000fe20000000001 */
[----:B------:R-:W-:Y:S01]  /*594d0*/  STL [R1+0x23e8], R16 ;  /* 0x0023e81001007387 */ /* 0x000fe20000100800 */
[----:B------:R-:W0:Y:S03]  /*594e0*/  LDCU UR49, c[0x0][0x3b8] ;  /* 0x00007700ff3177ac */ /* 0x000e260008000800 */
[----:B------:R-:W-:Y:S01]  /*594f0*/  STL [R1+0x23dc], R17 ;  /* 0x0023dc1101007387 */ /* 0x000fe20000100800 */
[----:B------:R-:W2:Y:S03]  /*59500*/  LDCU.64 UR44, c[0x0][0x390] ;  /* 0x00007200ff2c77ac */ /* 0x000ea60008000a00 */
[----:B------:R-:W-:Y:S01]  /*59510*/  STL [R1+0x23ec], R13 ;  /* 0x0023ec0d01007387 */ /* 0x000fe20000100800 */
[----:B------:R-:W0:Y:S03]  /*59520*/  LDCU UR46, c[0x0][0x3b8] ;  /* 0x00007700ff2e77ac */ /* 0x000e260008000800 */
[----:B------:R-:W-:Y:S01]  /*59530*/  STL [R1+0x2414], R18 ;  /* 0x0024141201007387 */ /* 0x000fe20000100800 */
[----:B---3--:R-:W-:-:S03]  /*59540*/  SHF.R.U32.HI R8, RZ, 0x8, R41 ;  /* 0x00000008ff087819 */ /* 0x008fc60000011629 */
[----:B------:R-:W-:Y:S01]  /*59550*/  STL [R1+0x2418], R60 ;  /* 0x0024183c01007387 */ /* 0x000fe20000100800 */
[----:B------:R-:W-:Y:S01]  /*59560*/  LOP3.LUT R44, R44, 0xffff, RZ, 0xc0, !PT ;  /* 0x0000ffff2c2c7812 */ /* 0x000fe200078ec0ff */
[----:B------:R-:W3:Y:S02]  /*59570*/  LDCU UR47, c[0x0][0x3b8] ;  /* 0x00007700ff2f77ac */ /* 0x000ee40008000800 */
[----:B------:R-:W-:Y:S01]  /*59580*/  STL [R1+0x110], R0 ;  /* 0x0001100001007387 */ /* 0x000fe20000100800 */
[----:B------:R-:W-:Y:S01]  /*59590*/  LOP3.LUT R10, R10, 0xffff, RZ, 0xc0, !PT ;  /* 0x0000ffff0a0a7812 */ /* 0x000fe200078ec0ff */
[----:B------:R-:W2:Y:S02]  /*595a0*/  LDCU UR48, c[0x0][0x3b8] ;  /* 0x00007700ff3077ac */ /* 0x000ea40008000800 */
[----:B------:R0:W-:Y:S01]  /*595b0*/  STL [R1+0xec], R12 ;  /* 0x0000ec0c01007387 */ /* 0x0001e20000100800 */
[----:B------:R-:W-:-:S03]  /*595c0*/  LOP3.LUT R59, R59, 0xffff, RZ, 0xc0, !PT ;  /* 0x0000ffff3b3b7812 */ /* 0x000fc600078ec0ff */
[----:B------:R-:W2:Y:S01]  /*595d0*/  LDL.LU R42, [R1+0x268] ;  /* 0x00026800012a7983 */ /* 0x000ea20000300800 */
[----:B-1----:R-:W-:Y:S01]  /*595e0*/  LOP3.LUT R39, R39, 0x1f, RZ, 0xc0, !PT ;  /* 0x0000001f27277812 */ /* 0x002fe200078ec0ff */
[----:B------:R-:W1:Y:S02]  /*595f0*/  LDCU UR75, c[0x0][0x3b8] ;  /* 0x00007700ff4b77ac */ /* 0x000e640008000800 */
[----:B------:R-:W3:Y:S01]  /*59600*/  LDL.LU R41, [R1+0x230] ;  /* 0x0002300001297983 */ /* 0x000ee20000300800 */
[----:B------:R-:W-:Y:S01]  /*59610*/  LOP3.LUT R8, R8, 0xffff, RZ, 0xc0, !PT ;  /* 0x0000ffff08087812 */ /* 0x000fe200078ec0ff */
[----:B0-----:R-:W-:Y:S01]  /*59620*/  VIADD R12, R12, UR49 ;  /* 0x000000310c0c7c36 */ /* 0x001fe20008000000 */
[----:B------:R-:W-:Y:S02]  /*59630*/  PRMT R29, R10, 0x3340, R1 ;  /* 0x000033400a1d7816 */ /* 0x000fe40000000001 */
[----:B------:R-:W-:Y:S01]  /*59640*/  LOP3.LUT R61, R61, 0xffff, RZ, 0xc0, !PT ;  /* 0x0000ffff3d3d7812 */ /* 0x000fe200078ec0ff */
[----:B----4-:R-:W-:Y:S01]  /*59650*/  IMAD R17, R11, 0x20, R9 ;  /* 0x000000200b117824 */ /* 0x010fe200078e0209 */
[----:B------:R-:W-:Y:S01]  /*59660*/  PRMT R8, R8, 0x3340, R44 ;  /* 0x0000334008087816 */ /* 0x000fe2000000002c */
[----:B------:R-:W-:Y:S01]  /*59670*/  STL [R1+0xe8], R12 ;  /* 0x0000e80c01007387 */ /* 0x000fe20000100800 */
[----:B------:R-:W-:Y:S01]  /*59680*/  SHF.R.U32.HI R10, RZ, 0x8, R48 ;  /* 0x00000008ff0a7819 */ /* 0x000fe20000011630 */
[----:B------:R-:W0:Y:S02]  /*59690*/  LDCU UR49, c[0x0][0x3b8] ;  /* 0x00007700ff3177ac */ /* 0x000e240008000800 */
[----:B------:R4:W-:Y:S01]  /*596a0*/  STL [R1+0x1200], R8 ;  /* 0x0012000801007387 */ /* 0x0009e20000100800 */
[----:B------:R-:W-:Y:S01]  /*596b0*/  IMAD.MOV.U32 R48, RZ, RZ, R19 ;  /* 0x000000ffff307224 */ /* 0x000fe200078e0013 */
[----:B------:R-:W-:Y:S01]  /*596c0*/  LOP3.LUT R10, R10, 0xffff, RZ, 0xc0, !PT ;  /* 0x0000ffff0a0a7812 */ /* 0x000fe200078ec0ff */
[----:B------:R-:W-:Y:S01]  /*596d0*/  VIADD R19, R12, UR4 ;  /* 0x000000040c137c36 */ /* 0x000fe20008000000 */
[----:B------:R-:W-:-:S02]  /*596e0*/  LEA R0, R39, UR76, 0x4 ;  /* 0x0000004c27007c11 */ /* 0x000fc4000f8e20ff */
[----:B----4-:R-:W-:Y:S01]  /*596f0*/  SHF.R.U32.HI R8, RZ, 0x8, R59 ;  /* 0x00000008ff087819 */ /* 0x010fe2000001163b */
[----:B------:R-:W-:Y:S01]  /*59700*/  VIADD R44, R19, UR5 ;  /* 0x00000005132c7c36 */ /* 0x000fe20008000000 */
[----:B------:R-:W-:Y:S01]  /*59710*/  PRMT R60, R10, 0x3340, R61 ;  /* 0x000033400a3c7816 */ /* 0x000fe2000000003d */
[----:B------:R-:W4:Y:S01]  /*59720*/  LDL.LU R39, [R1+0x30] ;  /* 0x0000300001277983 */ /* 0x000f220000300800 */
[----:B------:R-:W-:Y:S02]  /*59730*/  LOP3.LUT R8, R8, 0xffff, RZ, 0xc0, !PT ;  /* 0x0000ffff08087812 */ /* 0x000fe400078ec0ff */
[----:B------:R-:W-:Y:S02]  /*59740*/  SHF.R.U32.HI R31, RZ, 0x8, R38 ;  /* 0x00000008ff1f7819 */ /* 0x000fe40000011626 */
[----:B--2---:R-:W-:Y:S01]  /*59750*/  LOP3.LUT R9, R42, 0xffff, RZ, 0xc0, !PT ;  /* 0x0000ffff2a097812 */ /* 0x004fe200078ec0ff */
[----:B------:R-:W2:Y:S01]  /*59760*/  LDL.LU R38, [R1+0x38] ;  /* 0x0000380001267983 */ /* 0x000ea20000300800 */
[----:B------:R-:W-:-:S02]  /*59770*/  PRMT R8, R8, 0x3340, R1 ;  /* 0x0000334008087816 */ /* 0x000fc40000000001 */
[----:B------:R-:W-:Y:S01]  /*59780*/  LOP3.LUT R45, R45, 0xffff, RZ, 0xc0, !PT ;  /* 0x0000ffff2d2d7812 */ /* 0x000fe200078ec0ff */
[----:B------:R-:W-:Y:S01]  /*59790*/  IMAD.MOV.U32 R25, RZ, RZ, R48 ;  /* 0x000000ffff197224 */ /* 0x000fe200078e0030 */
[----:B---3--:R-:W-:Y:S01]  /*597a0*/  LOP3.LUT R10, R41, 0xffff, RZ, 0xc0, !PT ;  /* 0x0000ffff290a7812 */ /* 0x008fe200078ec0ff */
[----:B------:R-:W-:Y:S01]  /*597b0*/  VIADD R33, R44, UR6 ;  /* 0x000000062c217c36 */ /* 0x000fe20008000000 */
[----:B------:R3:W-:Y:S01]  /*597c0*/  STL [R1+0x10c], R8 ;  /* 0x00010c0801007387 */ /* 0x0007e20000100800 */
[----:B------:R-:W-:Y:S01]  /*597d0*/  LOP3.LUT R30, R30, 0xffff, RZ, 0xc0, !PT ;  /* 0x0000ffff1e1e7812 */ /* 0x000fe200078ec0ff */
[----:B------:R-:W0:Y:S01]  /*597e0*/  LDCU UR4, c[0x0][0x3b8] ;  /* 0x00007700ff0477ac */ /* 0x000e220008000800 */
[----:B------:R-:W-:Y:S01]  /*597f0*/  VIADD R32, R33, UR7 ;  /* 0x0000000721207c36 */ /* 0x000fe20008000000 */
[----:B------:R-:W2:Y:S01]  /*59800*/  LDL.LU R40, [R1+0x148] ;  /* 0x0001480001287983 */ /* 0x000ea20000300800 */
[----:B------:R-:W-:Y:S01]  /*59810*/  LOP3.LUT R31, R31, 0xffff, RZ, 0xc0, !PT ;  /* 0x0000ffff1f1f7812 */ /* 0x000fe200078ec0ff */
[----:B------:R-:W0:Y:S01]  /*59820*/  LDCU UR5, c[0x0][0x3b8] ;  /* 0x00007700ff0577ac */ /* 0x000e220008000800 */
[----:B---3--:R-:W-:Y:S01]  /*59830*/  SHF.R.U32.HI R8, RZ, 0x8, R9 ;  /* 0x00000008ff087819 */ /* 0x008fe20000011609 */
[----:B------:R-:W3:Y:S01]  /*59840*/  LDCU UR6, c[0x0][0x3b8] ;  /* 0x00007700ff0677ac */ /* 0x000ee20008000800 */
[--C-:B------:R-:W-:Y:S01]  /*59850*/  PRMT R9, R9, 0x3340, R10.reuse ;  /* 0x0000334009097816 */ /* 0x100fe2000000000a */
[----:B------:R-:W-:Y:S01]  /*59860*/  VIADD R34, R32, UR8 ;  /* 0x0000000820227c36 */ /* 0x000fe20008000000 */
[----:B------:R-:W-:Y:S01]  /*59870*/  LOP3.LUT R8, R8, 0xffff, RZ, 0xc0, !PT ;  /* 0x0000ffff08087812 */ /* 0x000fe200078ec0ff */
[----:B------:R-:W0:Y:S02]  /*59880*/  LDCU UR7, c[0x0][0x3b8] ;  /* 0x00007700ff0777ac */ /* 0x000e240008000800 */
[----:B------:R1:W-:Y:S01]  /*59890*/  STL [R1+0x126c], R9 ;  /* 0x00126c0901007387 */ /* 0x0003e20000100800 */
[----:B------:R-:W-:Y:S01]  /*598a0*/  PRMT R29, R54, 0x5410, R29 ;  /* 0x00005410361d7816 */ /* 0x000fe2000000001d */
[----:B------:R-:W0:Y:S02]  /*598b0*/  LDCU UR8, c[0x0][0x3b8] ;  /* 0x00007700ff0877ac */ /* 0x000e240008000800 */
[----:B------:R-:W3:Y:S01]  /*598c0*/  LDL.LU R42, [R1+0x144] ;  /* 0x00014400012a7983 */ /* 0x000ee20000300800 */
[----:B------:R-:W-:Y:S01]  /*598d0*/  VIADD R35, R34, UR9 ;  /* 0x0000000922237c36 */ /* 0x000fe20008000000 */
[----:B------:R-:W-:Y:S01]  /*598e0*/  IADD3 R15, P1, PT, R17, UR44, RZ ;  /* 0x0000002c110f7c10 */ /* 0x000fe2000ff3e0ff */
[----:B------:R-:W0:Y:S01]  /*598f0*/  LDCU UR44, c[0x0][0x3b8] ;  /* 0x00007700ff2c77ac */ /* 0x000e220008000800 */
[----:B------:R-:W3:Y:S01]  /*59900*/  LDL.LU R41, [R1+0x114] ;  /* 0x0001140001297983 */ /* 0x000ee20000300800 */
[----:B-1----:R-:W-:Y:S01]  /*59910*/  SHF.R.U32.HI R9, RZ, 0x8, R10 ;  /* 0x00000008ff097819 */ /* 0x002fe2000001160a */
[----:B------:R-:W1:Y:S02]  /*59920*/  LDCU UR9, c[0x0][0x3b8] ;  /* 0x00007700ff0977ac */ /* 0x000e640008000800 */
[----:B------:R-:W-:Y:S01]  /*59930*/  STL.64 [R1+0x23f8], R34 ;  /* 0x0023f82201007387 */ /* 0x000fe20000100a00 */
[----:B------:R-:W0:Y:S03]  /*59940*/  LDCU UR76, c[0x0][0x3b8] ;  /* 0x00007700ff4c77ac */ /* 0x000e260008000800 */
[----:B------:R-:W-:Y:S04]  /*59950*/  STL.64 [R1+0x23f0], R32 ;  /* 0x0023f02001007387 */ /* 0x000fe80000100a00 */
[----:B------:R-:W3:Y:S01]  /*59960*/  LDL.LU R43, [R1+0xf4] ;  /* 0x0000f400012b7983 */ /* 0x000ee20000300800 */
[----:B------:R-:W-:-:S04]  /*59970*/  LOP3.LUT R9, R9, 0xffff, RZ, 0xc0, !PT ;  /* 0x0000ffff09097812 */ /* 0x000fc800078ec0ff */
[----:B------:R-:W-:Y:S02]  /*59980*/  PRMT R9, R8, 0x3340, R9 ;  /* 0x0000334008097816 */ /* 0x000fe40000000009 */
[----:B------:R-:W-:Y:S01]  /*59990*/  PRMT R8, R45, 0x3340, R1 ;  /* 0x000033402d087816 */ /* 0x000fe20000000001 */
[----:B------:R-:W-:Y:S01]  /*599a0*/  VIADD R36, R35, UR10 ;  /* 0x0000000a23247c36 */ /* 0x000fe20008000000 */
[----:B----4-:R-:W-:Y:S01]  /*599b0*/  SHF.R.U32.HI R10, RZ, 0x8, R39 ;  /* 0x00000008ff0a7819 */ /* 0x010fe20000011627 */
[----:B------:R4:W-:Y:S01]  /*599c0*/  STL [R1+0x11fc], R9 ;  /* 0x0011fc0901007387 */ /* 0x0009e20000100800 */
[----:B--2---:R-:W-:-:S03]  /*599d0*/  SHF.R.U32.HI R11, RZ, 0x8, R38 ;  /* 0x00000008ff0b7819 */ /* 0x004fc60000011626 */
[----:B------:R2:W-:Y:S01]  /*599e0*/  STL [R1+0x108], R8 ;  /* 0x0001080801007387 */ /* 0x0005e20000100800 */
[----:B----4-:R-:W-:Y:S01]  /*599f0*/  SHF.R.U32.HI R9, RZ, 0x8, R46 ;  /* 0x00000008ff097819 */ /* 0x010fe2000001162e */
[----:B------:R-:W-:Y:S01]  /*59a00*/  VIADD R37, R36, UR11 ;  /* 0x0000000b24257c36 */ /* 0x000fe20008000000 */
[----:B------:R-:W-:Y:S02]  /*59a10*/  LOP3.LUT R10, R10, 0xffff, RZ, 0xc0, !PT ;  /* 0x0000ffff0a0a7812 */ /* 0x000fe400078ec0ff */
[----:B---3--:R-:W-:Y:S01]  /*59a20*/  SHF.R.U32.HI R26, RZ, 0x8, R41 ;  /* 0x00000008ff1a7819 */ /* 0x008fe20000011629 */
[----:B------:R-:W-:Y:S01]  /*59a30*/  IMAD.MOV.U32 R34, RZ, RZ, R25 ;  /* 0x000000ffff227224 */ /* 0x000fe200078e0019 */
[----:B--2---:R-:W-:Y:S01]  /*59a40*/  SHF.R.U32.HI R8, RZ, 0x8, R47 ;  /* 0x00000008ff087819 */ /* 0x004fe2000001162f */
[----:B------:R-:W2:Y:S01]  /*59a50*/  LDCU UR10, c[0x0][0x3b8] ;  /* 0x00007700ff0a77ac */ /* 0x000ea20008000800 */
[----:B------:R-:W-:Y:S02]  /*59a60*/  LOP3.LUT R9, R9, 0xffff, RZ, 0xc0, !PT ;  /* 0x0000ffff09097812 */ /* 0x000fe400078ec0ff */
[----:B------:R-:W-:Y:S01]  /*59a70*/  LOP3.LUT R8, R8, 0xffff, RZ, 0xc0, !PT ;  /* 0x0000ffff08087812 */ /* 0x000fe200078ec0ff */
[----:B------:R-:W-:Y:S01]  /*59a80*/  VIADD R38, R37, UR12 ;  /* 0x0000000c25267c36 */ /* 0x000fe20008000000 */
[----:B------:R-:W-:Y:S01]  /*59a90*/  STL.64 [R1+0x23b8], R36 ;  /* 0x0023b82401007387 */ /* 0x000fe20000100a00 */
[----:B------:R-:W-:Y:S01]  /*59aa0*/  LOP3.LUT R11, R11, 0xffff, RZ, 0xc0, !PT ;  /* 0x0000ffff0b0b7812 */ /* 0x000fe200078ec0ff */
[----:B------:R-:W3:Y:S01]  /*59ab0*/  LDCU UR11, c[0x0][0x3b8] ;  /* 0x00007700ff0b77ac */ /* 0x000ee20008000800 */
[----:B------:R-:W-:Y:S01]  /*59ac0*/  PRMT R8, R8, 0x3340, R9 ;  /* 0x0000334008087816 */ /* 0x000fe20000000009 */
[----:B------:R-:W-:Y:S01]  /*59ad0*/  VIADD R39, R38, UR13 ;  /* 0x0000000d26277c36 */ /* 0x000fe20008000000 */
[----:B------:R-:W-:Y:S01]  /*59ae0*/  SHF.R.U32.HI R9, RZ, 0x8, R42 ;  /* 0x00000008ff097819 */ /* 0x000fe2000001162a */
[----:B------:R-:W4:Y:S02]  /*59af0*/  LDCU UR12, c[0x0][0x3b8] ;  /* 0x00007700ff0c77ac */ /* 0x000f240008000800 */
[----:B------:R0:W-:Y:S01]  /*59b00*/  STL [R1+0x11f8], R8 ;  /* 0x0011f80801007387 */ /* 0x0001e20000100800 */
[----:B------:R-:W-:Y:S01]  /*59b10*/  LOP3.LUT R9, R9, 0xffff, RZ, 0xc0, !PT ;  /* 0x0000ffff09097812 */ /* 0x000fe200078ec0ff */
[----:B------:R-:W1:Y:S01]  /*59b20*/  LDCU UR13, c[0x0][0x3b8] ;  /* 0x00007700ff0d77ac */ /* 0x000e620008000800 */
[----:B0-----:R-:W-:Y:S01]  /*59b30*/  SHF.R.U32.HI R8, RZ, 0x8, R40 ;  /* 0x00000008ff087819 */ /* 0x001fe20000011628 */
[----:B------:R-:W-:Y:S01]  /*59b40*/  VIADD R40, R39, UR14 ;  /* 0x0000000e27287c36 */ /* 0x000fe20008000000 */
[----:B------:R-:W-:Y:S01]  /*59b50*/  PRMT R16, R10, 0x3340, R11 ;  /* 0x000033400a107816 */ /* 0x000fe2000000000b */
[----:B------:R0:W-:Y:S01]  /*59b60*/  STL.64 [R1+0x23b0], R38 ;  /* 0x0023b02601007387 */ /* 0x0001e20000100a00 */
[----:B------:R-:W-:Y:S01]  /*59b70*/  LOP3.LUT R8, R8, 0xffff, RZ, 0xc0, !PT ;  /* 0x0000ffff08087812 */ /* 0x000fe200078ec0ff */
[----:B------:R-:W-:Y:S01]  /*59b80*/  VIADD R41, R40, UR15 ;  /* 0x0000000f28297c36 */ /* 0x000fe20008000000 */
[----:B------:R-:W-:Y:S01]  /*59b90*/  SHF.R.U32.HI R10, RZ, 0x8, R43 ;  /* 0x00000008ff0a7819 */ /* 0x000fe2000001162b */
[----:B------:R-:W-:Y:S01]  /*59ba0*/  IMAD.MOV.U32 R37, RZ, RZ, R34 ;  /* 0x000000ffff257224 */ /* 0x000fe200078e0022 */
[----:B------:R-:W-:Y:S01]  /*59bb0*/  PRMT R13, R8, 0x3340, R9 ;  /* 0x00003340080d7816 */ /* 0x000fe20000000009 */
[----:B------:R-:W-:Y:S01]  /*59bc0*/  VIADD R42, R41, UR16 ;  /* 0x00000010292a7c36 */ /* 0x000fe20008000000 */
[----:B------:R-:W-:Y:S01]  /*59bd0*/  SHF.R.U32.HI R8, RZ, 0x8, R2 ;  /* 0x00000008ff087819 */ /* 0x000fe20000011602 */
[----:B------:R0:W-:Y:S01]  /*59be0*/  STL.64 [R1+0x23a0], R40 ;  /* 0x0023a02801007387 */ /* 0x0001e20000100a00 */
[----:B------:R-:W-:Y:S01]  /*59bf0*/  SHF.R.U32.HI R9, RZ, 0x8, R56 ;  /* 0x00000008ff097819 */ /* 0x000fe20000011638 */
[----:B------:R-:W-:Y:S01]  /*59c00*/  VIADD R43, R42, UR17 ;  /* 0x000000112a2b7c36 */ /* 0x000fe20008000000 */
[----:B------:R-:W-:Y:S01]  /*59c10*/  LOP3.LUT R8, R8, 0xffff, RZ, 0xc0, !PT ;  /* 0x0000ffff08087812 */ /* 0x000fe200078ec0ff */
[----:B------:R-:W2:Y:S01]  /*59c20*/  LDL.LU R2, [R1+0x245c] ;  /* 0x00245c0001027983 */ /* 0x000ea20000300800 */
[----:B------:R-:W-:Y:S01]  /*59c30*/  LOP3.LUT R9, R9, 0xffff, RZ, 0xc0, !PT ;  /* 0x0000ffff09097812 */ /* 0x000fe200078ec0ff */
[----:B------:R-:W-:Y:S01]  /*59c40*/  IMAD.MOV.U32 R36, RZ, RZ, R58 ;  /* 0x000000ffff247224 */ /* 0x000fe200078e003a */
[----:B------:R-:W-:Y:S01]  /*59c50*/  LOP3.LUT R10, R10, 0xffff, RZ, 0xc0, !PT ;  /* 0x0000ffff0a0a7812 */ /* 0x000fe200078ec0ff */
[----:B------:R-:W2:Y:S01]  /*59c60*/  LDL.LU R56, [R1+0x2458] ;  /* 0x0024580001387983 */ /* 0x000ea20000300800 */
[----:B------:R-:W-:Y:S01]  /*59c70*/  PRMT R12, R8, 0x3340, R9 ;  /* 0x00003340080c7816 */ /* 0x000fe20000000009 */
[----:B------:R-:W1:Y:S01]  /*59c80*/  LDCU UR14, c[0x0][0x3b8] ;  /* 0x00007700ff0e77ac */ /* 0x000e620008000800 */
[----:B------:R-:W-:Y:S01]  /*59c90*/  SHF.R.U32.HI R8, RZ, 0x8, R23 ;  /* 0x00000008ff087819 */ /* 0x000fe20000011617 */
[----:B------:R-:W-:Y:S01]  /*59ca0*/  STL.64 [R1+0x2398], R42 ;  /* 0x0023982a01007387 */ /* 0x000fe20000100a00 */
[----:B------:R-:W-:-:S02]  /*59cb0*/  PRMT R18, R10, 0x3340, R1 ;  /* 0x000033400a127816 */ /* 0x000fc40000000001 */
[----:B------:R-:W-:Y:S01]  /*59cc0*/  SHF.R.U32.HI R11, RZ, 0x8, R7 ;  /* 0x00000008ff0b7819 */ /* 0x000fe20000011607 */
[----:B------:R-:W3:Y:S01]  /*59cd0*/  LDL.LU R23, [R1+0x2454] ;  /* 0x0024540001177983 */ /* 0x000ee20000300800 */
[----:B------:R-:W-:Y:S01]  /*59ce0*/  SHF.R.U32.HI R9, RZ, 0x8, R20 ;  /* 0x00000008ff097819 */ /* 0x000fe20000011614 */
[----:B0-----:R-:W-:Y:S01]  /*59cf0*/  IMAD.MOV.U32 R39, RZ, RZ, R37 ;  /* 0x000000ffff277224 */ /* 0x001fe200078e0025 */
[----:B------:R-:W-:Y:S01]  /*59d00*/  SHF.R.U32.HI R10, RZ, 0x8, R22 ;  /* 0x00000008ff0a7819 */ /* 0x000fe20000011616 */
[----:B------:R-:W3:Y:S01]  /*59d10*/  LDL.LU R20, [R1+0x2450] ;  /* 0x0024500001147983 */ /* 0x000ee20000300800 */
[----:B------:R-:W-:Y:S01]  /*59d20*/  PRMT R30, R30, 0x3340, R1 ;  /* 0x000033401e1e7816 */ /* 0x000fe20000000001 */
[----:B------:R-:W0:Y:S02]  /*59d30*/  LDCU UR15, c[0x0][0x3b8] ;  /* 0x00007700ff0f77ac */ /* 0x000e240008000800 */
[----:B------:R-:W3:Y:S01]  /*59d40*/  LDL.LU R22, [R1+0x244c] ;  /* 0x00244c0001167983 */ /* 0x000ee20000300800 */
[----:B------:R-:W-:Y:S01]  /*59d50*/  LOP3.LUT R8, R8, 0xffff, RZ, 0xc0, !PT ;  /* 0x0000ffff08087812 */ /* 0x000fe200078ec0ff */
[----:B------:R-:W0:Y:S01]  /*59d60*/  LDCU UR16, c[0x0][0x3b8] ;  /* 0x00007700ff1077ac */ /* 0x000e220008000800 */
[----:B------:R-:W-:Y:S01]  /*59d70*/  LOP3.LUT R9, R9, 0xffff, RZ, 0xc0, !PT ;  /* 0x0000ffff09097812 */ /* 0x000fe200078ec0ff */
[----:B------:R-:W-:Y:S01]  /*59d80*/  VIADD R45, R43, UR18 ;  /* 0x000000122b2d7c36 */ /* 0x000fe20008000000 */
[----:B------:R-:W-:Y:S01]  /*59d90*/  LOP3.LUT R10, R10, 0xffff, RZ, 0xc0, !PT ;  /* 0x0000ffff0a0a7812 */ /* 0x000fe200078ec0ff */
[----:B------:R-:W3:Y:S01]  /*59da0*/  LDL.LU R24, [R1+0x270] ;  /* 0x0002700001187983 */ /* 0x000ee20000300800 */
[----:B------:R-:W-:Y:S01]  /*59db0*/  PRMT R14, R8, 0x3340, R9 ;  /* 0x00003340080e7816 */ /* 0x000fe20000000009 */
[----:B------:R-:W-:Y:S01]  /*59dc0*/  IMAD.MOV.U32 R37, RZ, RZ, R55 ;  /* 0x000000ffff257224 */ /* 0x000fe200078e0037 */
[----:B------:R-:W-:Y:S01]  /*59dd0*/  SHF.R.U32.HI R8, RZ, 0x8, R6 ;  /* 0x00000008ff087819 */ /* 0x000fe20000011606 */
[----:B------:R-:W-:Y:S01]  /*59de0*/  VIADD R46, R45, UR19 ;  /* 0x000000132d2e7c36 */ /* 0x000fe20008000000 */
[----:B------:R-:W-:Y:S01]  /*59df0*/  SHF.R.U32.HI R9, RZ, 0x8, R57 ;  /* 0x00000008ff097819 */ /* 0x000fe20000011639 */
[----:B------:R-:W-:Y:S01]  /*59e00*/  IMAD.MOV.U32 R41, RZ, RZ, R36 ;  /* 0x000000ffff297224 */ /* 0x000fe200078e0024 */
[----:B------:R-:W-:Y:S01]  /*59e10*/  LOP3.LUT R8, R8, 0xffff, RZ, 0xc0, !PT ;  /* 0x0000ffff08087812 */ /* 0x000fe200078ec0ff */
[----:B------:R-:W-:Y:S01]  /*59e20*/  VIADD R47, R46, UR20 ;  /* 0x000000142e2f7c36 */ /* 0x000fe20008000000 */
[----:B------:R-:W-:Y:S01]  /*59e30*/  LOP3.LUT R9, R9, 0xffff, RZ, 0xc0, !PT ;  /* 0x0000ffff09097812 */ /* 0x000fe200078ec0ff */
[----:B------:R-:W0:Y:S01]  /*59e40*/  LDCU UR17, c[0x0][0x3b8] ;  /* 0x00007700ff1177ac */ /* 0x000e220008000800 */
[----:B------:R-:W-:-:S02]  /*59e50*/  PRMT R27, R8, 0x3340, R1 ;  /* 0x00003340081b7816 */ /* 0x000fc40000000001 */
[--C-:B------:R-:W-:Y:S01]  /*59e60*/  PRMT R8, R9, 0x3340, R1.reuse ;  /* 0x0000334009087816 */ /* 0x100fe20000000001 */
[----:B------:R-:W-:Y:S01]  /*59e70*/  STL.64 [R1+0x2390], R46 ;  /* 0x0023902e01007387 */ /* 0x000fe20000100a00 */
[----:B------:R-:W-:Y:S01]  /*59e80*/  PRMT R40, R10, 0x3340, R1 ;  /* 0x000033400a287816 */ /* 0x000fe20000000001 */
[----:B------:R-:W-:Y:S01]  /*59e90*/  IMAD.MOV.U32 R36, RZ, RZ, R37 ;  /* 0x000000ffff247224 */ /* 0x000fe200078e0025 */
[----:B--2---:R-:W-:Y:S01]  /*59ea0*/  LOP3.LUT R56, R56, 0xffff, RZ, 0xc0, !PT ;  /* 0x0000ffff38387812 */ /* 0x004fe200078ec0ff */
[----:B------:R-:W2:Y:S01]  /*59eb0*/  LDL.LU R6, [R1+0x2448] ;  /* 0x0024480001067983 */ /* 0x000ea20000300800 */
[----:B------:R-:W-:Y:S01]  /*59ec0*/  SHF.R.U32.HI R10, RZ, 0x8, R21 ;  /* 0x00000008ff0a7819 */ /* 0x000fe20000011615 */
[----:B------:R-:W0:Y:S01]  /*59ed0*/  LDCU UR18, c[0x0][0x3b8] ;  /* 0x00007700ff1277ac */ /* 0x000e220008000800 */
[----:B------:R-:W-:Y:S01]  /*59ee0*/  SHF.R.U32.HI R9, RZ, 0x8, R5 ;  /* 0x00000008ff097819 */ /* 0x000fe20000011605 */
[----:B------:R-:W2:Y:S01]  /*59ef0*/  LDL.LU R57, [R1+0x2444] ;  /* 0x0024440001397983 */ /* 0x000ea20000300800 */
[----:B------:R-:W-:Y:S01]  /*59f00*/  LOP3.LUT R2, R2, 0xffff, RZ, 0xc0, !PT ;  /* 0x0000ffff02027812 */ /* 0x000fe200078ec0ff */
[----:B------:R-:W0:Y:S02]  /*59f10*/  LDCU UR19, c[0x0][0x3b8] ;  /* 0x00007700ff1377ac */ /* 0x000e240008000800 */
[----:B------:R1:W-:Y:S01]  /*59f20*/  STL [R1+0x104], R8 ;  /* 0x0001040801007387 */ /* 0x0003e20000100800 */
[----:B------:R-:W-:Y:S01]  /*59f30*/  LOP3.LUT R10, R10, 0xffff, RZ, 0xc0, !PT ;  /* 0x0000ffff0a0a7812 */ /* 0x000fe200078ec0ff */
[----:B------:R-:W0:Y:S01]  /*59f40*/  LDCU UR20, c[0x0][0x3b8] ;  /* 0x00007700ff1477ac */ /* 0x000e220008000800 */
[----:B------:R-:W-:Y:S01]  /*59f50*/  LOP3.LUT R9, R9, 0xffff, RZ, 0xc0, !PT ;  /* 0x0000ffff09097812 */ /* 0x000fe200078ec0ff */
[----:B------:R-:W2:Y:S01]  /*59f60*/  LDL.LU R21, [R1+0x2440] ;  /* 0x0024400001157983 */ /* 0x000ea20000300800 */
[----:B-1----:R-:W-:-:S03]  /*59f70*/  SHF.R.U32.HI R8, RZ, 0x8, R49 ;  /* 0x00000008ff087819 */ /* 0x002fc60000011631 */
[----:B------:R-:W2:Y:S01]  /*59f80*/  LDL.LU R5, [R1+0x243c] ;  /* 0x00243c0001057983 */ /* 0x000ea20000300800 */
[----:B------:R-:W-:-:S03]  /*59f90*/  LOP3.LUT R8, R8, 0xffff, RZ, 0xc0, !PT ;  /* 0x0000ffff08087812 */ /* 0x000fc600078ec0ff */
[----:B------:R-:W2:Y:S01]  /*59fa0*/  LDL.LU R33, [R1+0x27c] ;  /* 0x00027c0001217983 */ /* 0x000ea20000300800 */
[----:B------:R-:W-:Y:S02]  /*59fb0*/  PRMT R9, R10, 0x3340, R9 ;  /* 0x000033400a097816 */ /* 0x000fe40000000009 */
[----:B------:R-:W-:-:S03]  /*59fc0*/  PRMT R8, R8, 0x3340, R1 ;  /* 0x0000334008087816 */ /* 0x000fc60000000001 */
[----:B------:R-:W-:Y:S01]  /*59fd0*/  STL [R1+0x134], R9 ;  /* 0x0001340901007387 */ /* 0x000fe20000100800 */
[----:B------:R-:W-:-:S03]  /*59fe0*/  SHF.R.U32.HI R10, RZ, 0x8, R4 ;  /* 0x00000008ff0a7819 */ /* 0x000fc60000011604 */
[----:B------:R3:W-:Y:S02]  /*59ff0*/  STL [R1+0x100], R8 ;  /* 0x0001000801007387 */ /* 0x0007e40000100800 */
[----:B---3--:R-:W-:Y:S02]  /*5a000*/  LOP3.LUT R8, R22, 0xffff, RZ, 0xc0, !PT ;  /* 0x0000ffff16087812 */ /* 0x008fe400078ec0ff */
[----:B------:R-:W3:Y:S04]  /*5a010*/  LDL.LU R22, [R1+0x2438] ;  /* 0x0024380001167983 */ /* 0x000ee80000300800 */
[----:B------:R-:W2:Y:S04]  /*5a020*/  LDL.LU R4, [R1+0x2434] ;  /* 0x0024340001047983 */ /* 0x000ea80000300800 */
[----:B------:R-:W2:Y:S01]  /*5a030*/  LDL.LU R7, [R1+0x2430] ;  /* 0x0024300001077983 */ /* 0x000ea20000300800 */
[----:B------:R-:W-:Y:S01]  /*5a040*/  VIADD R61, R47, UR21 ;  /* 0x000000152f3d7c36 */ /* 0x000fe20008000000 */
[----:B------:R-:W-:-:S02]  /*5a050*/  LOP3.LUT R9, R24, 0xffff, RZ, 0xc0, !PT ;  /* 0x0000ffff18097812 */ /* 0x000fc400078ec0ff */
[----:B------:R-:W-:Y:S01]  /*5a060*/  LOP3.LUT R20, R20, 0xffff, RZ, 0xc0, !PT ;  /* 0x0000ffff14147812 */ /* 0x000fe200078ec0ff */
[----:B------:R-:W-:Y:S01]  /*5a070*/  VIADD R48, R61, UR22 ;  /* 0x000000163d307c36 */ /* 0x000fe20008000000 */
[----:B------:R-:W-:Y:S02]  /*5a080*/  SHF.R.U32.HI R25, RZ, 0x8, R9 ;  /* 0x00000008ff197819 */ /* 0x000fe40000011609 */
[----:B------:R-:W-:Y:S01]  /*5a090*/  LOP3.LUT R23, R23, 0xffff, RZ, 0xc0, !PT ;  /* 0x0000ffff17177812 */ /* 0x000fe200078ec0ff */
[----:B------:R-:W-:Y:S01]  /*5a0a0*/  VIADD R42, R48, UR23 ;  /* 0x00000017302a7c36 */ /* 0x000fe20008000000 */
[----:B------:R-:W-:Y:S01]  /*5a0b0*/  SHF.R.U32.HI R24, RZ, 0x8, R8 ;  /* 0x00000008ff187819 */ /* 0x000fe20000011608 */
[----:B------:R-:W-:Y:S01]  /*5a0c0*/  IMAD.MOV.U32 R37, RZ, RZ, R50 ;  /* 0x000000ffff257224 */ /* 0x000fe200078e0032 */
[----:B------:R-:W-:Y:S01]  /*5a0d0*/  PRMT R32, R9, 0x3340, R8 ;  /* 0x0000334009207816 */ /* 0x000fe20000000008 */
[----:B------:R-:W-:Y:S01]  /*5a0e0*/  VIADD R47, R42, UR24 ;  /* 0x000000182a2f7c36 */ /* 0x000fe20008000000 */
[----:B------:R-:W-:Y:S01]  /*5a0f0*/  LOP3.LUT R9, R10, 0xffff, RZ, 0xc0, !PT ;  /* 0x0000ffff0a097812 */ /* 0x000fe200078ec0ff */
[----:B------:R-:W1:Y:S02]  /*5a100*/  LDCU UR21, c[0x0][0x3b8] ;  /* 0x00007700ff1577ac */ /* 0x000e640008000800 */
[----:B------:R-:W-:Y:S01]  /*5a110*/  VIADD R43, R47, UR25 ;  /* 0x000000192f2b7c36 */ /* 0x000fe20008000000 */
[----:B------:R-:W-:Y:S01]  /*5a120*/  LOP3.LUT R8, R11, 0xffff, RZ, 0xc0, !PT ;  /* 0x0000ffff0b087812 */ /* 0x000fe200078ec0ff */
[----:B------:R-:W-:Y:S01]  /*5a130*/  STL [R1+0x1210], R32 ;  /* 0x0012102001007387 */ /* 0x000fe20000100800 */
[----:B------:R-:W-:Y:S01]  /*5a140*/  LOP3.LUT R10, R24, 0xffff, RZ, 0xc0, !PT ;  /* 0x0000ffff180a7812 */ /* 0x000fe200078ec0ff */
[----:B------:R-:W-:Y:S01]  /*5a150*/  VIADD R49, R43, UR26 ;  /* 0x0000001a2b317c36 */ /* 0x000fe20008000000 */
[----:B------:R-:W-:Y:S01]  /*5a160*/  LOP3.LUT R11, R25, 0xffff, RZ, 0xc0, !PT ;  /* 0x0000ffff190b7812 */ /* 0x000fe200078ec0ff */
[----:B------:R-:W0:Y:S02]  /*5a170*/  LDCU UR22, c[0x0][0x3b8] ;  /* 0x00007700ff1677ac */ /* 0x000e240008000800 */
[----:B------:R-:W-:Y:S01]  /*5a180*/  VIADD R38, R49, UR27 ;  /* 0x0000001b31267c36 */ /* 0x000fe20008000000 */
[----:B------:R-:W-:Y:S01]  /*5a190*/  PRMT R9, R9, 0x3340, R8 ;  /* 0x0000334009097816 */ /* 0x000fe20000000008 */
[----:B------:R-:W0:Y:S02]  /*5a1a0*/  LDCU UR23, c[0x0][0x3b8] ;  /* 0x00007700ff1777ac */ /* 0x000e240008000800 */
[----:B------:R-:W-:Y:S01]  /*5a1b0*/  VIADD R3, R38, UR28 ;  /* 0x0000001c26037c36 */ /* 0x000fe20008000000 */
[----:B------:R-:W-:Y:S01]  /*5a1c0*/  PRMT R8, R11, 0x3340, R10 ;  /* 0x000033400b087816 */ /* 0x000fe2000000000a */
[----:B------:R-:W-:Y:S01]  /*5a1d0*/  STL [R1+0x12c], R9 ;  /* 0x00012c0901007387 */ /* 0x000fe20000100800 */
[----:B------:R-:W-:Y:S01]  /*5a1e0*/  PRMT R31, R31, 0x3340, R1 ;  /* 0x000033401f1f7816 */ /* 0x000fe20000000001 */
[----:B------:R-:W-:Y:S01]  /*5a1f0*/  VIADD R46, R3, UR29 ;  /* 0x0000001d032e7c36 */ /* 0x000fe20008000000 */
[----:B------:R-:W-:Y:S01]  /*5a200*/  PRMT R16, R16, 0x5410, R18 ;  /* 0x0000541010107816 */ /* 0x000fe20000000012 */
[----:B------:R-:W0:Y:S03]  /*5a210*/  LDCU UR24, c[0x0][0x3b8] ;  /* 0x00007700ff1877ac */ /* 0x000e260008000800 */
[----:B------:R-:W-:Y:S01]  /*5a220*/  STL.64 [R1+0x23a8], R46 ;  /* 0x0023a82e01007387 */ /* 0x000fe20000100a00 */
[----:B------:R-:W-:Y:S01]  /*5a230*/  PRMT R14, R14, 0x5410, R40 ;  /* 0x000054100e0e7816 */ /* 0x000fe20000000028 */
[----:B------:R-:W0:Y:S02]  /*5a240*/  LDCU UR25, c[0x0][0x3b8] ;  /* 0x00007700ff1977ac */ /* 0x000e240008000800 */
[----:B------:R0:W-:Y:S01]  /*5a250*/  STL [R1+0x11f4], R8 ;  /* 0x0011f40801007387 */ /* 0x0001e20000100800 */
[----:B------:R-:W-:Y:S01]  /*5a260*/  LOP3.LUT R26, R26, 0xffff, RZ, 0xc0, !PT ;  /* 0x0000ffff1a1a7812 */ /* 0x000fe200078ec0ff */
[----:B------:R-:W0:Y:S01]  /*5a270*/  LDCU UR26, c[0x0][0x3b8] ;  /* 0x00007700ff1a77ac */ /* 0x000e220008000800 */
[----:B------:R-:W-:Y:S01]  /*5a280*/  PRMT R12, R12, 0x5410, R27 ;  /* 0x000054100c0c7816 */ /* 0x000fe2000000001b */
[----:B------:R-:W0:Y:S01]  /*5a290*/  LDCU UR27, c[0x0][0x3b8] ;  /* 0x00007700ff1b77ac */ /* 0x000e220008000800 */
[----:B------:R-:W0:Y:S01]  /*5a2a0*/  LDCU UR28, c[0x0][0x3b8] ;  /* 0x00007700ff1c77ac */ /* 0x000e220008000800 */
[----:B--2---:R-:W-:Y:S01]  /*5a2b0*/  LOP3.LUT R11, R7, 0xffff, RZ, 0xc0, !PT ;  /* 0x0000ffff070b7812 */ /* 0x004fe200078ec0ff */
[----:B------:R-:W2:Y:S01]  /*5a2c0*/  LDCU UR29, c[0x0][0x3b8] ;  /* 0x00007700ff1d77ac */ /* 0x000ea20008000800 */
[----:B0-----:R-:W-:-:S02]  /*5a2d0*/  LOP3.LUT R8, R6, 0xffff, RZ, 0xc0, !PT ;  /* 0x0000ffff06087812 */ /* 0x001fc400078ec0ff */
[----:B------:R-:W2:Y:S04]  /*5a2e0*/  LDL.LU R6, [R1+0x242c] ;  /* 0x00242c0001067983 */ /* 0x000ea80000300800 */
[----:B------:R-:W2:Y:S01]  /*5a2f0*/  LDL.LU R7, [R1+0x2428] ;  /* 0x0024280001077983 */ /* 0x000ea20000300800 */
[----:B------:R-:W-:Y:S02]  /*5a300*/  LOP3.LUT R10, R33, 0xffff, RZ, 0xc0, !PT ;  /* 0x0000ffff210a7812 */ /* 0x000fe400078ec0ff */
[----:B------:R-:W-:Y:S02]  /*5a310*/  LOP3.LUT R9, R57, 0xffff, RZ, 0xc0, !PT ;  /* 0x0000ffff39097812 */ /* 0x000fe400078ec0ff */
[----:B------:R-:W-:Y:S01]  /*5a320*/  SHF.R.U32.HI R24, RZ, 0x8, R10 ;  /* 0x00000008ff187819 */ /* 0x000fe2000001160a */
[----:B------:R-:W3:Y:S01]  /*5a330*/  LDL.LU R57, [R1+0x2424] ;  /* 0x0024240001397983 */ /* 0x000ee20000300800 */
[----:B------:R-:W-:-:S02]  /*5a340*/  PRMT R32, R10, 0x3340, R8 ;  /* 0x000033400a207816 */ /* 0x000fc40000000008 */
[----:B------:R-:W-:Y:S02]  /*5a350*/  SHF.R.U32.HI R10, RZ, 0x8, R8 ;  /* 0x00000008ff0a7819 */ /* 0x000fe40000011608 */
[----:B------:R-:W-:Y:S01]  /*5a360*/  PRMT R8, R11, 0x3340, R9 ;  /* 0x000033400b087816 */ /* 0x000fe20000000009 */
[----:B------:R-:W-:Y:S01]  /*5a370*/  STL [R1+0x14c], R32 ;  /* 0x00014c2001007387 */ /* 0x000fe20000100800 */
[----:B------:R-:W-:-:S03]  /*5a380*/  SHF.R.U32.HI R25, RZ, 0x8, R11 ;  /* 0x00000008ff197819 */ /* 0x000fc6000001160b */
[----:B------:R0:W-:Y:S01]  /*5a390*/  STL [R1+0x148], R8 ;  /* 0x0001480801007387 */ /* 0x0001e20000100800 */
[----:B------:R-:W-:Y:S02]  /*5a3a0*/  LOP3.LUT R11, R24, 0xffff, RZ, 0xc0, !PT ;  /* 0x0000ffff180b7812 */ /* 0x000fe400078ec0ff */
[----:B------:R-:W-:Y:S02]  /*5a3b0*/  LOP3.LUT R10, R10, 0xffff, RZ, 0xc0, !PT ;  /* 0x0000ffff0a0a7812 */ /* 0x000fe400078ec0ff */
[----:B0-----:R-:W-:Y:S02]  /*5a3c0*/  SHF.R.U32.HI R8, RZ, 0x8, R9 ;  /* 0x00000008ff087819 */ /* 0x001fe40000011609 */
[----:B------:R-:W-:Y:S02]  /*5a3d0*/  LOP3.LUT R9, R25, 0xffff, RZ, 0xc0, !PT ;  /* 0x0000ffff19097812 */ /* 0x000fe400078ec0ff */
[----:B------:R-:W-:Y:S02]  /*5a3e0*/  LOP3.LUT R8, R8, 0xffff, RZ, 0xc0, !PT ;  /* 0x0000ffff08087812 */ /* 0x000fe400078ec0ff */
[----:B------:R-:W-:-:S02]  /*5a3f0*/  PRMT R10, R11, 0x3340, R10 ;  /* 0x000033400b0a7816 */ /* 0x000fc4000000000a */
[----:B------:R-:W-:-:S03]  /*5a400*/  PRMT R8, R9, 0x3340, R8 ;  /* 0x0000334009087816 */ /* 0x000fc60000000008 */
[----:B------:R-:W-:Y:S04]  /*5a410*/  STL [R1+0x13c], R10 ;  /* 0x00013c0a01007387 */ /* 0x000fe80000100800 */
[----:B------:R0:W-:Y:S02]  /*5a420*/  STL [R1+0x138], R8 ;  /* 0x0001380801007387 */ /* 0x0001e40000100800 */
[----:B0-----:R-:W-:Y:S02]  /*5a430*/  LOP3.LUT R8, R21, 0xffff, RZ, 0xc0, !PT ;  /* 0x0000ffff15087812 */ /* 0x001fe400078ec0ff */
[----:B--2---:R-:W-:Y:S02]  /*5a440*/  LOP3.LUT R9, R7, 0xffff, RZ, 0xc0, !PT ;  /* 0x0000ffff07097812 */ /* 0x004fe400078ec0ff */
[----:B------:R-:W2:Y:S04]  /*5a450*/  LDL.LU R7, [R1+0x2420] ;  /* 0x0024200001077983 */ /* 0x000ea80000300800 */
[----:B------:R-:W2:Y:S01]  /*5a460*/  LDL.LU R21, [R1+0x241c] ;  /* 0x00241c0001157983 */ /* 0x000ea20000300800 */
[----:B------:R-:W-:Y:S01]  /*5a470*/  VIADD R35, R46, UR30 ;  /* 0x0000001e2e237c36 */ /* 0x000fe20008000000 */
[----:B------:R-:W-:Y:S01]  /*5a480*/  SHF.R.U32.HI R10, RZ, 0x8, R9 ;  /* 0x00000008ff0a7819 */ /* 0x000fe20000011609 */
[----:B------:R-:W0:Y:S02]  /*5a490*/  LDCU UR30, c[0x0][0x3b8] ;  /* 0x00007700ff1e77ac */ /* 0x000e240008000800 */
[----:B------:R-:W-:Y:S01]  /*5a4a0*/  VIADD R34, R35, UR31 ;  /* 0x0000001f23227c36 */ /* 0x000fe20008000000 */
[--C-:B------:R-:W-:Y:S01]  /*5a4b0*/  PRMT R24, R9, 0x3340, R8.reuse ;  /* 0x0000334009187816 */ /* 0x100fe20000000008 */
[----:B------:R-:W0:Y:S02]  /*5a4c0*/  LDCU UR31, c[0x0][0x3b8] ;  /* 0x00007700ff1f77ac */ /* 0x000e240008000800 */
[----:B------:R-:W-:Y:S01]  /*5a4d0*/  VIADD R11, R34, UR32 ;  /* 0x00000020220b7c36 */ /* 0x000fe20008000000 */
[----:B------:R-:W-:-:S03]  /*5a4e0*/  SHF.R.U32.HI R9, RZ, 0x8, R8 ;  /* 0x00000008ff097819 */ /* 0x000fc60000011608 */
[----:B------:R-:W-:Y:S01]  /*5a4f0*/  VIADD R32, R11, UR33 ;  /* 0x000000210b207c36 */ /* 0x000fe20008000000 */
[----:B------:R-:W-:Y:S02]  /*5a500*/  SHF.R.U32.HI R8, RZ, 0x8, R20 ;  /* 0x00000008ff087819 */ /* 0x000fe40000011614 */
[----:B------:R-:W-:Y:S01]  /*5a510*/  LOP3.LUT R10, R10, 0xffff, RZ, 0xc0, !PT ;  /* 0x0000ffff0a0a7812 */ /* 0x000fe200078ec0ff */
[----:B------:R-:W-:Y:S01]  /*5a520*/  VIADD R33, R32, UR35 ;  /* 0x0000002320217c36 */ /* 0x000fe20008000000 */
[----:B------:R-:W-:Y:S02]  /*5a530*/  LOP3.LUT R9, R9, 0xffff, RZ, 0xc0, !PT ;  /* 0x0000ffff09097812 */ /* 0x000fe400078ec0ff */
[----:B------:R-:W-:Y:S01]  /*5a540*/  LOP3.LUT R6, R6, 0xffff, RZ, 0xc0, !PT ;  /* 0x0000ffff06067812 */ /* 0x000fe200078ec0ff */
[----:B------:R-:W-:Y:S01]  /*5a550*/  VIADD R46, R33, UR37 ;  /* 0x00000025212e7c36 */ /* 0x000fe20008000000 */
[----:B------:R-:W-:Y:S01]  /*5a560*/  LOP3.LUT R8, R8, 0xffff, RZ, 0xc0, !PT ;  /* 0x0000ffff08087812 */ /* 0x000fe200078ec0ff */
[----:B------:R-:W-:Y:S01]  /*5a570*/  STL [R1+0x144], R24 ;  /* 0x0001441801007387 */ /* 0x000fe20000100800 */
[----:B------:R-:W-:Y:S01]  /*5a580*/  PRMT R9, R10, 0x3340, R9 ;  /* 0x000033400a097816 */ /* 0x000fe20000000009 */
[----:B------:R-:W-:Y:S01]  /*5a590*/  VIADD R55, R46, UR39 ;  /* 0x000000272e377c36 */ /* 0x000fe20008000000 */
[----:B------:R-:W-:Y:S01]  /*5a5a0*/  PRMT R8, R8, 0x3340, R1 ;  /* 0x0000334008087816 */ /* 0x000fe20000000001 */
[----:B------:R-:W0:Y:S02]  /*5a5b0*/  LDCU UR35, c[0x0][0x3b8] ;  /* 0x00007700ff2377ac */ /* 0x000e240008000800 */
[----:B------:R1:W-:Y:S01]  /*5a5c0*/  STL [R1+0x130], R9 ;  /* 0x0001300901007387 */ /* 0x0003e20000100800 */
[----:B------:R-:W-:Y:S01]  /*5a5d0*/  VIADD R25, R55, UR43 ;  /* 0x0000002b37197c36 */ /* 0x000fe20008000000 */
[----:B------:R-:W-:Y:S01]  /*5a5e0*/  LOP3.LUT R4, R4, 0xffff, RZ, 0xc0, !PT ;  /* 0x0000ffff04047812 */ /* 0x000fe200078ec0ff */
[----:B------:R-:W0:Y:S01]  /*5a5f0*/  LDCU UR37, c[0x0][0x3b8] ;  /* 0x00007700ff2577ac */ /* 0x000e220008000800 */
[----:B------:R4:W-:Y:S01]  /*5a600*/  STL [R1+0xfc], R8 ;  /* 0x0000fc0801007387 */ /* 0x0009e20000100800 */
[----:B------:R-:W-:Y:S01]  /*5a610*/  VIADD R47, R25, UR50 ;  /* 0x00000032192f7c36 */ /* 0x000fe20008000000 */
[----:B---3--:R-:W-:Y:S01]  /*5a620*/  LOP3.LUT R57, R57, 0xffff, RZ, 0xc0, !PT ;  /* 0x0000ffff39397812 */ /* 0x008fe200078ec0ff */
[----:B------:R-:W3:Y:S01]  /*5a630*/  LDCU UR39, c[0x0][0x3b8] ;  /* 0x00007700ff2777ac */ /* 0x000ee20008000800 */
[----:B-1----:R-:W-:Y:S01]  /*5a640*/  SHF.R.U32.HI R9, RZ, 0x8, R6 ;  /* 0x00000008ff097819 */ /* 0x002fe20000011606 */
[----:B------:R-:W1:Y:S01]  /*5a650*/  LDCU UR43, c[0x0][0x3b8] ;  /* 0x00007700ff2b77ac */ /* 0x000e620008000800 */
[----:B----4-:R-:W-:Y:S01]  /*5a660*/  SHF.R.U32.HI R8, RZ, 0x8, R23 ;  /* 0x00000008ff087819 */ /* 0x010fe20000011617 */
[----:B------:R-:W4:Y:S01]  /*5a670*/  LDCU UR50, c[0x0][0x3b8] ;  /* 0x00007700ff3277ac */ /* 0x000f220008000800 */
[----:B------:R-:W-:Y:S01]  /*5a680*/  LOP3.LUT R9, R9, 0xffff, RZ, 0xc0, !PT ;  /* 0x0000ffff09097812 */ /* 0x000fe200078ec0ff */
[----:B------:R-:W-:Y:S01]  /*5a690*/  VIADD R58, R47, UR51 ;  /* 0x000000332f3a7c36 */ /* 0x000fe20008000000 */
[----:B------:R-:W-:Y:S01]  /*5a6a0*/  LOP3.LUT R8, R8, 0xffff, RZ, 0xc0, !PT ;  /* 0x0000ffff08087812 */ /* 0x000fe200078ec0ff */
[----:B------:R-:W0:Y:S03]  /*5a6b0*/  LDCU UR51, c[0x0][0x3b8] ;  /* 0x00007700ff3377ac */ /* 0x000e260008000800 */
[----:B------:R-:W-:Y:S01]  /*5a6c0*/  PRMT R8, R8, 0x3340, R1 ;  /* 0x0000334008087816 */ /* 0x000fe20000000001 */
[----:B------:R-:W0:Y:S01]  /*5a6d0*/  LDCU.64 UR32, c[0x0][0x398] ;  /* 0x00007300ff2077ac */ /* 0x000e220008000a00 */
[----:B--2---:R-:W-:-:S04]  /*5a6e0*/  LOP3.LUT R21, R21, 0xffff, RZ, 0xc0, !PT ;  /* 0x0000ffff15157812 */ /* 0x004fc800078ec0ff */
[----:B------:R-:W-:-:S04]  /*5a6f0*/  SHF.R.U32.HI R10, RZ, 0x8, R21 ;  /* 0x00000008ff0a7819 */ /* 0x000fc80000011615 */
[----:B------:R-:W-:Y:S01]  /*5a700*/  LOP3.LUT R10, R10, 0xffff, RZ, 0xc0, !PT ;  /* 0x0000ffff0a0a7812 */ /* 0x000fe200078ec0ff */
[----:B------:R2:W-:Y:S01]  /*5a710*/  STL.64 [R1+0x2338], R20 ;  /* 0x0023381401007387 */ /* 0x0005e20000100a00 */
[----:B------:R-:W-:Y:S02]  /*5a720*/  LOP3.LUT R7, R7, 0xffff, RZ, 0xc0, !PT ;  /* 0x0000ffff07077812 */ /* 0x000fe400078ec0ff */
[----:B------:R-:W-:Y:S01]  /*5a730*/  PRMT R9, R10, 0x3340, R9 ;  /* 0x000033400a097816 */ /* 0x000fe20000000009 */
[----:B------:R0:W-:Y:S01]  /*5a740*/  STL.64 [R1+0x23c0], R46 ;  /* 0x0023c02e01007387 */ /* 0x0001e20000100a00 */
[----:B------:R-:W-:-:S03]  /*5a750*/  SHF.R.U32.HI R10, RZ, 0x8, R7 ;  /* 0x00000008ff0a7819 */ /* 0x000fc60000011607 */
[----:B------:R1:W-:Y:S01]  /*5a760*/  STL [R1+0x128], R9 ;  /* 0x0001280901007387 */ /* 0x0003e20000100800 */
[----:B--2---:R-:W-:-:S03]  /*5a770*/  VIADD R20, R58, UR52 ;  /* 0x000000343a147c36 */ /* 0x004fc60008000000 */
[----:B------:R2:W-:Y:S01]  /*5a780*/  STL.64 [R1+0x2348], R58 ;  /* 0x0023483a01007387 */ /* 0x0005e20000100a00 */
[----:B0-----:R-:W-:Y:S01]  /*5a790*/  IMAD.MOV.U32 R47, RZ, RZ, R35 ;  /* 0x000000ffff2f7224 */ /* 0x001fe200078e0023 */
[----:B-1----:R-:W-:Y:S02]  /*5a7a0*/  SHF.R.U32.HI R9, RZ, 0x8, R4 ;  /* 0x00000008ff097819 */ /* 0x002fe40000011604 */
[----:B------:R0:W-:Y:S01]  /*5a7b0*/  STL [R1+0xf8], R8 ;  /* 0x0000f80801007387 */ /* 0x0001e20000100800 */
[----:B------:R-:W-:Y:S01]  /*5a7c0*/  IMAD.MOV.U32 R35, RZ, RZ, R51 ;  /* 0x000000ffff237224 */ /* 0x000fe200078e0033 */
[----:B------:R-:W-:Y:S01]  /*5a7d0*/  LOP3.LUT R10, R10, 0xffff, RZ, 0xc0, !PT ;  /* 0x0000ffff0a0a7812 */ /* 0x000fe200078ec0ff */
[----:B------:R-:W-:Y:S01]  /*5a7e0*/  VIADD R46, R20, UR53 ;  /* 0x00000035142e7c36 */ /* 0x000fe20008000000 */
[----:B------:R-:W3:Y:S01]  /*5a7f0*/  LDL.LU R51, [R1+0x224] ;  /* 0x0002240001337983 */ /* 0x000ee20000300800 */
[----:B------:R-:W-:Y:S01]  /*5a800*/  LOP3.LUT R9, R9, 0xffff, RZ, 0xc0, !PT ;  /* 0x0000ffff09097812 */ /* 0x000fe200078ec0ff */
[----:B--2---:R-:W-:Y:S01]  /*5a810*/  IMAD.MOV.U32 R59, RZ, RZ, R11 ;  /* 0x000000ffff3b7224 */ /* 0x004fe200078e000b */
[----:B------:R-:W-:Y:S01]  /*5a820*/  LOP3.LUT R22, R22, 0xffff, RZ, 0xc0, !PT ;  /* 0x0000ffff16167812 */ /* 0x000fe200078ec0ff */
[----:B------:R-:W2:Y:S01]  /*5a830*/  LDL.LU R24, [R1+0x220] ;  /* 0x0002200001187983 */ /* 0x000ea20000300800 */
[----:B------:R-:W-:Y:S01]  /*5a840*/  PRMT R31, R60, 0x5410, R31 ;  /* 0x000054103c1f7816 */ /* 0x000fe2000000001f */
[----:B------:R-:W1:Y:S01]  /*5a850*/  LDCU UR52, c[0x0][0x3b8] ;  /* 0x00007700ff3477ac */ /* 0x000e620008000800 */
[----:B0-----:R-:W-:Y:S01]  /*5a860*/  SHF.R.U32.HI R8, RZ, 0x8, R56 ;  /* 0x00000008ff087819 */ /* 0x001fe20000011638 */
[----:B------:R-:W4:Y:S01]  /*5a870*/  LDL.LU R50, [R1+0x204] ;  /* 0x0002040001327983 */ /* 0x000f220000300800 */
[----:B------:R-:W-:Y:S01]  /*5a880*/  VIADD R21, R46, UR54 ;  /* 0x000000362e157c36 */ /* 0x000fe20008000000 */
[----:B------:R-:W-:Y:S01]  /*5a890*/  PRMT R26, R26, 0x3340, R1 ;  /* 0x000033401a1a7816 */ /* 0x000fe20000000001 */
[----:B------:R-:W-:Y:S01]  /*5a8a0*/  IMAD.MOV.U32 R58, RZ, RZ, R25 ;  /* 0x000000ffff3a7224 */ /* 0x000fe200078e0019 */
[----:B------:R0:W-:Y:S01]  /*5a8b0*/  STL.64 [R1+0x2340], R6 ;  /* 0x0023400601007387 */ /* 0x0001e20000100a00 */
[----:B------:R-:W-:Y:S01]  /*5a8c0*/  LOP3.LUT R8, R8, 0xffff, RZ, 0xc0, !PT ;  /* 0x0000ffff08087812 */ /* 0x000fe200078ec0ff */
[----:B------:R-:W1:Y:S02]  /*5a8d0*/  LDCU UR53, c[0x0][0x3b8] ;  /* 0x00007700ff3577ac */ /* 0x000e640008000800 */
[----:B------:R0:W-:Y:S01]  /*5a8e0*/  STL.64 [R1+0x2350], R4 ;  /* 0x0023500401007387 */ /* 0x0001e20000100a00 */
[----:B------:R-:W1:Y:S03]  /*5a8f0*/  LDCU UR54, c[0x0][0x3b8] ;  /* 0x00007700ff3677ac */ /* 0x000e660008000800 */
[----:B------:R-:W-:Y:S01]  /*5a900*/  STL.64 [R1+0x2358], R20 ;  /* 0x0023581401007387 */ /* 0x000fe20000100a00 */
[----:B0-----:R-:W-:-:S02]  /*5a910*/  PRMT R6, R8, 0x3340, R1 ;  /* 0x0000334008067816 */ /* 0x001fc40000000001 */
[----:B------:R-:W-:Y:S02]  /*5a920*/  PRMT R5, R10, 0x3340, R9 ;  /* 0x000033400a057816 */ /* 0x000fe40000000009 */
[----:B------:R-:W4:Y:S04]  /*5a930*/  LDL.LU R9, [R1+0x1b4] ;  /* 0x0001b40001097983 */ /* 0x000f280000300800 */
[----:B------:R0:W-:Y:S04]  /*5a940*/  STL [R1+0x124], R5 ;  /* 0x0001240501007387 */ /* 0x0001e80000100800 */
[----:B0-----:R-:W4:Y:S04]  /*5a950*/  LDL.LU R5, [R1+0x1c4] ;  /* 0x0001c40001057983 */ /* 0x001f280000300800 */
[----:B------:R-:W4:Y:S04]  /*5a960*/  LDL.LU R7, [R1+0x1a0] ;  /* 0x0001a00001077983 */ /* 0x000f280000300800 */
[----:B------:R-:W-:Y:S04]  /*5a970*/  STL [R1+0xf4], R6 ;  /* 0x0000f40601007387 */ /* 0x000fe80000100800 */
[----:B------:R-:W4:Y:S01]  /*5a980*/  LDL.LU R11, [R1+0x1b8] ;  /* 0x0001b800010b7983 */ /* 0x000f220000300800 */
[----:B------:R-:W-:Y:S01]  /*5a990*/  VIADD R4, R21, UR55 ;  /* 0x0000003715047c36 */ /* 0x000fe20008000000 */
[----:B------:R-:W-:Y:S01]  /*5a9a0*/  SHF.R.U32.HI R8, RZ, 0x8, R57 ;  /* 0x00000008ff087819 */ /* 0x000fe20000011639 */
[----:B------:R-:W0:Y:S01]  /*5a9b0*/  LDCU UR55, c[0x0][0x3b8] ;  /* 0x00007700ff3777ac */ /* 0x000e220008000800 */
[----:B------:R-:W-:Y:S02]  /*5a9c0*/  STL.64 [R1+0x2360], R56 ;  /* 0x0023603801007387 */ /* 0x000fe40000100a00 */
[----:B------:R-:W-:-:S02]  /*5a9d0*/  LOP3.LUT R25, R8, 0xffff, RZ, 0xc0, !PT ;  /* 0x0000ffff08197812 */ /* 0x000fc400078ec0ff */
[----:B------:R0:W-:Y:S01]  /*5a9e0*/  STL.64 [R1+0x2368], R22 ;  /* 0x0023681601007387 */ /* 0x0001e20000100a00 */
[----:B---3--:R-:W-:Y:S02]  /*5a9f0*/  LOP3.LUT R51, R51, 0xffff, RZ, 0xc0, !PT ;  /* 0x0000ffff33337812 */ /* 0x008fe400078ec0ff */
[----:B--2---:R-:W-:Y:S02]  /*5aa00*/  LOP3.LUT R21, R24, 0xffff, RZ, 0xc0, !PT ;  /* 0x0000ffff18157812 */ /* 0x004fe400078ec0ff */
[----:B------:R-:W-:Y:S02]  /*5aa10*/  SHF.R.U32.HI R24, RZ, 0x8, R22 ;  /* 0x00000008ff187819 */ /* 0x000fe40000011616 */
[----:B----4-:R-:W-:Y:S01]  /*5aa20*/  LOP3.LUT R50, R50, 0xffff, RZ, 0xc0, !PT ;  /* 0x0000ffff32327812 */ /* 0x010fe200078ec0ff */
[----:B0-----:R-:W2:Y:S01]  /*5aa30*/  LDL.LU R22, [R1+0x20] ;  /* 0x0000200001167983 */ /* 0x001ea20000300800 */
[----:B------:R-:W-:-:S03]  /*5aa40*/  LOP3.LUT R24, R24, 0xffff, RZ, 0xc0, !PT ;  /* 0x0000ffff18187812 */ /* 0x000fc600078ec0ff */
[----:B------:R-:W2:Y:S04]  /*5aa50*/  LDL.LU R23, [R1+0xb4] ;  /* 0x0000b40001177983 */ /* 0x000ea80000300800 */
[----:B------:R-:W3:Y:S04]  /*5aa60*/  LDL.LU R56, [R1+0x2c] ;  /* 0x00002c0001387983 */ /* 0x000ee80000300800 */
[----:B------:R-:W3:Y:S04]  /*5aa70*/  LDL.LU R20, [R1+0xb8] ;  /* 0x0000b80001147983 */ /* 0x000ee80000300800 */
[----:B------:R-:W4:Y:S01]  /*5aa80*/  LDL.LU R57, [R1+0x58] ;  /* 0x0000580001397983 */ /* 0x000f220000300800 */
[----:B------:R-:W-:-:S02]  /*5aa90*/  PRMT R8, R9, 0x4210, R51 ;  /* 0x0000421009087816 */ /* 0x000fc40000000033 */
[----:B------:R-:W-:Y:S02]  /*5aaa0*/  PRMT R9, R5, 0x4210, R21 ;  /* 0x0000421005097816 */ /* 0x000fe40000000015 */
[----:B------:R-:W2:Y:S01]  /*5aab0*/  LDL.LU R5, [R1+0x54] ;  /* 0x0000540001057983 */ /* 0x000ea20000300800 */
[----:B------:R-:W-:Y:S02]  /*5aac0*/  PRMT R10, R7, 0x4210, R50 ;  /* 0x00004210070a7816 */ /* 0x000fe40000000032 */
[----:B------:R-:W-:Y:S02]  /*5aad0*/  PRMT R7, R25, 0x3340, R24 ;  /* 0x0000334019077816 */ /* 0x000fe40000000018 */
[----:B------:R-:W2:Y:S01]  /*5aae0*/  LDL.LU R25, [R1+0x5c] ;  /* 0x00005c0001197983 */ /* 0x000ea20000300800 */
[----:B------:R-:W-:-:S03]  /*5aaf0*/  PRMT R11, R11, 0x4210, R2 ;  /* 0x000042100b0b7816 */ /* 0x000fc60000000002 */
[----:B------:R-:W2:Y:S04]  /*5ab00*/  LDL.LU R24, [R1+0x18] ;  /* 0x0000180001187983 */ /* 0x000ea80000300800 */
[----:B------:R-:W-:Y:S04]  /*5ab10*/  STL [R1+0x114], R7 ;  /* 0x0001140701007387 */ /* 0x000fe80000100800 */
[----:B------:R0:W-:Y:S04]  /*5ab20*/  STSM.16.M88.4 [R0], R8 ;  /* 0x0000000800007844 */ /* 0x0001e80000000200 */
[----:B0-----:R-:W3:Y:S04]  /*5ab30*/  LDL.LU R10, [R1+0x3c] ;  /* 0x00003c00010a7983 */ /* 0x001ee80000300800 */
[----:B------:R-:W3:Y:S01]  /*5ab40*/  LDL.LU R11, [R1+0x1c] ;  /* 0x00001c00010b7983 */ /* 0x000ee20000300800 */
[----:B------:R-:W-:Y:S01]  /*5ab50*/  VIADD R6, R4, UR56 ;  /* 0x0000003804067c36 */ /* 0x000fe20008000000 */
[----:B------:R-:W-:Y:S01]  /*5ab60*/  PRMT R13, R13, 0x5410, R26 ;  /* 0x000054100d0d7816 */ /* 0x000fe2000000001a */
[----:B------:R-:W-:Y:S01]  /*5ab70*/  IMAD.MOV.U32 R7, RZ, RZ, R58 ;  /* 0x000000ffff077224 */ /* 0x000fe200078e003a */
[----:B------:R-:W0:Y:S01]  /*5ab80*/  LDCU UR56, c[0x0][0x3b8] ;  /* 0x00007700ff3877ac */ /* 0x000e220008000800 */
[----:B------:R-:W-:-:S02]  /*5ab90*/  IMAD.MOV.U32 R58, RZ, RZ, R39 ;  /* 0x000000ffff3a7224 */ /* 0x000fc400078e0027 */
[----:B------:R-:W-:Y:S01]  /*5aba0*/  VIADD R39, R6, UR57 ;  /* 0x0000003906277c36 */ /* 0x000fe20008000000 */
[----:B------:R-:W0:Y:S04]  /*5abb0*/  LDCU UR57, c[0x0][0x3b8] ;  /* 0x00007700ff3977ac */ /* 0x000e280008000800 */
[----:B------:R-:W-:Y:S01]  /*5abc0*/  STL.64 [R1+0x23c8], R38 ;  /* 0x0023c82601007387 */ /* 0x000fe20000100a00 */
[----:B------:R-:W-:Y:S01]  /*5abd0*/  NOP ;  /* 0x0000000000007918 */ /* 0x000fe20000000000 */
[----:B----4-:R-:W-:Y:S02]  /*5abe0*/  PRMT R28, R57, 0x5410, R28 ;  /* 0x00005410391c7816 */ /* 0x010fe4000000001c */
[----:B--2---:R-:W-:Y:S02]  /*5abf0*/  PRMT R9, R52, 0x5410, R24 ;  /* 0x0000541034097816 */ /* 0x004fe40000000018 */
[----:B------:R-:W-:Y:S01]  /*5ac00*/  PRMT R30, R5, 0x5410, R30 ;  /* 0x00005410051e7816 */ /* 0x000fe2000000001e */
[----:B------:R-:W-:Y:S01]  /*5ac10*/  IMAD.MOV.U32 R5, RZ, RZ, R7 ;  /* 0x000000ffff057224 */ /* 0x000fe200078e0007 */
[----:B---3--:R-:W-:Y:S01]  /*5ac20*/  PRMT R8, R53, 0x5410, R10 ;  /* 0x0000541035087816 */ /* 0x008fe2000000000a */
[----:B------:R-:W-:Y:S01]  /*5ac30*/  VIADD R53, R39, UR58 ;  /* 0x0000003a27357c36 */ /* 0x000fe20008000000 */
[----:B------:R-:W-:Y:S01]  /*5ac40*/  PRMT R10, R23, 0x5410, R22 ;  /* 0x00005410170a7816 */ /* 0x000fe20000000016 */
[----:B------:R-:W2:Y:S02]  /*5ac50*/  LDCU UR58, c[0x0][0x3b8] ;  /* 0x00007700ff3a77ac */ /* 0x000ea40008000800 */
[----:B------:R-:W-:Y:S01]  /*5ac60*/  VIADD R52, R53, UR59 ;  /* 0x0000003b35347c36 */ /* 0x000fe20008000000 */
[----:B------:R3:W-:Y:S01]  /*5ac70*/  STL [R1+0x11d8], R8 ;  /* 0x0011d80801007387 */ /* 0x0007e20000100800 */
[----:B------:R-:W-:Y:S01]  /*5ac80*/  PRMT R9, R9, 0x5210, R21 ;  /* 0x0000521009097816 */ /* 0x000fe20000000015 */
[----:B------:R-:W4:Y:S01]  /*5ac90*/  LDCU UR59, c[0x0][0x3b8] ;  /* 0x00007700ff3b77ac */ /* 0x000f220008000800 */
[----:B---3--:R-:W-:-:S02]  /*5aca0*/  PRMT R8, R25, 0x5410, R11 ;  /* 0x0000541019087816 */ /* 0x008fc4000000000b */
[----:B------:R-:W-:Y:S01]  /*5acb0*/  PRMT R11, R20, 0x5410, R56 ;  /* 0x00005410140b7816 */ /* 0x000fe20000000038 */
[----:B------:R-:W-:Y:S01]  /*5acc0*/  VIADD R20, R52, UR60 ;  /* 0x0000003c34147c36 */ /* 0x000fe20008000000 */
[----:B------:R3:W-:Y:S01]  /*5acd0*/  STL.64 [R1+0x2370], R52 ;  /* 0x0023703401007387 */ /* 0x0007e20000100a00 */
[----:B------:R-:W-:Y:S02]  /*5ace0*/  PRMT R8, R8, 0x5210, R51 ;  /* 0x0000521008087816 */ /* 0x000fe40000000033 */
[----:B------:R-:W-:Y:S01]  /*5acf0*/  PRMT R10, R10, 0x5210, R50 ;  /* 0x000052100a0a7816 */ /* 0x000fe20000000032 */
[----:B------:R-:W-:Y:S01]  /*5ad00*/  VIADD R54, R20, UR61 ;  /* 0x0000003d14367c36 */ /* 0x000fe20008000000 */
[----:B------:R-:W2:Y:S01]  /*5ad10*/  LDL.LU R60, [R1+0x2418] ;  /* 0x00241800013c7983 */ /* 0x000ea20000300800 */
[----:B------:R-:W-:Y:S01]  /*5ad20*/  PRMT R11, R11, 0x5210, R2 ;  /* 0x000052100b0b7816 */ /* 0x000fe20000000002 */
[----:B------:R-:W-:Y:S01]  /*5ad30*/  IMAD.MOV.U32 R21, RZ, RZ, R58 ;  /* 0x000000ffff157224 */ /* 0x000fe200078e003a */
[----:B------:R-:W0:Y:S01]  /*5ad40*/  LDCU UR60, c[0x0][0x3b8] ;  /* 0x00007700ff3c77ac */ /* 0x000e220008000800 */
[----:B---3--:R-:W-:Y:S01]  /*5ad50*/  VIADD R52, R54, UR62 ;  /* 0x0000003e36347c36 */ /* 0x008fe20008000000 */
[----:B------:R-:W-:Y:S01]  /*5ad60*/  STL.64 [R1+0x2408], R30 ;  /* 0x0024081e01007387 */ /* 0x000fe20000100a00 */
[----:B------:R-:W-:Y:S01]  /*5ad70*/  IMAD.MOV.U32 R58, RZ, RZ, R48 ;  /* 0x000000ffff3a7224 */ /* 0x000fe200078e0030 */
[----:B------:R-:W3:Y:S01]  /*5ad80*/  LDCU UR61, c[0x0][0x3b8] ;  /* 0x00007700ff3d77ac */ /* 0x000ee20008000800 */
[----:B------:R-:W-:Y:S01]  /*5ad90*/  VIADD R7, R52, UR63 ;  /* 0x0000003f34077c36 */ /* 0x000fe20008000000 */
[----:B------:R-:W-:Y:S01]  /*5ada0*/  STL.64 [R1+0x2400], R28 ;  /* 0x0024001c01007387 */ /* 0x000fe20000100a00 */
[----:B------:R-:W0:Y:S03]  /*5adb0*/  LDCU UR62, c[0x0][0x3b8] ;  /* 0x00007700ff3e77ac */ /* 0x000e260008000800 */
[----:B------:R-:W2:Y:S01]  /*5adc0*/  LDL.LU R18, [R1+0x2414] ;  /* 0x0024140001127983 */ /* 0x000ea20000300800 */
[----:B------:R-:W0:Y:S03]  /*5add0*/  LDCU UR63, c[0x0][0x3b8] ;  /* 0x00007700ff3f77ac */ /* 0x000e260008000800 */
[----:B------:R-:W-:Y:S04]  /*5ade0*/  STL.64 [R1+0x2378], R6 ;  /* 0x0023780601007387 */ /* 0x000fe80000100a00 */
        /* <DEDUP_REMOVED lines=8> */
[----:B------:R-:W0:Y:S01]  /*5ae70*/  LDS.128 R28, [R0] ;  /* 0x00000000001c7984 */ /* 0x000e220000000c00 */
[----:B------:R-:W-:-:S03]  /*5ae80*/  NOP ;  /* 0x0000000000007918 */ /* 0x000fc60000000000 */
[----:B------:R-:W4:Y:S04]  /*5ae90*/  LDL.LU R57, [R1+0x1a4] ;  /* 0x0001a40001397983 */ /* 0x000f280000300800 */
[----:B------:R-:W-:Y:S01]  /*5aea0*/  STSM.16.M88.4 [R0], R8 ;  /* 0x0000000800007844 */ /* 0x000fe20000000200 */
[----:B------:R-:W-:Y:S01]  /*5aeb0*/  VIADD R40, R7, UR64 ;  /* 0x0000004007287c36 */ /* 0x000fe20008000000 */
[----:B------:R-:W0:Y:S02]  /*5aec0*/  LDCU UR64, c[0x0][0x3b8] ;  /* 0x00007700ff4077ac */ /* 0x000e240008000800 */
[----:B0-----:R-:W-:Y:S04]  /*5aed0*/  STL.64 [R1+0x40], R28 ;  /* 0x0000401c01007387 */ /* 0x001fe80000100a00 */
[----:B------:R-:W-:Y:S01]  /*5aee0*/  STL.64 [R1+0x48], R30 ;  /* 0x0000481e01007387 */ /* 0x000fe20000100a00 */
[----:B------:R-:W-:-:S03]  /*5aef0*/  NOP ;  /* 0x0000000000007918 */ /* 0x000fc60000000000 */
[----:B------:R-:W0:Y:S01]  /*5af00*/  LDS.128 R28, [R0] ;  /* 0x00000000001c7984 */ /* 0x000e220000000c00 */
[----:B------:R-:W-:Y:S01]  /*5af10*/  VIADD R48, R40, UR65 ;  /* 0x0000004128307c36 */ /* 0x000fe20008000000 */
[----:B------:R-:W0:Y:S03]  /*5af20*/  LDCU UR65, c[0x0][0x3b8] ;  /* 0x00007700ff4177ac */ /* 0x000e260008000800 */
[----:B------:R-:W-:Y:S01]  /*5af30*/  VIADD R50, R48, UR66 ;  /* 0x0000004230327c36 */ /* 0x000fe20008000000 */
[----:B------:R-:W0:Y:S03]  /*5af40*/  LDCU UR66, c[0x0][0x3b8] ;  /* 0x00007700ff4277ac */ /* 0x000e260008000800 */
[----:B------:R-:W-:Y:S01]  /*5af50*/  VIADD R2, R50, UR67 ;  /* 0x0000004332027c36 */ /* 0x000fe20008000000 */
[----:B------:R-:W0:Y:S01]  /*5af60*/  LDCU UR67, c[0x0][0x3b8] ;  /* 0x00007700ff4377ac */ /* 0x000e220008000800 */
[----:B------:R-:W-:Y:S01]  /*5af70*/  NOP ;  /* 0x0000000000007918 */ /* 0x000fe20000000000 */
[----:B--2---:R-:W-:Y:S04]  /*5af80*/  STL.64 [R1+0x2380], R50 ;  /* 0x0023803201007387 */ /* 0x004fe80000100a00 */
[----:B0-----:R-:W-:Y:S04]  /*5af90*/  STL.64 [R1+0x30], R28 ;  /* 0x0000301c01007387 */ /* 0x001fe80000100a00 */
[----:B------:R0:W-:Y:S01]  /*5afa0*/  STL.64 [R1+0x38], R30 ;  /* 0x0000381e01007387 */ /* 0x0001e20000100a00 */
[----:B---3--:R-:W-:-:S02]  /*5afb0*/  LOP3.LUT R9, R39, 0xffff, RZ, 0xc0, !PT ;  /* 0x0000ffff27097812 */ /* 0x008fc400078ec0ff */
[----:B----4-:R-:W-:Y:S01]  /*5afc0*/  LOP3.LUT R10, R25, 0xffff, RZ, 0xc0, !PT ;  /* 0x0000ffff190a7812 */ /* 0x010fe200078ec0ff */
[----:B0-----:R-:W2:Y:S04]  /*5afd0*/  LDL.LU.64 R30, [R1+0x2408] ;  /* 0x00240800011e7983 */ /* 0x001ea80000300a00 */
[----:B------:R-:W3:Y:S01]  /*5afe0*/  LDL.LU.64 R28, [R1+0x2400] ;  /* 0x00240000011c7983 */ /* 0x000ee20000300a00 */
[----:B------:R-:W-:-:S03]  /*5aff0*/  LOP3.LUT R8, R38, 0xffff, RZ, 0xc0, !PT ;  /* 0x0000ffff26087812 */ /* 0x000fc600078ec0ff */
[----:B------:R-:W4:Y:S01]  /*5b000*/  LDL.LU R50, [R1+0x23c] ;  /* 0x00023c0001327983 */ /* 0x000f220000300800 */
[----:B------:R-:W-:-:S03]  /*5b010*/  PRMT R25, R23, 0x4210, R9 ;  /* 0x0000421017197816 */ /* 0x000fc60000000009 */
[----:B------:R-:W4:Y:S01]  /*5b020*/  LDL.LU R51, [R1+0x238] ;  /* 0x0002380001337983 */ /* 0x000f220000300800 */
[----:B------:R-:W-:-:S03]  /*5b030*/  PRMT R26, R56, 0x4210, R10 ;  /* 0x00004210381a7816 */ /* 0x000fc6000000000a */
[----:B------:R-:W4:Y:S01]  /*5b040*/  LDL.LU R6, [R1+0x21c] ;  /* 0x00021c0001067983 */ /* 0x000f220000300800 */
[----:B------:R-:W-:-:S03]  /*5b050*/  IMAD.MOV.U32 R23, RZ, RZ, R21 ;  /* 0x000000ffff177224 */ /* 0x000fc600078e0015 */
[----:B------:R-:W4:Y:S01]  /*5b060*/  LDL.LU R7, [R1+0x218] ;  /* 0x0002180001077983 */ /* 0x000f220000300800 */
[----:B------:R-:W-:-:S03]  /*5b070*/  LOP3.LUT R11, R24, 0xffff, RZ, 0xc0, !PT ;  /* 0x0000ffff180b7812 */ /* 0x000fc600078ec0ff */
[----:B------:R-:W4:Y:S01]  /*5b080*/  LDL.LU R53, [R1+0x1a8] ;  /* 0x0001a80001357983 */ /* 0x000f220000300800 */
[----:B------:R-:W-:-:S03]  /*5b090*/  PRMT R24, R22, 0x4210, R8 ;  /* 0x0000421016187816 */ /* 0x000fc60000000008 */
[----:B------:R-:W4:Y:S01]  /*5b0a0*/  LDL.LU R56, [R1+0x198] ;  /* 0x0001980001387983 */ /* 0x000f220000300800 */
[----:B------:R-:W-:-:S03]  /*5b0b0*/  IMAD.MOV.U32 R22, RZ, RZ, R58 ;  /* 0x000000ffff167224 */ /* 0x000fc600078e003a */
[----:B------:R-:W4:Y:S04]  /*5b0c0*/  LDL.LU R21, [R1+0x190] ;  /* 0x0001900001157983 */ /* 0x000f280000300800 */
[----:B------:R-:W4:Y:S01]  /*5b0d0*/  LDL.LU R58, [R1+0x18c] ;  /* 0x00018c00013a7983 */ /* 0x000f220000300800 */
[----:B------:R-:W-:-:S05]  /*5b0e0*/  PRMT R27, R57, 0x4210, R11 ;  /* 0x00004210391b7816 */ /* 0x000fca000000000b */
[----:B------:R-:W-:Y:S01]  /*5b0f0*/  STSM.16.M88.4 [R0], R24 ;  /* 0x0000001800007844 */ /* 0x000fe20000000200 */
[----:B------:R-:W-:-:S03]  /*5b100*/  NOP ;  /* 0x0000000000007918 */ /* 0x000fc60000000000 */
[----:B------:R-:W0:Y:S01]  /*5b110*/  LDS.128 R24, [R0] ;  /* 0x0000000000187984 */ /* 0x000e220000000c00 */
[----:B------:R-:W-:Y:S02]  /*5b120*/  IMAD.MOV.U32 R57, RZ, RZ, R47 ;  /* 0x000000ffff397224 */ /* 0x000fe400078e002f */
[----:B------:R-:W-:Y:S02]  /*5b130*/  IMAD.MOV.U32 R47, RZ, RZ, R55 ;  /* 0x000000ffff2f7224 */ /* 0x000fe400078e0037 */
[----:B------:R-:W-:Y:S01]  /*5b140*/  VIADD R55, R2, UR68 ;  /* 0x0000004402377c36 */ /* 0x000fe20008000000 */
[----:B------:R-:W0:Y:S01]  /*5b150*/  LDCU UR68, c[0x0][0x3b8] ;  /* 0x00007700ff4477ac */ /* 0x000e220008000800 */
[----:B------:R-:W-:Y:S02]  /*5b160*/  IMAD.MOV.U32 R39, RZ, RZ, R3 ;  /* 0x000000ffff277224 */ /* 0x000fe400078e0003 */
[----:B------:R-:W-:Y:S01]  /*5b170*/  VIADD R3, R55, UR69 ;  /* 0x0000004537037c36 */ /* 0x000fe20008000000 */
[----:B------:R-:W-:Y:S01]  /*5b180*/  STL.64 [R1+0x2388], R54 ;  /* 0x0023883601007387 */ /* 0x000fe20000100a00 */
[----:B------:R-:W-:Y:S01]  /*5b190*/  IMAD.MOV.U32 R38, RZ, RZ, R49 ;  /* 0x000000ffff267224 */ /* 0x000fe200078e0031 */
[----:B------:R-:W0:Y:S02]  /*5b1a0*/  LDCU UR69, c[0x0][0x3b8] ;  /* 0x00007700ff4577ac */ /* 0x000e240008000800 */
[----:B------:R-:W-:Y:S04]  /*5b1b0*/  STL.64 [R1+0x23d0], R2 ;  /* 0x0023d00201007387 */ /* 0x000fe80000100a00 */
[----:B0-----:R-:W-:Y:S04]  /*5b1c0*/  STL.64 [R1+0x20], R24 ;  /* 0x0000201801007387 */ /* 0x001fe80000100a00 */
[----:B------:R-:W-:Y:S01]  /*5b1d0*/  STL.64 [R1+0x28], R26 ;  /* 0x0000281a01007387 */ /* 0x000fe20000100a00 */
[----:B------:R-:W-:Y:S01]  /*5b1e0*/  NOP ;  /* 0x0000000000007918 */ /* 0x000fe20000000000 */
[----:B--2---:R-:W-:-:S02]  /*5b1f0*/  PRMT R10, R30, 0x5210, R10 ;  /* 0x000052101e0a7816 */ /* 0x004fc4000000000a */
[----:B------:R-:W-:Y:S02]  /*5b200*/  PRMT R11, R31, 0x5210, R11 ;  /* 0x000052101f0b7816 */ /* 0x000fe4000000000b */
[----:B---3--:R-:W-:Y:S02]  /*5b210*/  PRMT R8, R28, 0x5210, R8 ;  /* 0x000052101c087816 */ /* 0x008fe40000000008 */
[----:B------:R-:W-:-:S05]  /*5b220*/  PRMT R9, R29, 0x5210, R9 ;  /* 0x000052101d097816 */ /* 0x000fca0000000009 */
[----:B------:R4:W-:Y:S02]  /*5b230*/  STSM.16.M88.4 [R0], R8 ;  /* 0x0000000800007844 */ /* 0x0009e40000000200 */
[----:B----4-:R-:W-:Y:S02]  /*5b240*/  LOP3.LUT R10, R6, 0xffff, RZ, 0xc0, !PT ;  /* 0x0000ffff060a7812 */ /* 0x010fe400078ec0ff */
[----:B------:R-:W-:Y:S02]  /*5b250*/  LOP3.LUT R8, R50, 0xffff, RZ, 0xc0, !PT ;  /* 0x0000ffff32087812 */ /* 0x000fe400078ec0ff */
[----:B------:R-:W-:Y:S01]  /*5b260*/  LOP3.LUT R9, R51, 0xffff, RZ, 0xc0, !PT ;  /* 0x0000ffff33097812 */ /* 0x000fe200078ec0ff */
[----:B------:R-:W2:Y:S01]  /*5b270*/  LDL.LU R50, [R1+0xec] ;  /* 0x0000ec0001327983 */ /* 0x000ea20000300800 */
[----:B------:R-:W-:Y:S02]  /*5b280*/  LOP3.LUT R11, R7, 0xffff, RZ, 0xc0, !PT ;  /* 0x0000ffff070b7812 */ /* 0x000fe400078ec0ff */
[----:B------:R-:W-:Y:S01]  /*5b290*/  PRMT R30, R21, 0x4210, R10 ;  /* 0x00004210151e7816 */ /* 0x000fe2000000000a */
[----:B------:R-:W-:Y:S01]  /*5b2a0*/  IMAD.MOV.U32 R21, RZ, RZ, R41 ;  /* 0x000000ffff157224 */ /* 0x000fe200078e0029 */
[----:B------:R-:W-:Y:S01]  /*5b2b0*/  PRMT R28, R53, 0x4210, R8 ;  /* 0x00004210351c7816 */ /* 0x000fe20000000008 */
[----:B------:R-:W-:Y:S01]  /*5b2c0*/  IMAD.MOV.U32 R41, RZ, RZ, R36 ;  /* 0x000000ffff297224 */ /* 0x000fe200078e0024 */
[----:B------:R-:W-:Y:S01]  /*5b2d0*/  PRMT R29, R56, 0x4210, R9 ;  /* 0x00004210381d7816 */ /* 0x000fe20000000009 */
[----:B------:R-:W-:Y:S01]  /*5b2e0*/  IMAD.MOV.U32 R53, RZ, RZ, R23 ;  /* 0x000000ffff357224 */ /* 0x000fe200078e0017 */
[----:B------:R-:W-:Y:S01]  /*5b2f0*/  PRMT R31, R58, 0x4210, R11 ;  /* 0x000042103a1f7816 */ /* 0x000fe2000000000b */
[----:B------:R-:W-:Y:S01]  /*5b300*/  IMAD.MOV.U32 R56, RZ, RZ, R59 ;  /* 0x000000ffff387224 */ /* 0x000fe200078e003b */
[----:B------:R-:W-:Y:S01]  /*5b310*/  NOP ;  /* 0x0000000000007918 */ /* 0x000fe20000000000 */
[----:B------:R-:W-:Y:S01]  /*5b320*/  IMAD.MOV.U32 R36, RZ, RZ, R37 ;  /* 0x000000ffff247224 */ /* 0x000fe200078e0025 */
[----:B------:R-:W3:Y:S01]  /*5b330*/  LDL.LU R51, [R1+0xe8] ;  /* 0x0000e80001337983 */ /* 0x000ee20000300800 */
[----:B------:R-:W-:-:S02]  /*5b340*/  IMAD.MOV.U32 R37, RZ, RZ, R35 ;  /* 0x000000ffff257224 */ /* 0x000fc400078e0023 */
[----:B------:R-:W-:Y:S02]  /*5b350*/  IMAD.MOV.U32 R58, RZ, RZ, R34 ;  /* 0x000000ffff3a7224 */ /* 0x000fe400078e0022 */
[----:B------:R-:W-:Y:S02]  /*5b360*/  IMAD.MOV.U32 R59, RZ, RZ, R33 ;  /* 0x000000ffff3b7224 */ /* 0x000fe400078e0021 */
[----:B------:R-:W-:Y:S02]  /*5b370*/  IMAD.MOV.U32 R23, RZ, RZ, R32 ;  /* 0x000000ffff177224 */ /* 0x000fe400078e0020 */
[----:B------:R-:W0:Y:S01]  /*5b380*/  LDS.128 R32, [R0] ;  /* 0x0000000000207984 */ /* 0x000e220000000c00 */
[----:B------:R-:W-:-:S03]  /*5b390*/  NOP ;  /* 0x0000000000007918 */ /* 0x000fc60000000000 */
[----:B------:R-:W-:Y:S01]  /*5b3a0*/  STSM.16.M88.4 [R0], R28 ;  /* 0x0000001c00007844 */ /* 0x000fe20000000200 */
[----:B------:R-:W-:-:S03]  /*5b3b0*/  NOP ;  /* 0x0000000000007918 */ /* 0x000fc60000000000 */
[----:B------:R-:W4:Y:S01]  /*5b3c0*/  LDS.128 R28, [R0] ;  /* 0x00000000001c7984 */ /* 0x000f220000000c00 */
[----:B------:R-:W-:Y:S02]  /*5b3d0*/  PRMT R8, R13, 0x5210, R8 ;  /* 0x000052100d087816 */ /* 0x000fe40000000008 */
[----:B------:R-:W-:Y:S02]  /*5b3e0*/  PRMT R9, R16, 0x5210, R9 ;  /* 0x0000521010097816 */ /* 0x000fe40000000009 */
[----:B------:R-:W-:Y:S02]  /*5b3f0*/  PRMT R10, R14, 0x5210, R10 ;  /* 0x000052100e0a7816 */ /* 0x000fe4000000000a */
[----:B------:R-:W-:Y:S01]  /*5b400*/  PRMT R11, R12, 0x5210, R11 ;  /* 0x000052100c0b7816 */ /* 0x000fe2000000000b */
[----:B------:R-:W-:Y:S01]  /*5b410*/  NOP ;  /* 0x0000000000007918 */ /* 0x000fe20000000000 */
[----:B0-----:R-:W-:Y:S04]  /*5b420*/  STL.64 [R1+0x10], R32 ;  /* 0x0000102001007387 */ /* 0x001fe80000100a00 */
[----:B------:R0:W-:Y:S04]  /*5b430*/  STL.64 [R1+0x18], R34 ;  /* 0x0000182201007387 */ /* 0x0001e80000100a00 */
[----:B0-----:R-:W3:Y:S04]  /*5b440*/  LDL.LU.64 R34, [R1+0x23f8] ;  /* 0x0023f80001227983 */ /* 0x001ee80000300a00 */
[----:B------:R-:W3:Y:S04]  /*5b450*/  LDL.LU.64 R32, [R1+0x23f0] ;  /* 0x0023f00001207983 */ /* 0x000ee80000300a00 */
[----:B------:R-:W3:Y:S04]  /*5b460*/  LDL.LU R13, [R1+0x23ec] ;  /* 0x0023ec00010d7983 */ /* 0x000ee80000300800 */
[----:B------:R-:W3:Y:S04]  /*5b470*/  LDL.LU R16, [R1+0x23e8] ;  /* 0x0023e80001107983 */ /* 0x000ee80000300800 */
[----:B------:R-:W3:Y:S04]  /*5b480*/  LDL.LU R14, [R1+0x23e4] ;  /* 0x0023e400010e7983 */ /* 0x000ee80000300800 */
[----:B------:R-:W3:Y:S04]  /*5b490*/  LDL.LU R12, [R1+0x23e0] ;  /* 0x0023e000010c7983 */ /* 0x000ee80000300800 */
[----:B----4-:R-:W-:Y:S04]  /*5b4a0*/  STL.64 [R1+0x50], R28 ;  /* 0x0000501c01007387 */ /* 0x010fe80000100a00 */
[----:B------:R-:W-:Y:S04]  /*5b4b0*/  STL.64 [R1+0x58], R30 ;  /* 0x0000581e01007387 */ /* 0x000fe80000100a00 */
[----:B------:R0:W-:Y:S04]  /*5b4c0*/  STSM.16.M88.4 [R0], R8 ;  /* 0x0000000800007844 */ /* 0x0001e80000000200 */
[----:B------:R-:W-:Y:S01]  /*5b4d0*/  STL [R1+0x22c0], R0 ;  /* 0x0022c00001007387 */ /* 0x000fe20000100800 */
[----:B0-----:R-:W-:Y:S01]  /*5b4e0*/  LEA.HI.X.SX32 R8, R17, UR45, 0x1, P1 ;  /* 0x0000002d11087c11 */ /* 0x001fe200088f0eff */
[----:B------:R-:W-:-:S02]  /*5b4f0*/  VIADD R49, R3, UR70 ;  /* 0x0000004603317c36 */ /* 0x000fc40008000000 */
[----:B------:R-:W4:Y:S01]  /*5b500*/  LDL.LU R17, [R1+0x23dc] ;  /* 0x0023dc0001117983 */ /* 0x000f220000300800 */
[----:B------:R-:W-:Y:S01]  /*5b510*/  SHF.R.S32.HI R28, RZ, 0x1f, R19 ;  /* 0x0000001fff1c7819 */ /* 0x000fe20000011413 */
[----:B------:R-:W-:Y:S01]  /*5b520*/  IMAD.MOV.U32 R54, RZ, RZ, R42 ;  /* 0x000000ffff367224 */ /* 0x000fe200078e002a */
[----:B------:R-:W0:Y:S01]  /*5b530*/  LDCU UR45, c[0x0][0x3b8] ;  /* 0x00007700ff2d77ac */ /* 0x000e220008000800 */
[----:B------:R-:W-:Y:S01]  /*5b540*/  IMAD.MOV.U32 R42, RZ, RZ, R36 ;  /* 0x000000ffff2a7224 */ /* 0x000fe200078e0024 */
[----:B--2---:R-:W-:Y:S02]  /*5b550*/  SHF.R.S32.HI R11, RZ, 0x1f, R50 ;  /* 0x0000001fff0b7819 */ /* 0x004fe40000011432 */
[----:B---3--:R-:W-:Y:S02]  /*5b560*/  SHF.R.S32.HI R29, RZ, 0x1f, R51 ;  /* 0x0000001fff1d7819 */ /* 0x008fe40000011433 */
[C---:B------:R-:W-:Y:S01]  /*5b570*/  IADD3 R6, P3, PT, R50.reuse, R12, RZ ;  /* 0x0000000c32067210 */ /* 0x040fe20007f7e0ff */
[----:B------:R-:W2:Y:S01]  /*5b580*/  LDCU UR70, c[0x0][0x3b8] ;  /* 0x00007700ff4677ac */ /* 0x000ea20008000800 */
[----:B------:R-:W-:-:S03]  /*5b590*/  IADD3 R30, P1, PT, R50, R14, RZ ;  /* 0x0000000e321e7210 */ /* 0x000fc60007f3e0ff */
[----:B------:R-:W-:Y:S01]  /*5b5a0*/  IMAD.X R7, R11, 0x1, R16, P3 ;  /* 0x000000010b077824 */ /* 0x000fe200018e0610 */
[----:B------:R-:W-:-:S04]  /*5b5b0*/  IADD3 R2, P2, PT, R51, R12, RZ ;  /* 0x0000000c33027210 */ /* 0x000fc80007f5e0ff */
[----:B------:R3:W-:Y:S01]  /*5b5c0*/  STL.64 [R1+0xf70], R6 ;  /* 0x000f700601007387 */ /* 0x0007e20000100a00 */
[----:B------:R-:W-:Y:S01]  /*5b5d0*/  IMAD.X R3, R29, 0x1, R16, P2 ;  /* 0x000000011d037824 */ /* 0x000fe200010e0610 */
[----:B---3--:R-:W-:Y:S01]  /*5b5e0*/  IADD3 R6, P3, PT, R51, R14, RZ ;  /* 0x0000000e33067210 */ /* 0x008fe20007f7e0ff */
[----:B----4-:R-:W-:-:S04]  /*5b5f0*/  IMAD.X R31, R11, 0x1, R17, P1 ;  /* 0x000000010b1f7824 */ /* 0x010fc800008e0611 */
[----:B------:R-:W-:Y:S01]  /*5b600*/  IMAD.X R7, R29, 0x1, R17, P3 ;  /* 0x000000011d077824 */ /* 0x000fe200018e0611 */
[----:B------:R-:W-:Y:S04]  /*5b610*/  STL.64 [R1+0xf68], R30 ;  /* 0x000f681e01007387 */ /* 0x000fe80000100a00 */
[----:B------:R3:W-:Y:S04]  /*5b620*/  STL.64 [R1+0xf58], R2 ;  /* 0x000f580201007387 */ /* 0x0007e80000100a00 */
[----:B------:R4:W-:Y:S01]  /*5b630*/  STL.64 [R1+0xf50], R6 ;  /* 0x000f500601007387 */ /* 0x0009e20000100a00 */
[----:B---3--:R-:W-:-:S02]  /*5b640*/  IADD3 R2, P2, PT, R50, R13, RZ ;  /* 0x0000000d32027210 */ /* 0x008fc40007f5e0ff */
[----:B----4-:R-:W-:-:S03]  /*5b650*/  IADD3 R6, P1, PT, R51, R13, RZ ;  /* 0x0000000d33067210 */ /* 0x010fc60007f3e0ff */
[--C-:B------:R-:W-:Y:S02]  /*5b660*/  IMAD.X R3, R11, 0x1, R18.reuse, P2 ;  /* 0x000000010b037824 */ /* 0x100fe400010e0612 */
[----:B------:R-:W-:-:S03]  /*5b670*/  IMAD.X R7, R29, 0x1, R18, P1 ;  /* 0x000000011d077824 */ /* 0x000fc600008e0612 */
[----:B------:R3:W-:Y:S01]  /*5b680*/  STL.64 [R1+0xf60], R2 ;  /* 0x000f600201007387 */ /* 0x0007e20000100a00 */
[----:B------:R-:W-:-:S03]  /*5b690*/  IADD3 R30, P2, PT, R19, R12, RZ ;  /* 0x0000000c131e7210 */ /* 0x000fc60007f5e0ff */
[----:B------:R4:W-:Y:S02]  /*5b6a0*/  STL.64 [R1+0xf48], R6 ;  /* 0x000f480601007387 */ /* 0x0009e40000100a00 */
[----:B------:R-:W-:Y:S01]  /*5b6b0*/  IMAD.X R31, R28, 0x1, R16, P2 ;  /* 0x000000011c1f7824 */ /* 0x000fe200010e0610 */
[----:B---3--:R-:W-:Y:S02]  /*5b6c0*/  IADD3 R2, P3, PT, R50, R15, RZ ;  /* 0x0000000f32027210 */ /* 0x008fe40007f7e0ff */
[----:B----4-:R-:W-:-:S03]  /*5b6d0*/  IADD3 R6, P1, PT, R19, R14, RZ ;  /* 0x0000000e13067210 */ /* 0x010fc60007f3e0ff */
[----:B------:R-:W-:Y:S02]  /*5b6e0*/  IMAD.X R3, R11, 0x1, R8, P3 ;  /* 0x000000010b037824 */ /* 0x000fe400018e0608 */
[----:B------:R-:W-:-:S03]  /*5b6f0*/  IMAD.X R7, R28, 0x1, R17, P1 ;  /* 0x000000011c077824 */ /* 0x000fc600008e0611 */
[----:B------:R3:W-:Y:S04]  /*5b700*/  STL.64 [R1+0xf30], R2 ;  /* 0x000f300201007387 */ /* 0x0007e80000100a00 */
[----:B------:R4:W-:Y:S04]  /*5b710*/  STL.64 [R1+0xf40], R30 ;  /* 0x000f401e01007387 */ /* 0x0009e80000100a00 */
[----:B------:R0:W-:Y:S01]  /*5b720*/  STL.64 [R1+0xf28], R6 ;  /* 0x000f280601007387 */ /* 0x0001e20000100a00 */
[----:B---3--:R-:W-:Y:S02]  /*5b730*/  IADD3 R2, P2, PT, R51, R15, RZ ;  /* 0x0000000f33027210 */ /* 0x008fe40007f5e0ff */
[----:B----4-:R-:W-:-:S03]  /*5b740*/  IADD3 R30, P3, PT, R19, R13, RZ ;  /* 0x0000000d131e7210 */ /* 0x010fc60007f7e0ff */
[----:B------:R-:W-:Y:S02]  /*5b750*/  IMAD.X R3, R29, 0x1, R8, P2 ;  /* 0x000000011d037824 */ /* 0x000fe400010e0608 */
[----:B0-----:R-:W-:Y:S01]  /*5b760*/  IMAD.MOV.U32 R7, RZ, RZ, R38 ;  /* 0x000000ffff077224 */ /* 0x001fe200078e0026 */
[----:B------:R-:W-:Y:S01]  /*5b770*/  IADD3 R38, P1, PT, R19, R15, RZ ;  /* 0x0000000f13267210 */ /* 0x000fe20007f3e0ff */
[----:B------:R-:W-:Y:S02]  /*5b780*/  IMAD.MOV.U32 R6, RZ, RZ, R53 ;  /* 0x000000ffff067224 */ /* 0x000fe400078e0035 */
[----:B------:R-:W-:Y:S02]  /*5b790*/  IMAD.MOV.U32 R53, RZ, RZ, R39 ;  /* 0x000000ffff357224 */ /* 0x000fe400078e0027 */
[C---:B------:R-:W-:Y:S02]  /*5b7a0*/  IMAD.X R31, R28.reuse, 0x1, R18, P3 ;  /* 0x000000011c1f7824 */ /* 0x040fe400018e0612 */
[----:B------:R-:W-:Y:S01]  /*5b7b0*/  IMAD.X R39, R28, 0x1, R8, P1 ;  /* 0x000000011c277824 */ /* 0x000fe200008e0608 */
[----:B------:R0:W-:Y:S01]  /*5b7c0*/  STL.64 [R1+0xf18], R2 ;  /* 0x000f180201007387 */ /* 0x0001e20000100a00 */
[----:B------:R-:W-:-:S03]  /*5b7d0*/  SHF.R.S32.HI R11, RZ, 0x1f, R44 ;  /* 0x0000001fff0b7819 */ /* 0x000fc6000001142c */
[----:B------:R-:W3:Y:S04]  /*5b7e0*/  LDL.LU R19, [R1+0x23d8] ;  /* 0x0023d80001137983 */ /* 0x000ee80000300800 */
[----:B------:R4:W-:Y:S01]  /*5b7f0*/  STL.64 [R1+0xf00], R30 ;  /* 0x000f001e01007387 */ /* 0x0009e20000100a00 */
[----:B0-----:R-:W-:-:S03]  /*5b800*/  IADD3 R2, P2, PT, R44, R12, RZ ;  /* 0x0000000c2c027210 */ /* 0x001fc60007f5e0ff */
[----:B------:R0:W-:Y:S02]  /*5b810*/  STL.64 [R1+0xee8], R38 ;  /* 0x000ee82601007387 */ /* 0x0001e40000100a00 */
[----:B------:R-:W-:Y:S01]  /*5b820*/  IMAD.X R3, R11, 0x1, R16, P2 ;  /* 0x000000010b037824 */ /* 0x000fe200010e0610 */
[C---:B----4-:R-:W-:Y:S02]  /*5b830*/  IADD3 R30, P3, PT, R44.reuse, R14, RZ ;  /* 0x0000000e2c1e7210 */ /* 0x050fe40007f7e0ff */
[----:B0-----:R-:W-:-:S03]  /*5b840*/  IADD3 R38, P1, PT, R44, R13, RZ ;  /* 0x0000000d2c267210 */ /* 0x001fc60007f3e0ff */
[C---:B------:R-:W-:Y:S01]  /*5b850*/  IMAD.X R31, R11.reuse, 0x1, R17, P3 ;  /* 0x000000010b1f7824 */ /* 0x040fe200018e0611 */
[----:B------:R0:W-:Y:S01]  /*5b860*/  STL.64 [R1+0xee0], R2 ;  /* 0x000ee00201007387 */ /* 0x0001e20000100a00 */
[----:B------:R-:W-:-:S03]  /*5b870*/  IMAD.X R39, R11, 0x1, R18, P1 ;  /* 0x000000010b277824 */ /* 0x000fc600008e0612 */
[----:B------:R4:W-:Y:S01]  /*5b880*/  STL.64 [R1+0xed8], R30 ;  /* 0x000ed81e01007387 */ /* 0x0009e20000100a00 */
[----:B------:R-:W-:-:S03]  /*5b890*/  SHF.R.S32.HI R28, RZ, 0x1f, R33 ;  /* 0x0000001fff1c7819 */ /* 0x000fc60000011421 */
[----:B------:R1:W-:Y:S01]  /*5b8a0*/  STL.64 [R1+0xed0], R38 ;  /* 0x000ed02601007387 */ /* 0x0003e20000100a00 */
[----:B0-----:R-:W-:Y:S02]  /*5b8b0*/  IADD3 R2, P2, PT, R44, R15, RZ ;  /* 0x0000000f2c027210 */ /* 0x001fe40007f5e0ff */
[----:B----4-:R-:W-:-:S03]  /*5b8c0*/  IADD3 R30, P3, PT, R33, R12, RZ ;  /* 0x0000000c211e7210 */ /* 0x010fc60007f7e0ff */
[----:B------:R-:W-:Y:S01]  /*5b8d0*/  IMAD.X R3, R11, 0x1, R8, P2 ;  /* 0x000000010b037824 */ /* 0x000fe200010e0608 */
[----:B-1----:R-:W-:Y:S01]  /*5b8e0*/  IADD3 R38, P1, PT, R33, R14, RZ ;  /* 0x0000000e21267210 */ /* 0x002fe20007f3e0ff */
[----:B------:R-:W-:-:S03]  /*5b8f0*/  IMAD.X R31, R28, 0x1, R16, P3 ;  /* 0x000000011c1f7824 */ /* 0x000fc600018e0610 */
[----:B------:R0:W-:Y:S01]  /*5b900*/  STL.64 [R1+0xec0], R2 ;  /* 0x000ec00201007387 */ /* 0x0001e20000100a00 */
[----:B------:R-:W-:-:S03]  /*5b910*/  IMAD.X R39, R28, 0x1, R17, P1 ;  /* 0x000000011c277824 */ /* 0x000fc600008e0611 */
[----:B------:R1:W-:Y:S01]  /*5b920*/  STL.64 [R1+0xeb8], R30 ;  /* 0x000eb81e01007387 */ /* 0x0003e20000100a00 */
[----:B------:R-:W-:-:S03]  /*5b930*/  SHF.R.S32.HI R11, RZ, 0x1f, R32 ;  /* 0x0000001fff0b7819 */ /* 0x000fc60000011420 */
[----:B------:R4:W-:Y:S01]  /*5b940*/  STL.64 [R1+0xeb0], R38 ;  /* 0x000eb02601007387 */ /* 0x0009e20000100a00 */
[C---:B0-----:R-:W-:Y:S02]  /*5b950*/  IADD3 R2, P2, PT, R33.reuse, R13, RZ ;  /* 0x0000000d21027210 */ /* 0x041fe40007f5e0ff */
[----:B-1----:R-:W-:-:S03]  /*5b960*/  IADD3 R30, P3, PT, R33, R15, RZ ;  /* 0x0000000f211e7210 */ /* 0x002fc60007f7e0ff */
[----:B------:R-:W-:Y:S01]  /*5b970*/  IMAD.X R3, R28, 0x1, R18, P2 ;  /* 0x000000011c037824 */ /* 0x000fe200010e0612 */
[----:B----4-:R-:W-:Y:S01]  /*5b980*/  IADD3 R38, P1, PT, R32, R12, RZ ;  /* 0x0000000c20267210 */ /* 0x010fe20007f3e0ff */
[----:B------:R-:W-:-:S03]  /*5b990*/  IMAD.X R31, R28, 0x1, R8, P3 ;  /* 0x000000011c1f7824 */ /* 0x000fc600018e0608 */
[----:B------:R0:W-:Y:S01]  /*5b9a0*/  STL.64 [R1+0xea0], R2 ;  /* 0x000ea00201007387 */ /* 0x0001e20000100a00 */
[----:B------:R-:W-:-:S03]  /*5b9b0*/  IMAD.X R39, R11, 0x1, R16, P1 ;  /* 0x000000010b277824 */ /* 0x000fc600008e0610 */
[----:B------:R1:W-:Y:S04]  /*5b9c0*/  STL.64 [R1+0xe80], R30 ;  /* 0x000e801e01007387 */ /* 0x0003e80000100a00 */
[----:B------:R4:W-:Y:S01]  /*5b9d0*/  STL.64 [R1+0xe78], R38 ;  /* 0x000e782601007387 */ /* 0x0009e20000100a00 */
[C---:B0-----:R-:W-:Y:S02]  /*5b9e0*/  IADD3 R2, P2, PT, R32.reuse, R14, RZ ;  /* 0x0000000e20027210 */ /* 0x041fe40007f5e0ff */
[----:B-1----:R-:W-:-:S03]  /*5b9f0*/  IADD3 R30, P3, PT, R32, R13, RZ ;  /* 0x0000000d201e7210 */ /* 0x002fc60007f7e0ff */
[C---:B------:R-:W-:Y:S01]  /*5ba00*/  IMAD.X R3, R11.reuse, 0x1, R17, P2 ;  /* 0x000000010b037824 */ /* 0x040fe200010e0611 */
[----:B----4-:R-:W-:Y:S01]  /*5ba10*/  IADD3 R38, P1, PT, R32, R15, RZ ;  /* 0x0000000f20267210 */ /* 0x010fe20007f3e0ff */
[----:B------:R-:W-:-:S03]  /*5ba20*/  IMAD.X R31, R11, 0x1, R18, P3 ;  /* 0x000000010b1f7824 */ /* 0x000fc600018e0612 */
[----:B------:R0:W-:Y:S01]  /*5ba30*/  STL.64 [R1+0xe70], R2 ;  /* 0x000e700201007387 */ /* 0x0001e20000100a00 */
[----:B------:R-:W-:Y:S01]  /*5ba40*/  IMAD.X R39, R11, 0x1, R8, P1 ;  /* 0x000000010b277824 */ /* 0x000fe200008e0608 */
[----:B------:R-:W-:Y:S02]  /*5ba50*/  SHF.R.S32.HI R28, RZ, 0x1f, R34 ;  /* 0x0000001fff1c7819 */ /* 0x000fe40000011422 */
[----:B------:R1:W-:Y:S01]  /*5ba60*/  STL.64 [R1+0xe60], R30 ;  /* 0x000e601e01007387 */ /* 0x0003e20000100a00 */
[----:B------:R-:W-:-:S03]  /*5ba70*/  IADD3 R36, P3, PT, R34, R14, RZ ;  /* 0x0000000e22247210 */ /* 0x000fc60007f7e0ff */
[----:B------:R4:W-:Y:S01]  /*5ba80*/  STL.64 [R1+0xe40], R38 ;  /* 0x000e402601007387 */ /* 0x0009e20000100a00 */
[C---:B0-----:R-:W-:Y:S01]  /*5ba90*/  IADD3 R2, P2, PT, R34.reuse, R12, RZ ;  /* 0x0000000c22027210 */ /* 0x041fe20007f5e0ff */
[----:B------:R-:W-:Y:S02]  /*5baa0*/  IMAD.MOV.U32 R51, RZ, RZ, R22 ;  /* 0x000000ffff337224 */ /* 0x000fe400078e0016 */
[----:B-1----:R-:W-:Y:S02]  /*5bab0*/  IMAD.MOV.U32 R31, RZ, RZ, R43 ;  /* 0x000000ffff1f7224 */ /* 0x002fe400078e002b */
[----:B------:R-:W-:Y:S01]  /*5bac0*/  IMAD.MOV.U32 R43, RZ, RZ, R41 ;  /* 0x000000ffff2b7224 */ /* 0x000fe200078e0029 */
[----:B----4-:R-:W-:Y:S01]  /*5bad0*/  IADD3 R38, P1, PT, R34, R13, RZ ;  /* 0x0000000d22267210 */ /* 0x010fe20007f3e0ff */
[----:B------:R-:W-:Y:S02]  /*5bae0*/  IMAD.X R3, R28, 0x1, R16, P2 ;  /* 0x000000011c037824 */ /* 0x000fe400010e0610 */
[----:B------:R-:W-:-:S02]  /*5baf0*/  IMAD.MOV.U32 R41, RZ, RZ, R37 ;  /* 0x000000ffff297224 */ /* 0x000fc400078e0025 */
[C---:B------:R-:W-:Y:S02]  /*5bb00*/  IMAD.X R37, R28.reuse, 0x1, R17, P3 ;  /* 0x000000011c257824 */ /* 0x040fe400018e0611 */
[----:B------:R-:W-:Y:S02]  /*5bb10*/  IMAD.MOV.U32 R22, RZ, RZ, R56 ;  /* 0x000000ffff167224 */ /* 0x000fe400078e0038 */
[----:B------:R-:W-:Y:S01]  /*5bb20*/  IMAD.X R39, R28, 0x1, R18, P1 ;  /* 0x000000011c277824 */ /* 0x000fe200008e0612 */
[----:B------:R0:W-:Y:S01]  /*5bb30*/  STL.64 [R1+0xe38], R2 ;  /* 0x000e380201007387 */ /* 0x0001e20000100a00 */
[----:B------:R-:W-:Y:S01]  /*5bb40*/  IMAD.MOV.U32 R56, RZ, RZ, R46 ;  /* 0x000000ffff387224 */ /* 0x000fe200078e002e */
[----:B------:R-:W-:Y:S01]  /*5bb50*/  IADD3 R46, P2, PT, R34, R15, RZ ;  /* 0x0000000f222e7210 */ /* 0x000fe20007f5e0ff */
[----:B------:R-:W-:Y:S02]  /*5bb60*/  IMAD.MOV.U32 R50, RZ, RZ, R7 ;  /* 0x000000ffff327224 */ /* 0x000fe400078e0007 */
[----:B------:R-:W-:Y:S01]  /*5bb70*/  IMAD.MOV.U32 R7, RZ, RZ, R53 ;  /* 0x000000ffff077224 */ /* 0x000fe200078e0035 */
[----:B------:R-:W-:Y:S01]  /*5bb80*/  SHF.R.S32.HI R11, RZ, 0x1f, R35 ;  /* 0x0000001fff0b7819 */ /* 0x000fe20000011423 */
[----:B------:R-:W-:-:S02]  /*5bb90*/  IMAD.MOV.U32 R53, RZ, RZ, R23 ;  /* 0x000000ffff357224 */ /* 0x000fc400078e0017 */
[----:B------:R-:W-:Y:S01]  /*5bba0*/  IMAD.MOV.U32 R23, RZ, RZ, R58 ;  /* 0x000000ffff177224 */ /* 0x000fe200078e003a */
[----:B0-----:R-:W4:Y:S01]  /*5bbb0*/  LDL.LU.64 R2, [R1+0x23d0] ;  /* 0x0023d00001027983 */ /* 0x001f220000300a00 */
[----:B------:R-:W-:-:S03]  /*5bbc0*/  IMAD.MOV.U32 R58, RZ, RZ, R47 ;  /* 0x000000ffff3a7224 */ /* 0x000fc600078e002f */
[----:B------:R0:W-:Y:S01]  /*5bbd0*/  STL.64 [R1+0xe30], R36 ;  /* 0x000e302401007387 */ /* 0x0001e20000100a00 */
[----:B------:R-:W-:-:S03]  /*5bbe0*/  IMAD.X R47, R28, 0x1, R8, P2 ;  /* 0x000000011c2f7824 */ /* 0x000fc600010e0608 */
[----:B------:R1:W-:Y:S01]  /*5bbf0*/  STL.64 [R1+0xe18], R38 ;  /* 0x000e182601007387 */ /* 0x0003e20000100a00 */
[C---:B------:R-:W-:Y:S02]  /*5bc00*/  IADD3 R32, P1, PT, R35.reuse, R14, RZ ;  /* 0x0000000e23207210 */ /* 0x040fe40007f3e0ff */
[----:B0-----:R-:W-:Y:S01]  /*5bc10*/  IADD3 R36, P3, PT, R35, R12, RZ ;  /* 0x0000000c23247210 */ /* 0x001fe20007f7e0ff */
[----:B-1----:R-:W2:Y:S04]  /*5bc20*/  LDL.LU.64 R38, [R1+0x23c8] ;  /* 0x0023c80001267983 */ /* 0x002ea80000300a00 */
[----:B------:R-:W-:Y:S01]  /*5bc30*/  IMAD.X R37, R11, 0x1, R16, P3 ;  /* 0x000000010b257824 */ /* 0x000fe200018e0610 */
[----:B------:R0:W-:Y:S04]  /*5bc40*/  STL.64 [R1+0xdf8], R46 ;  /* 0x000df82e01007387 */ /* 0x0001e80000100a00 */
[----:B0-----:R-:W3:Y:S04]  /*5bc50*/  LDL.LU.64 R46, [R1+0x23c0] ;  /* 0x0023c000012e7983 */ /* 0x001ee80000300a00 */
[----:B------:R-:W-:Y:S04]  /*5bc60*/  STL [R1+0xde8], R32 ;  /* 0x000de82001007387 */ /* 0x000fe80000100800 */
[----:B------:R0:W-:Y:S04]  /*5bc70*/  STL.64 [R1+0xdf0], R36 ;  /* 0x000df02401007387 */ /* 0x0001e80000100a00 */
[----:B0-----:R-:W3:Y:S01]  /*5bc80*/  LDL.LU.64 R36, [R1+0x23b8] ;  /* 0x0023b80001247983 */ /* 0x001ee20000300a00 */
[----:B------:R-:W-:-:S02]  /*5bc90*/  IMAD.MOV.U32 R0, RZ, RZ, R31 ;  /* 0x000000ffff007224 */ /* 0x000fc400078e001f */
[----:B------:R-:W-:Y:S02]  /*5bca0*/  IMAD.MOV.U32 R31, RZ, RZ, R6 ;  /* 0x000000ffff1f7224 */ /* 0x000fe400078e0006 */
[----:B------:R-:W-:Y:S01]  /*5bcb0*/  IMAD.MOV.U32 R28, RZ, RZ, R32 ;  /* 0x000000ffff1c7224 */ /* 0x000fe200078e0020 */
[----:B------:R-:W-:Y:S01]  /*5bcc0*/  IADD3 R32, P2, PT, R35, R13, RZ ;  /* 0x0000000d23207210 */ /* 0x000fe20007f5e0ff */
[----:B------:R-:W-:Y:S02]  /*5bcd0*/  IMAD.MOV.U32 R6, RZ, RZ, R53 ;  /* 0x000000ffff067224 */ /* 0x000fe400078e0035 */
[----:B------:R-:W-:Y:S02]  /*5bce0*/  IMAD.MOV.U32 R29, RZ, RZ, R33 ;  /* 0x000000ffff1d7224 */ /* 0x000fe400078e0021 */
[----:B------:R-:W-:Y:S02]  /*5bcf0*/  IMAD.MOV.U32 R30, RZ, RZ, R52 ;  /* 0x000000ffff1e7224 */ /* 0x000fe400078e0034 */
[----:B------:R-:W-:-:S02]  /*5bd00*/  IMAD.X R29, R11, 0x1, R17, P1 ;  /* 0x000000010b1d7824 */ /* 0x000fc400008e0611 */
[----:B------:R-:W-:-:S03]  /*5bd10*/  IMAD.X R33, R11, 0x1, R18, P2 ;  /* 0x000000010b217824 */ /* 0x000fc600010e0612 */
[----:B------:R-:W-:Y:S04]  /*5bd20*/  STL [R1+0xdec], R29 ;  /* 0x000dec1d01007387 */ /* 0x000fe80000100800 */
[----:B------:R0:W-:Y:S01]  /*5bd30*/  STL.64 [R1+0xdd8], R32 ;  /* 0x000dd82001007387 */ /* 0x0001e20000100a00 */
[----:B------:R-:W-:Y:S01]  /*5bd40*/  NOP ;  /* 0x0000000000007918 */ /* 0x000fe20000000000 */
[----:B--2---:R-:W-:Y:S01]  /*5bd50*/  IMAD.MOV.U32 R53, RZ, RZ, R38 ;  /* 0x000000ffff357224 */ /* 0x004fe200078e0026 */
[----:B------:R-:W-:Y:S01]  /*5bd60*/  IADD3 R38, P3, PT, R35, R15, RZ ;  /* 0x0000000f23267210 */ /* 0x000fe20007f7e0ff */
[----:B------:R-:W-:-:S04]  /*5bd70*/  IMAD.MOV.U32 R52, RZ, RZ, R39 ;  /* 0x000000ffff347224 */ /* 0x000fc800078e0027 */
[----:B------:R-:W-:-:S05]  /*5bd80*/  IMAD.X R39, R11, 0x1, R8, P3 ;  /* 0x000000010b277824 */ /* 0x000fca00018e0608 */
[----:B------:R1:W-:Y:S01]  /*5bd90*/  STL.64 [R1+0xdc8], R38 ;  /* 0x000dc82601007387 */ /* 0x0003e20000100a00 */
[----:B---3--:R-:W-:Y:S02]  /*5bda0*/  SHF.R.S32.HI R28, RZ, 0x1f, R36 ;  /* 0x0000001fff1c7819 */ /* 0x008fe40000011424 */
[C---:B------:R-:W-:Y:S02]  /*5bdb0*/  IADD3 R34, P1, PT, R36.reuse, R12, RZ ;  /* 0x0000000c24227210 */ /* 0x040fe40007f3e0ff */
[C---:B0-----:R-:W-:Y:S02]  /*5bdc0*/  IADD3 R32, P2, PT, R36.reuse, R14, RZ ;  /* 0x0000000e24207210 */ /* 0x041fe40007f5e0ff */
[----:B-1----:R-:W-:Y:S01]  /*5bdd0*/  IADD3 R38, P3, PT, R36, R13, RZ ;  /* 0x0000000d24267210 */ /* 0x002fe20007f7e0ff */
[C---:B------:R-:W-:Y:S02]  /*5bde0*/  IMAD.X R35, R28.reuse, 0x1, R16, P1 ;  /* 0x000000011c237824 */ /* 0x040fe400008e0610 */
[----:B------:R-:W-:-:S02]  /*5bdf0*/  IMAD.X R33, R28, 0x1, R17, P2 ;  /* 0x000000011c217824 */ /* 0x000fc400010e0611 */
[----:B------:R-:W-:Y:S01]  /*5be00*/  IMAD.X R39, R28, 0x1, R18, P3 ;  /* 0x000000011c277824 */ /* 0x000fe200018e0612 */
[----:B------:R0:W-:Y:S01]  /*5be10*/  STL.64 [R1+0xdc0], R34 ;  /* 0x000dc02201007387 */ /* 0x0001e20000100a00 */
[----:B------:R-:W-:-:S03]  /*5be20*/  SHF.R.S32.HI R11, RZ, 0x1f, R37 ;  /* 0x0000001fff0b7819 */ /* 0x000fc60000011425 */
[----:B------:R1:W-:Y:S04]  /*5be30*/  STL.64 [R1+0xdb8], R32 ;  /* 0x000db82001007387 */ /* 0x0003e80000100a00 */
[----:B------:R2:W-:Y:S01]  /*5be40*/  STL.64 [R1+0xdb0], R38 ;  /* 0x000db02601007387 */ /* 0x0005e20000100a00 */
[----:B0-----:R-:W-:Y:S02]  /*5be50*/  IADD3 R34, P1, PT, R36, R15, RZ ;  /* 0x0000000f24227210 */ /* 0x001fe40007f3e0ff */
[----:B-1----:R-:W-:-:S03]  /*5be60*/  IADD3 R32, P2, PT, R37, R12, RZ ;  /* 0x0000000c25207210 */ /* 0x002fc60007f5e0ff */
[----:B------:R-:W-:Y:S01]  /*5be70*/  IMAD.X R35, R28, 0x1, R8, P1 ;  /* 0x000000011c237824 */ /* 0x000fe200008e0608 */
[----:B--2---:R-:W-:Y:S01]  /*5be80*/  IADD3 R38, P3, PT, R37, R14, RZ ;  /* 0x0000000e25267210 */ /* 0x004fe20007f7e0ff */
[----:B------:R-:W-:-:S03]  /*5be90*/  IMAD.X R33, R11, 0x1, R16, P2 ;  /* 0x000000010b217824 */ /* 0x000fc600010e0610 */
[----:B------:R-:W-:Y:S01]  /*5bea0*/  STL.64 [R1+0xd98], R34 ;  /* 0x000d982201007387 */ /* 0x000fe20000100a00 */
[----:B------:R-:W-:-:S03]  /*5beb0*/  IMAD.X R39, R11, 0x1, R17, P3 ;  /* 0x000000010b277824 */ /* 0x000fc600018e0611 */
[----:B------:R-:W-:Y:S04]  /*5bec0*/  STL.64 [R1+0xd90], R32 ;  /* 0x000d902001007387 */ /* 0x000fe80000100a00 */
[----:B------:R0:W-:Y:S04]  /*5bed0*/  STL.64 [R1+0xd88], R38 ;  /* 0x000d882601007387 */ /* 0x0001e80000100a00 */
[----:B0-----:R-:W2:Y:S01]  /*5bee0*/  LDL.LU.64 R38, [R1+0x23b0] ;  /* 0x0023b00001267983 */ /* 0x001ea20000300a00 */
[----:B------:R-:W-:Y:S02]  /*5bef0*/  IMAD.MOV.U32 R44, RZ, RZ, R0 ;  /* 0x000000ffff2c7224 */ /* 0x000fe400078e0000 */
[----:B------:R-:W-:Y:S01]  /*5bf00*/  IMAD.MOV.U32 R0, RZ, RZ, R46 ;  /* 0x000000ffff007224 */ /* 0x000fe200078e002e */
[----:B------:R-:W-:Y:S01]  /*5bf10*/  IADD3 R46, P1, PT, R37, R13, RZ ;  /* 0x0000000d252e7210 */ /* 0x000fe20007f3e0ff */
[----:B------:R-:W-:-:S02]  /*5bf20*/  IMAD.MOV.U32 R29, RZ, RZ, R6 ;  /* 0x000000ffff1d7224 */ /* 0x000fc400078e0006 */
[----:B------:R-:W-:Y:S02]  /*5bf30*/  IMAD.MOV.U32 R6, RZ, RZ, R53 ;  /* 0x000000ffff067224 */ /* 0x000fe400078e0035 */
[----:B------:R-:W-:Y:S01]  /*5bf40*/  IMAD.MOV.U32 R32, RZ, RZ, R44 ;  /* 0x000000ffff207224 */ /* 0x000fe200078e002c */
[----:B------:R-:W-:Y:S01]  /*5bf50*/  IADD3 R34, P2, PT, R37, R15, RZ ;  /* 0x0000000f25227210 */ /* 0x000fe20007f5e0ff */
[----:B------:R-:W-:Y:S02]  /*5bf60*/  IMAD.MOV.U32 R53, RZ, RZ, R4 ;  /* 0x000000ffff357224 */ /* 0x000fe400078e0004 */
[----:B------:R-:W-:Y:S02]  /*5bf70*/  IMAD.MOV.U32 R44, RZ, RZ, R0 ;  /* 0x000000ffff2c7224 */ /* 0x000fe400078e0000 */
[----:B------:R-:W-:Y:S02]  /*5bf80*/  IMAD.MOV.U32 R4, RZ, RZ, R47 ;  /* 0x000000ffff047224 */ /* 0x000fe400078e002f */
[----:B------:R-:W-:-:S02]  /*5bf90*/  IMAD.MOV.U32 R0, RZ, RZ, R42 ;  /* 0x000000ffff007224 */ /* 0x000fc400078e002a */
[C---:B------:R-:W-:Y:S02]  /*5bfa0*/  IMAD.X R47, R11.reuse, 0x1, R18, P1 ;  /* 0x000000010b2f7824 */ /* 0x040fe400008e0612 */
[----:B------:R-:W-:Y:S02]  /*5bfb0*/  IMAD.MOV.U32 R33, RZ, RZ, R29 ;  /* 0x000000ffff217224 */ /* 0x000fe400078e001d */
[----:B------:R-:W-:Y:S01]  /*5bfc0*/  IMAD.MOV.U32 R29, RZ, RZ, R43 ;  /* 0x000000ffff1d7224 */ /* 0x000fe200078e002b */
[----:B------:R-:W-:Y:S01]  /*5bfd0*/  STL.64 [R1+0xd80], R46 ;  /* 0x000d802e01007387 */ /* 0x000fe20000100a00 */
[----:B------:R-:W-:-:S05]  /*5bfe0*/  IMAD.X R35, R11, 0x1, R8, P2 ;  /* 0x000000010b237824 */ /* 0x000fca00010e0608 */
[----:B------:R0:W-:Y:S02]  /*5bff0*/  STL.64 [R1+0xd78], R34 ;  /* 0x000d782201007387 */ /* 0x0001e40000100a00 */
[----:B0-----:R-:W-:Y:S02]  /*5c000*/  IMAD.MOV.U32 R34, RZ, RZ, R33 ;  /* 0x000000ffff227224 */ /* 0x001fe400078e0021 */
[----:B------:R-:W-:Y:S02]  /*5c010*/  IMAD.MOV.U32 R33, RZ, RZ, R40 ;  /* 0x000000ffff217224 */ /* 0x000fe400078e0028 */
[----:B------:R-:W-:Y:S02]  /*5c020*/  IMAD.MOV.U32 R35, RZ, RZ, R32 ;  /* 0x000000ffff237224 */ /* 0x000fe400078e0020 */
[----:B------:R-:W-:Y:S02]  /*5c030*/  IMAD.MOV.U32 R32, RZ, RZ, R44 ;  /* 0x000000ffff207224 */ /* 0x000fe400078e002c */
[----:B------:R-:W-:-:S02]  /*5c040*/  IMAD.MOV.U32 R44, RZ, RZ, R29 ;  /* 0x000000ffff2c7224 */ /* 0x000fc400078e001d */
[----:B------:R-:W-:Y:S01]  /*5c050*/  IMAD.MOV.U32 R29, RZ, RZ, R41 ;  /* 0x000000ffff1d7224 */ /* 0x000fe200078e0029 */
[----:B--2---:R-:W-:Y:S02]  /*5c060*/  SHF.R.S32.HI R28, RZ, 0x1f, R38 ;  /* 0x0000001fff1c7819 */ /* 0x004fe40000011426 */
[C---:B------:R-:W-:Y:S02]  /*5c070*/  IADD3 R42, P3, PT, R38.reuse, R12, RZ ;  /* 0x0000000c262a7210 */ /* 0x040fe40007f7e0ff */
[----:B------:R-:W-:-:S03]  /*5c080*/  IADD3 R46, P1, PT, R38, R14, RZ ;  /* 0x0000000e262e7210 */ /* 0x000fc60007f3e0ff */
[----:B------:R-:W-:Y:S01]  /*5c090*/  IMAD.X R43, R28, 0x1, R16, P3 ;  /* 0x000000011c2b7824 */ /* 0x000fe200018e0610 */
[----:B------:R-:W-:Y:S01]  /*5c0a0*/  IADD3 R36, P2, PT, R38, R13, RZ ;  /* 0x0000000d26247210 */ /* 0x000fe20007f5e0ff */
[C---:B------:R-:W-:Y:S01]  /*5c0b0*/  IMAD.X R47, R28.reuse, 0x1, R17, P1 ;  /* 0x000000011c2f7824 */ /* 0x040fe200008e0611 */
[----:B------:R-:W-:Y:S02]  /*5c0c0*/  SHF.R.S32.HI R11, RZ, 0x1f, R39 ;  /* 0x0000001fff0b7819 */ /* 0x000fe40000011427 */
[----:B------:R0:W-:Y:S01]  /*5c0d0*/  STL.64 [R1+0xd70], R42 ;  /* 0x000d702a01007387 */ /* 0x0001e20000100a00 */
[----:B------:R-:W-:Y:S01]  /*5c0e0*/  IADD3 R40, P1, PT, R39, R12, RZ ;  /* 0x0000000c27287210 */ /* 0x000fe20007f3e0ff */
[----:B------:R-:W-:Y:S02]  /*5c0f0*/  IMAD.X R37, R28, 0x1, R18, P2 ;  /* 0x000000011c257824 */ /* 0x000fe400010e0612 */
[----:B------:R1:W-:Y:S02]  /*5c100*/  STL.64 [R1+0xd68], R46 ;  /* 0x000d682e01007387 */ /* 0x0003e40000100a00 */
[----:B------:R-:W-:Y:S01]  /*5c110*/  IMAD.X R41, R11, 0x1, R16, P1 ;  /* 0x000000010b297824 */ /* 0x000fe200008e0610 */
[----:B0-----:R-:W-:Y:S01]  /*5c120*/  IADD3 R42, P3, PT, R38, R15, RZ ;  /* 0x0000000f262a7210 */ /* 0x001fe20007f7e0ff */
[----:B-1----:R-:W2:Y:S04]  /*5c130*/  LDL.LU.64 R46, [R1+0x23a8] ;  /* 0x0023a800012e7983 */ /* 0x002ea80000300a00 */
[----:B------:R-:W-:Y:S01]  /*5c140*/  IMAD.X R43, R28, 0x1, R8, P3 ;  /* 0x000000011c2b7824 */ /* 0x000fe200018e0608 */
[----:B------:R-:W-:Y:S04]  /*5c150*/  STL.64 [R1+0xd58], R36 ;  /* 0x000d582401007387 */ /* 0x000fe80000100a00 */
[----:B------:R-:W-:Y:S04]  /*5c160*/  STL.64 [R1+0xd48], R42 ;  /* 0x000d482a01007387 */ /* 0x000fe80000100a00 */
[----:B------:R0:W-:Y:S04]  /*5c170*/  STL.64 [R1+0xd40], R40 ;  /* 0x000d402801007387 */ /* 0x0001e80000100a00 */
[----:B0-----:R-:W3:Y:S01]  /*5c180*/  LDL.LU.64 R40, [R1+0x23a0] ;  /* 0x0023a00001287983 */ /* 0x001ee20000300a00 */
[----:B------:R-:W-:-:S02]  /*5c190*/  IADD3 R36, P2, PT, R39, R14, RZ ;  /* 0x0000000e27247210 */ /* 0x000fc40007f5e0ff */
[----:B------:R-:W-:-:S03]  /*5c1a0*/  IADD3 R42, P3, PT, R39, R13, RZ ;  /* 0x0000000d272a7210 */ /* 0x000fc60007f7e0ff */
[C---:B------:R-:W-:Y:S02]  /*5c1b0*/  IMAD.X R37, R11.reuse, 0x1, R17, P2 ;  /* 0x000000010b257824 */ /* 0x040fe400010e0611 */
[----:B------:R-:W-:Y:S01]  /*5c1c0*/  IMAD.X R43, R11, 0x1, R18, P3 ;  /* 0x000000010b2b7824 */ /* 0x000fe200018e0612 */
[----:B------:R-:W-:Y:S02]  /*5c1d0*/  IADD3 R38, P1, PT, R39, R15, RZ ;  /* 0x0000000f27267210 */ /* 0x000fe40007f3e0ff */
[----:B------:R0:W-:Y:S04]  /*5c1e0*/  STL.64 [R1+0xd38], R36 ;  /* 0x000d382401007387 */ /* 0x0001e80000100a00 */
[----:B------:R1:W-:Y:S01]  /*5c1f0*/  STL.64 [R1+0xd30], R42 ;  /* 0x000d302a01007387 */ /* 0x0003e20000100a00 */
[----:B------:R-:W-:-:S05]  /*5c200*/  IMAD.X R39, R11, 0x1, R8, P1 ;  /* 0x000000010b277824 */ /* 0x000fca00008e0608 */
[----:B------:R0:W-:Y:S01]  /*5c210*/  STL.64 [R1+0xd18], R38 ;  /* 0x000d182601007387 */ /* 0x0001e20000100a00 */
[----:B---3--:R-:W-:Y:S02]  /*5c220*/  SHF.R.S32.HI R28, RZ, 0x1f, R40 ;  /* 0x0000001fff1c7819 */ /* 0x008fe40000011428 */
[C---:B0-----:R-:W-:Y:S02]  /*5c230*/  IADD3 R36, P2, PT, R40.reuse, R12, RZ ;  /* 0x0000000c28247210 */ /* 0x041fe40007f5e0ff */
[----:B-1----:R-:W-:-:S03]  /*5c240*/  IADD3 R42, P3, PT, R40, R14, RZ ;  /* 0x0000000e282a7210 */ /* 0x002fc60007f7e0ff */
[C---:B------:R-:W-:Y:S02]  /*5c250*/  IMAD.X R37, R28.reuse, 0x1, R16, P2 ;  /* 0x000000011c257824 */ /* 0x040fe400010e0610 */
[----:B------:R-:W-:Y:S01]  /*5c260*/  IMAD.X R43, R28, 0x1, R17, P3 ;  /* 0x000000011c2b7824 */ /* 0x000fe200018e0611 */
[----:B------:R-:W-:Y:S02]  /*5c270*/  IADD3 R38, P1, PT, R40, R13, RZ ;  /* 0x0000000d28267210 */ /* 0x000fe40007f3e0ff */
[----:B------:R0:W-:Y:S01]  /*5c280*/  STL.64 [R1+0xd10], R36 ;  /* 0x000d102401007387 */ /* 0x0001e20000100a00 */
[----:B------:R-:W-:-:S03]  /*5c290*/  SHF.R.S32.HI R11, RZ, 0x1f, R41 ;  /* 0x0000001fff0b7819 */ /* 0x000fc60000011429 */
[----:B------:R1:W-:Y:S01]  /*5c2a0*/  STL.64 [R1+0xd08], R42 ;  /* 0x000d082a01007387 */ /* 0x0003e20000100a00 */
[----:B------:R-:W-:Y:S01]  /*5c2b0*/  IMAD.X R39, R28, 0x1, R18, P1 ;  /* 0x000000011c277824 */ /* 0x000fe200008e0612 */
[----:B0-----:R-:W-:Y:S02]  /*5c2c0*/  IADD3 R36, P2, PT, R40, R15, RZ ;  /* 0x0000000f28247210 */ /* 0x001fe40007f5e0ff */
[----:B-1----:R-:W-:-:S03]  /*5c2d0*/  IADD3 R42, P3, PT, R41, R12, RZ ;  /* 0x0000000c292a7210 */ /* 0x002fc60007f7e0ff */
[----:B------:R-:W-:Y:S01]  /*5c2e0*/  IMAD.X R37, R28, 0x1, R8, P2 ;  /* 0x000000011c257824 */ /* 0x000fe200010e0608 */
[----:B------:R-:W-:Y:S01]  /*5c2f0*/  STL.64 [R1+0xcf8], R38 ;  /* 0x000cf82601007387 */ /* 0x000fe20000100a00 */
[----:B------:R-:W-:-:S03]  /*5c300*/  IMAD.X R43, R11, 0x1, R16, P3 ;  /* 0x000000010b2b7824 */ /* 0x000fc600018e0610 */
[----:B------:R-:W-:Y:S04]  /*5c310*/  STL.64 [R1+0xcd8], R36 ;  /* 0x000cd82401007387 */ /* 0x000fe80000100a00 */
[----:B------:R0:W-:Y:S04]  /*5c320*/  STL.64 [R1+0xcd0], R42 ;  /* 0x000cd02a01007387 */ /* 0x0001e80000100a00 */
[----:B0-----:R-:W3:Y:S01]  /*5c330*/  LDL.LU.64 R42, [R1+0x2398] ;  /* 0x00239800012a7983 */ /* 0x001ee20000300a00 */
[C---:B------:R-:W-:Y:S02]  /*5c340*/  IADD3 R38, P1, PT, R41.reuse, R14, RZ ;  /* 0x0000000e29267210 */ /* 0x040fe40007f3e0ff */
        /* <DEDUP_REMOVED lines=18> */
[----:B0-----:R-:W-:Y:S01]  /*5c470*/  IADD3 R38, P1, PT, R42, R15, RZ ;  /* 0x0000000f2a267210 */ /* 0x001fe20007f3e0ff */
[----:B-1----:R-:W-:Y:S02]  /*5c480*/  IMAD.MOV.U32 R37, RZ, RZ, R51 ;  /* 0x000000ffff257224 */ /* 0x002fe400078e0033 */
[----:B--2---:R-:W-:Y:S01]  /*5c490*/  IMAD.MOV.U32 R51, RZ, RZ, R46 ;  /* 0x000000ffff337224 */ /* 0x004fe200078e002e */
[----:B------:R-:W-:Y:S01]  /*5c4a0*/  IADD3 R46, P2, PT, R43, R12, RZ ;  /* 0x0000000c2b2e7210 */ /* 0x000fe20007f5e0ff */
[----:B------:R-:W-:Y:S02]  /*5c4b0*/  IMAD.MOV.U32 R36, RZ, RZ, R47 ;  /* 0x000000ffff247224 */ /* 0x000fe400078e002f */
[----:B------:R-:W-:Y:S02]  /*5c4c0*/  IMAD.X R39, R28, 0x1, R8, P1 ;  /* 0x000000011c277824 */ /* 0x000fe400008e0608 */
[----:B------:R-:W-:Y:S01]  /*5c4d0*/  IMAD.X R47, R11, 0x1, R16, P2 ;  /* 0x000000010b2f7824 */ /* 0x000fe200010e0610 */
[----:B------:R-:W-:Y:S04]  /*5c4e0*/  STL.64 [R1+0xc70], R40 ;  /* 0x000c702801007387 */ /* 0x000fe80000100a00 */
[----:B------:R-:W-:Y:S04]  /*5c4f0*/  STL.64 [R1+0xc50], R38 ;  /* 0x000c502601007387 */ /* 0x000fe80000100a00 */
[----:B------:R0:W-:Y:S04]  /*5c500*/  STL.64 [R1+0xc48], R46 ;  /* 0x000c482e01007387 */ /* 0x0001e80000100a00 */
[----:B0-----:R-:W2:Y:S01]  /*5c510*/  LDL.LU.64 R46, [R1+0x2390] ;  /* 0x00239000012e7983 */ /* 0x001ea20000300a00 */
[----:B------:R-:W-:-:S02]  /*5c520*/  IADD3 R40, P3, PT, R43, R14, RZ ;  /* 0x0000000e2b287210 */ /* 0x000fc40007f7e0ff */
[----:B------:R-:W-:-:S03]  /*5c530*/  IADD3 R38, P1, PT, R43, R13, RZ ;  /* 0x0000000d2b267210 */ /* 0x000fc60007f3e0ff */
[C---:B------:R-:W-:Y:S02]  /*5c540*/  IMAD.X R41, R11.reuse, 0x1, R17, P3 ;  /* 0x000000010b297824 */ /* 0x040fe400018e0611 */
[----:B------:R-:W-:Y:S01]  /*5c550*/  IMAD.X R39, R11, 0x1, R18, P1 ;  /* 0x000000010b277824 */ /* 0x000fe200008e0612 */
[----:B------:R-:W-:Y:S02]  /*5c560*/  IADD3 R42, P2, PT, R43, R15, RZ ;  /* 0x0000000f2b2a7210 */ /* 0x000fe40007f5e0ff */
[----:B------:R0:W-:Y:S01]  /*5c570*/  STL.64 [R1+0xc40], R40 ;  /* 0x000c402801007387 */ /* 0x0001e20000100a00 */
[----:B------:R-:W-:-:S03]  /*5c580*/  SHF.R.S32.HI R28, RZ, 0x1f, R45 ;  /* 0x0000001fff1c7819 */ /* 0x000fc6000001142d */
[----:B------:R1:W-:Y:S01]  /*5c590*/  STL.64 [R1+0xc30], R38 ;  /* 0x000c302601007387 */ /* 0x0003e20000100a00 */
[----:B------:R-:W-:Y:S01]  /*5c5a0*/  IMAD.X R43, R11, 0x1, R8, P2 ;  /* 0x000000010b2b7824 */ /* 0x000fe200010e0608 */
[C---:B0-----:R-:W-:Y:S02]  /*5c5b0*/  IADD3 R40, P3, PT, R45.reuse, R12, RZ ;  /* 0x0000000c2d287210 */ /* 0x041fe40007f7e0ff */
[----:B-1----:R-:W-:-:S03]  /*5c5c0*/  IADD3 R38, P1, PT, R45, R14, RZ ;  /* 0x0000000e2d267210 */ /* 0x002fc60007f3e0ff */
[C---:B------:R-:W-:Y:S01]  /*5c5d0*/  IMAD.X R41, R28.reuse, 0x1, R16, P3 ;  /* 0x000000011c297824 */ /* 0x040fe200018e0610 */
[----:B------:R0:W-:Y:S01]  /*5c5e0*/  STL.64 [R1+0xc10], R42 ;  /* 0x000c102a01007387 */ /* 0x0001e20000100a00 */
[----:B------:R-:W-:-:S03]  /*5c5f0*/  IMAD.X R39, R28, 0x1, R17, P1 ;  /* 0x000000011c277824 */ /* 0x000fc600008e0611 */
[----:B------:R1:W-:Y:S04]  /*5c600*/  STL.64 [R1+0xc08], R40 ;  /* 0x000c082801007387 */ /* 0x0003e80000100a00 */
[----:B------:R3:W-:Y:S01]  /*5c610*/  STL.64 [R1+0xc00], R38 ;  /* 0x000c002601007387 */ /* 0x0007e20000100a00 */
[C---:B0-----:R-:W-:Y:S02]  /*5c620*/  IADD3 R42, P2, PT, R45.reuse, R13, RZ ;  /* 0x0000000d2d2a7210 */ /* 0x041fe40007f5e0ff */
[----:B-1----:R-:W-:-:S03]  /*5c630*/  IADD3 R40, P3, PT, R45, R15, RZ ;  /* 0x0000000f2d287210 */ /* 0x002fc60007f7e0ff */
[C---:B------:R-:W-:Y:S02]  /*5c640*/  IMAD.X R43, R28.reuse, 0x1, R18, P2 ;  /* 0x000000011c2b7824 */ /* 0x040fe400010e0612 */
[----:B------:R-:W-:-:S03]  /*5c650*/  IMAD.X R41, R28, 0x1, R8, P3 ;  /* 0x000000011c297824 */ /* 0x000fc600018e0608 */
[----:B------:R0:W-:Y:S04]  /*5c660*/  STL.64 [R1+0xbf0], R42 ;  /* 0x000bf02a01007387 */ /* 0x0001e80000100a00 */
[----:B------:R1:W-:Y:S01]  /*5c670*/  STL.64 [R1+0xbc8], R40 ;  /* 0x000bc82801007387 */ /* 0x0003e20000100a00 */
[----:B------:R-:W-:Y:S01]  /*5c680*/  IMAD.MOV.U32 R45, RZ, RZ, R7 ;  /* 0x000000ffff2d7224 */ /* 0x000fe200078e0007 */
[----:B--2---:R-:W-:Y:S02]  /*5c690*/  SHF.R.S32.HI R11, RZ, 0x1f, R46 ;  /* 0x0000001fff0b7819 */ /* 0x004fe4000001142e */
[----:B---3--:R-:W-:-:S05]  /*5c6a0*/  IADD3 R38, P1, PT, R46, R12, RZ ;  /* 0x0000000c2e267210 */ /* 0x008fca0007f3e0ff */
[C---:B------:R-:W-:Y:S01]  /*5c6b0*/  IMAD.X R39, R11.reuse, 0x1, R16, P1 ;  /* 0x000000010b277824 */ /* 0x040fe200008e0610 */
[C---:B0-----:R-:W-:Y:S02]  /*5c6c0*/  IADD3 R42, P2, PT, R46.reuse, R14, RZ ;  /* 0x0000000e2e2a7210 */ /* 0x041fe40007f5e0ff */
[C---:B-1----:R-:W-:Y:S02]  /*5c6d0*/  IADD3 R40, P3, PT, R46.reuse, R13, RZ ;  /* 0x0000000d2e287210 */ /* 0x042fe40007f7e0ff */
[----:B------:R0:W-:Y:S01]  /*5c6e0*/  STL.64 [R1+0xbc0], R38 ;  /* 0x000bc02601007387 */ /* 0x0001e20000100a00 */
[C---:B------:R-:W-:Y:S02]  /*5c6f0*/  IMAD.X R43, R11.reuse, 0x1, R17, P2 ;  /* 0x000000010b2b7824 */ /* 0x040fe400010e0611 */
[C---:B------:R-:W-:Y:S01]  /*5c700*/  IMAD.X R41, R11.reuse, 0x1, R18, P3 ;  /* 0x000000010b297824 */ /* 0x040fe200018e0612 */
[----:B0-----:R-:W-:Y:S02]  /*5c710*/  IADD3 R38, P1, PT, R46, R15, RZ ;  /* 0x0000000f2e267210 */ /* 0x001fe40007f3e0ff */
[----:B------:R0:W-:Y:S03]  /*5c720*/  STL.64 [R1+0xbb8], R42 ;  /* 0x000bb82a01007387 */ /* 0x0001e60000100a00 */
[----:B------:R-:W-:Y:S01]  /*5c730*/  IMAD.X R39, R11, 0x1, R8, P1 ;  /* 0x000000010b277824 */ /* 0x000fe200008e0608 */
[----:B------:R1:W-:Y:S01]  /*5c740*/  STL.64 [R1+0xba8], R40 ;  /* 0x000ba82801007387 */ /* 0x0003e20000100a00 */
[----:B------:R-:W-:-:S03]  /*5c750*/  SHF.R.S32.HI R28, RZ, 0x1f, R47 ;  /* 0x0000001fff1c7819 */ /* 0x000fc6000001142f */
[----:B------:R2:W-:Y:S01]  /*5c760*/  STL.64 [R1+0xb88], R38 ;  /* 0x000b882601007387 */ /* 0x0005e20000100a00 */
[C---:B0-----:R-:W-:Y:S02]  /*5c770*/  IADD3 R42, P2, PT, R47.reuse, R12, RZ ;  /* 0x0000000c2f2a7210 */ /* 0x041fe40007f5e0ff */
[C---:B-1----:R-:W-:Y:S01]  /*5c780*/  IADD3 R40, P3, PT, R47.reuse, R14, RZ ;  /* 0x0000000e2f287210 */ /* 0x042fe20007f7e0ff */
[----:B--2---:R-:W-:Y:S02]  /*5c790*/  IMAD.MOV.U32 R38, RZ, RZ, R37 ;  /* 0x000000ffff267224 */ /* 0x004fe400078e0025 */
[----:B------:R-:W-:Y:S02]  /*5c7a0*/  IMAD.MOV.U32 R37, RZ, RZ, R36 ;  /* 0x000000ffff257224 */ /* 0x000fe400078e0024 */
[----:B------:R-:W-:Y:S01]  /*5c7b0*/  IMAD.MOV.U32 R36, RZ, RZ, R54 ;  /* 0x000000ffff247224 */ /* 0x000fe200078e0036 */
[----:B------:R-:W-:Y:S01]  /*5c7c0*/  IADD3 R54, P1, PT, R47, R13, RZ ;  /* 0x0000000d2f367210 */ /* 0x000fe20007f3e0ff */
[----:B------:R-:W-:-:S02]  /*5c7d0*/  IMAD.X R43, R28, 0x1, R16, P2 ;  /* 0x000000011c2b7824 */ /* 0x000fc400010e0610 */
[----:B------:R-:W-:Y:S02]  /*5c7e0*/  IMAD.X R41, R28, 0x1, R17, P3 ;  /* 0x000000011c297824 */ /* 0x000fe400018e0611 */
[----:B------:R-:W-:Y:S01]  /*5c7f0*/  STL [R1+0xb68], R54 ;  /* 0x000b683601007387 */ /* 0x000fe20000100800 */
[----:B------:R-:W-:-:S03]  /*5c800*/  IMAD.MOV.U32 R46, RZ, RZ, R54 ;  /* 0x000000ffff2e7224 */ /* 0x000fc600078e0036 */
[----:B------:R0:W-:Y:S01]  /*5c810*/  STL.64 [R1+0xb80], R42 ;  /* 0x000b802a01007387 */ /* 0x0001e20000100a00 */
[----:B------:R-:W-:Y:S02]  /*5c820*/  SHF.R.S32.HI R11, RZ, 0x1f, R61 ;  /* 0x0000001fff0b7819 */ /* 0x000fe4000001143d */
[----:B0-----:R-:W-:Y:S01]  /*5c830*/  IADD3 R42, P2, PT, R47, R15, RZ ;  /* 0x0000000f2f2a7210 */ /* 0x001fe20007f5e0ff */
[----:B------:R-:W-:Y:S02]  /*5c840*/  IMAD.MOV.U32 R47, RZ, RZ, R55 ;  /* 0x000000ffff2f7224 */ /* 0x000fe400078e0037 */
[----:B------:R-:W2:Y:S04]  /*5c850*/  LDL.LU.64 R54, [R1+0x2388] ;  /* 0x0023880001367983 */ /* 0x000ea80000300a00 */
[----:B------:R0:W-:Y:S01]  /*5c860*/  STL.64 [R1+0xb78], R40 ;  /* 0x000b782801007387 */ /* 0x0001e20000100a00 */
[----:B------:R-:W-:-:S02]  /*5c870*/  IMAD.X R47, R28, 0x1, R18, P1 ;  /* 0x000000011c2f7824 */ /* 0x000fc400008e0612 */
[----:B------:R-:W-:Y:S02]  /*5c880*/  IMAD.X R43, R28, 0x1, R8, P2 ;  /* 0x000000011c2b7824 */ /* 0x000fe400010e0608 */
[----:B0-----:R-:W-:Y:S01]  /*5c890*/  IMAD.MOV.U32 R40, RZ, RZ, R38 ;  /* 0x000000ffff287224 */ /* 0x001fe200078e0026 */
[----:B------:R-:W-:Y:S01]  /*5c8a0*/  IADD3 R38, P3, PT, R61, R12, RZ ;  /* 0x0000000c3d267210 */ /* 0x000fe20007f7e0ff */
[----:B------:R0:W-:Y:S04]  /*5c8b0*/  STL [R1+0xb6c], R47 ;  /* 0x000b6c2f01007387 */ /* 0x0001e80000100800 */
[----:B------:R-:W-:Y:S01]  /*5c8c0*/  IMAD.X R39, R11, 0x1, R16, P3 ;  /* 0x000000010b277824 */ /* 0x000fe200018e0610 */
[----:B------:R-:W-:Y:S01]  /*5c8d0*/  IADD3 R46, P1, PT, R61, R14, RZ ;  /* 0x0000000e3d2e7210 */ /* 0x000fe20007f3e0ff */
[----:B------:R1:W-:Y:S04]  /*5c8e0*/  STL.64 [R1+0xb48], R42 ;  /* 0x000b482a01007387 */ /* 0x0003e80000100a00 */
[----:B------:R3:W-:Y:S01]  /*5c8f0*/  STL.64 [R1+0xb40], R38 ;  /* 0x000b402601007387 */ /* 0x0007e20000100a00 */
[----:B0-----:R-:W-:Y:S01]  /*5c900*/  IMAD.X R47, R11, 0x1, R17, P1 ;  /* 0x000000010b2f7824 */ /* 0x001fe200008e0611 */
[----:B-1----:R-:W-:-:S02]  /*5c910*/  IADD3 R42, P2, PT, R61, R13, RZ ;  /* 0x0000000d3d2a7210 */ /* 0x002fc40007f5e0ff */
[----:B---3--:R-:W-:-:S03]  /*5c920*/  IADD3 R38, P3, PT, R61, R15, RZ ;  /* 0x0000000f3d267210 */ /* 0x008fc60007f7e0ff */
[C---:B------:R-:W-:Y:S01]  /*5c930*/  IMAD.X R43, R11.reuse, 0x1, R18, P2 ;  /* 0x000000010b2b7824 */ /* 0x040fe200010e0612 */
[----:B------:R0:W-:Y:S01]  /*5c940*/  STL.64 [R1+0xb38], R46 ;  /* 0x000b382e01007387 */ /* 0x0001e20000100a00 */
[----:B------:R-:W-:Y:S01]  /*5c950*/  IMAD.X R39, R11, 0x1, R8, P3 ;  /* 0x000000010b277824 */ /* 0x000fe200018e0608 */
[----:B------:R-:W-:Y:S02]  /*5c960*/  SHF.R.S32.HI R28, RZ, 0x1f, R40 ;  /* 0x0000001fff1c7819 */ /* 0x000fe40000011428 */
[----:B------:R1:W-:Y:S04]  /*5c970*/  STL.64 [R1+0xb28], R42 ;  /* 0x000b282a01007387 */ /* 0x0003e80000100a00 */
[----:B------:R3:W-:Y:S01]  /*5c980*/  STL.64 [R1+0xb08], R38 ;  /* 0x000b082601007387 */ /* 0x0007e20000100a00 */
[----:B0-----:R-:W-:-:S02]  /*5c990*/  IADD3 R46, P1, PT, R40, R12, RZ ;  /* 0x0000000c282e7210 */ /* 0x001fc40007f3e0ff */
[----:B-1----:R-:W-:-:S03]  /*5c9a0*/  IADD3 R42, P2, PT, R40, R14, RZ ;  /* 0x0000000e282a7210 */ /* 0x002fc60007f5e0ff */
[----:B------:R-:W-:Y:S01]  /*5c9b0*/  IMAD.X R47, R28, 0x1, R16, P1 ;  /* 0x000000011c2f7824 */ /* 0x000fe200008e0610 */
[----:B---3--:R-:W-:Y:S01]  /*5c9c0*/  IADD3 R38, P3, PT, R40, R13, RZ ;  /* 0x0000000d28267210 */ /* 0x008fe20007f7e0ff */
[----:B------:R-:W-:Y:S01]  /*5c9d0*/  IMAD.X R43, R28, 0x1, R17, P2 ;  /* 0x000000011c2b7824 */ /* 0x000fe200010e0611 */
[----:B------:R-:W-:-:S03]  /*5c9e0*/  IADD3 R40, P1, PT, R40, R15, RZ ;  /* 0x0000000f28287210 */ /* 0x000fc60007f3e0ff */
[----:B------:R-:W-:Y:S01]  /*5c9f0*/  IMAD.X R39, R28, 0x1, R18, P3 ;  /* 0x000000011c277824 */ /* 0x000fe200018e0612 */
[----:B------:R-:W-:Y:S01]  /*5ca00*/  STL.64 [R1+0xb00], R46 ;  /* 0x000b002e01007387 */ /* 0x000fe20000100a00 */
[----:B------:R-:W-:-:S03]  /*5ca10*/  SHF.R.S32.HI R11, RZ, 0x1f, R36 ;  /* 0x0000001fff0b7819 */ /* 0x000fc60000011424 */
[----:B------:R0:W-:Y:S01]  /*5ca20*/  STL.64 [R1+0xaf8], R42 ;  /* 0x000af82a01007387 */ /* 0x0001e20000100a00 */
[----:B------:R-:W-:-:S03]  /*5ca30*/  IMAD.X R41, R28, 0x1, R8, P1 ;  /* 0x000000011c297824 */ /* 0x000fc600008e0608 */
[----:B------:R1:W-:Y:S01]  /*5ca40*/  STL.64 [R1+0xae8], R38 ;  /* 0x000ae82601007387 */ /* 0x0003e20000100a00 */
[C---:B0-----:R-:W-:Y:S02]  /*5ca50*/  IADD3 R42, P2, PT, R36.reuse, R12, RZ ;  /* 0x0000000c242a7210 */ /* 0x041fe40007f5e0ff */
[----:B-1----:R-:W-:-:S03]  /*5ca60*/  IADD3 R38, P3, PT, R36, R14, RZ ;  /* 0x0000000e24267210 */ /* 0x002fc60007f7e0ff */
[C---:B------:R-:W-:Y:S01]  /*5ca70*/  IMAD.X R43, R11.reuse, 0x1, R16, P2 ;  /* 0x000000010b2b7824 */ /* 0x040fe200010e0610 */
[----:B------:R0:W-:Y:S01]  /*5ca80*/  STL.64 [R1+0xac0], R40 ;  /* 0x000ac02801007387 */ /* 0x0001e20000100a00 */
[----:B------:R-:W-:-:S03]  /*5ca90*/  IMAD.X R39, R11, 0x1, R17, P3 ;  /* 0x000000010b277824 */ /* 0x000fc600018e0611 */
[----:B------:R-:W-:Y:S01]  /*5caa0*/  STL.64 [R1+0xab8], R42 ;  /* 0x000ab82a01007387 */ /* 0x000fe20000100a00 */
[C---:B------:R-:W-:Y:S02]  /*5cab0*/  IADD3 R46, P2, PT, R36.reuse, R15, RZ ;  /* 0x0000000f242e7210 */ /* 0x040fe40007f5e0ff */
[----:B------:R-:W-:Y:S01]  /*5cac0*/  SHF.R.S32.HI R28, RZ, 0x1f, R37 ;  /* 0x0000001fff1c7819 */ /* 0x000fe20000011425 */
[----:B------:R1:W-:Y:S01]  /*5cad0*/  STL.64 [R1+0xab0], R38 ;  /* 0x000ab02601007387 */ /* 0x0003e20000100a00 */
[----:B0-----:R-:W-:Y:S01]  /*5cae0*/  IADD3 R40, P1, PT, R36, R13, RZ ;  /* 0x0000000d24287210 */ /* 0x001fe20007f3e0ff */
[----:B------:R-:W-:-:S04]  /*5caf0*/  IMAD.X R47, R11, 0x1, R8, P2 ;  /* 0x000000010b2f7824 */ /* 0x000fc800010e0608 */
[----:B------:R-:W-:Y:S01]  /*5cb00*/  IMAD.X R41, R11, 0x1, R18, P1 ;  /* 0x000000010b297824 */ /* 0x000fe200008e0612 */
[----:B-1----:R-:W-:-:S04]  /*5cb10*/  IADD3 R38, P3, PT, R37, R12, RZ ;  /* 0x0000000c25267210 */ /* 0x002fc80007f7e0ff */
[----:B------:R0:W-:Y:S01]  /*5cb20*/  STL.64 [R1+0xaa0], R40 ;  /* 0x000aa02801007387 */ /* 0x0001e20000100a00 */
[----:B------:R-:W-:Y:S01]  /*5cb30*/  IMAD.X R39, R28, 0x1, R16, P3 ;  /* 0x000000011c277824 */ /* 0x000fe200018e0610 */
[----:B------:R-:W-:Y:S02]  /*5cb40*/  IADD3 R42, P1, PT, R37, R14, RZ ;  /* 0x0000000e252a7210 */ /* 0x000fe40007f3e0ff */
[----:B------:R1:W-:Y:S01]  /*5cb50*/  STL.64 [R1+0xa98], R46 ;  /* 0x000a982e01007387 */ /* 0x0003e20000100a00 */
[----:B------:R-:W-:-:S03]  /*5cb60*/  IMAD.MOV.U32 R36, RZ, RZ, R51 ;  /* 0x000000ffff247224 */ /* 0x000fc600078e0033 */
[----:B------:R3:W-:Y:S01]  /*5cb70*/  STL.64 [R1+0xa90], R38 ;  /* 0x000a902601007387 */ /* 0x0007e20000100a00 */
[----:B0-----:R-:W-:Y:S01]  /*5cb80*/  IMAD.MOV.U32 R40, RZ, RZ, R50 ;  /* 0x000000ffff287224 */ /* 0x001fe200078e0032 */
[----:B------:R-:W-:Y:S01]  /*5cb90*/  IADD3 R50, P2, PT, R37, R13, RZ ;  /* 0x0000000d25327210 */ /* 0x000fe20007f5e0ff */
[C---:B------:R-:W-:Y:S01]  /*5cba0*/  IMAD.X R43, R28.reuse, 0x1, R17, P1 ;  /* 0x000000011c2b7824 */ /* 0x040fe200008e0611 */
[----:B------:R-:W-:Y:S02]  /*5cbb0*/  SHF.R.S32.HI R11, RZ, 0x1f, R35 ;  /* 0x0000001fff0b7819 */ /* 0x000fe40000011423 */
[----:B-1----:R-:W-:Y:S01]  /*5cbc0*/  IADD3 R46, P1, PT, R35, R12, RZ ;  /* 0x0000000c232e7210 */ /* 0x002fe20007f3e0ff */
[C---:B------:R-:W-:Y:S01]  /*5cbd0*/  IMAD.X R51, R28.reuse, 0x1, R18, P2 ;  /* 0x000000011c337824 */ /* 0x040fe200010e0612 */
[----:B---3--:R-:W-:Y:S01]  /*5cbe0*/  IADD3 R38, P3, PT, R37, R15, RZ ;  /* 0x0000000f25267210 */ /* 0x008fe20007f7e0ff */
[----:B------:R0:W-:Y:S04]  /*5cbf0*/  STL.64 [R1+0xa88], R42 ;  /* 0x000a882a01007387 */ /* 0x0001e80000100a00 */
[----:B------:R-:W-:Y:S01]  /*5cc00*/  IMAD.X R39, R28, 0x1, R8, P3 ;  /* 0x000000011c277824 */ /* 0x000fe200018e0608 */
[----:B------:R1:W-:Y:S01]  /*5cc10*/  STL.64 [R1+0xa68], R50 ;  /* 0x000a683201007387 */ /* 0x0003e20000100a00 */
[----:B------:R-:W-:-:S02]  /*5cc20*/  IMAD.X R47, R11, 0x1, R16, P1 ;  /* 0x000000010b2f7824 */ /* 0x000fc400008e0610 */
[----:B0-----:R-:W-:Y:S01]  /*5cc30*/  IMAD.MOV.U32 R42, RZ, RZ, R6 ;  /* 0x000000ffff2a7224 */ /* 0x001fe200078e0006 */
[----:B------:R-:W-:Y:S01]  /*5cc40*/  IADD3 R6, P2, PT, R35, R14, RZ ;  /* 0x0000000e23067210 */ /* 0x000fe20007f5e0ff */
[----:B-1----:R-:W3:Y:S04]  /*5cc50*/  LDL.LU.64 R50, [R1+0x2380] ;  /* 0x0023800001327983 */ /* 0x002ee80000300a00 */
[----:B------:R0:W-:Y:S01]  /*5cc60*/  STL.64 [R1+0xa58], R38 ;  /* 0x000a582601007387 */ /* 0x0001e20000100a00 */
[----:B------:R-:W-:-:S03]  /*5cc70*/  IMAD.X R7, R11, 0x1, R17, P2 ;  /* 0x000000010b077824 */ /* 0x000fc600010e0611 */
[----:B------:R1:W-:Y:S01]  /*5cc80*/  STL.64 [R1+0xa50], R46 ;  /* 0x000a502e01007387 */ /* 0x0003e20000100a00 */
[----:B------:R-:W-:Y:S01]  /*5cc90*/  IMAD.MOV.U32 R37, RZ, RZ, R36 ;  /* 0x000000ffff257224 */ /* 0x000fe200078e0024 */
[C---:B0-----:R-:W-:Y:S02]  /*5cca0*/  IADD3 R38, P3, PT, R35.reuse, R13, RZ ;  /* 0x0000000d23267210 */ /* 0x041fe40007f7e0ff */
[----:B-1----:R-:W-:-:S03]  /*5ccb0*/  IADD3 R46, P1, PT, R35, R15, RZ ;  /* 0x0000000f232e7210 */ /* 0x002fc60007f3e0ff */
[C---:B------:R-:W-:Y:S01]  /*5ccc0*/  IMAD.X R39, R11.reuse, 0x1, R18, P3 ;  /* 0x000000010b277824 */ /* 0x040fe200018e0612 */
[----:B------:R0:W-:Y:S01]  /*5ccd0*/  STL.64 [R1+0xa48], R6 ;  /* 0x000a480601007387 */ /* 0x0001e20000100a00 */
[----:B------:R-:W-:Y:S01]  /*5cce0*/  IMAD.MOV.U32 R36, RZ, RZ, R52 ;  /* 0x000000ffff247224 */ /* 0x000fe200078e0034 */
[----:B------:R-:W-:Y:S01]  /*5ccf0*/  SHF.R.S32.HI R28, RZ, 0x1f, R40 ;  /* 0x0000001fff1c7819 */ /* 0x000fe20000011428 */
[----:B------:R-:W-:Y:S01]  /*5cd00*/  IMAD.X R47, R11, 0x1, R8, P1 ;  /* 0x000000010b2f7824 */ /* 0x000fe200008e0608 */
[----:B------:R-:W-:Y:S01]  /*5cd10*/  IADD3 R52, P2, PT, R40, R12, RZ ;  /* 0x0000000c28347210 */ /* 0x000fe20007f5e0ff */
[----:B------:R-:W-:Y:S01]  /*5cd20*/  IMAD.MOV.U32 R35, RZ, RZ, R53 ;  /* 0x000000ffff237224 */ /* 0x000fe200078e0035 */
[----:B0-----:R-:W2:Y:S04]  /*5cd30*/  LDL.LU.64 R6, [R1+0x2378] ;  /* 0x0023780001067983 */ /* 0x001ea80000300a00 */
[----:B------:R0:W-:Y:S01]  /*5cd40*/  STL.64 [R1+0xa28], R38 ;  /* 0x000a282601007387 */ /* 0x0001e20000100a00 */
[----:B------:R-:W-:-:S03]  /*5cd50*/  IMAD.X R53, R28, 0x1, R16, P2 ;  /* 0x000000011c357824 */ /* 0x000fc600010e0610 */
[----:B------:R1:W-:Y:S01]  /*5cd60*/  STL.64 [R1+0xa18], R46 ;  /* 0x000a182e01007387 */ /* 0x0003e20000100a00 */
[C---:B0-----:R-:W-:Y:S02]  /*5cd70*/  IADD3 R38, P3, PT, R40.reuse, R14, RZ ;  /* 0x0000000e28267210 */ /* 0x041fe40007f7e0ff */
[----:B-1----:R-:W-:-:S03]  /*5cd80*/  IADD3 R46, P1, PT, R40, R13, RZ ;  /* 0x0000000d282e7210 */ /* 0x002fc60007f3e0ff */
[----:B------:R-:W-:Y:S01]  /*5cd90*/  IMAD.X R39, R28, 0x1, R17, P3 ;  /* 0x000000011c277824 */ /* 0x000fe200018e0611 */
[----:B------:R0:W-:Y:S01]  /*5cda0*/  STL.64 [R1+0xa10], R52 ;  /* 0x000a103401007387 */ /* 0x0001e20000100a00 */
[----:B------:R-:W-:Y:S01]  /*5cdb0*/  IADD3 R40, P2, PT, R40, R15, RZ ;  /* 0x0000000f28287210 */ /* 0x000fe20007f5e0ff */
[----:B------:R-:W-:Y:S01]  /*5cdc0*/  IMAD.X R47, R28, 0x1, R18, P1 ;  /* 0x000000011c2f7824 */ /* 0x000fe200008e0612 */
[----:B------:R-:W-:-:S03]  /*5cdd0*/  SHF.R.S32.HI R11, RZ, 0x1f, R42 ;  /* 0x0000001fff0b7819 */ /* 0x000fc6000001142a */
[----:B------:R-:W-:Y:S01]  /*5cde0*/  IMAD.X R41, R28, 0x1, R8, P2 ;  /* 0x000000011c297824 */ /* 0x000fe200010e0608 */
[----:B0-----:R-:W2:Y:S04]  /*5cdf0*/  LDL.LU.64 R52, [R1+0x2370] ;  /* 0x0023700001347983 */ /* 0x001ea80000300a00 */
[----:B------:R0:W-:Y:S04]  /*5ce00*/  STL.64 [R1+0xa08], R38 ;  /* 0x000a082601007387 */ /* 0x0001e80000100a00 */
[----:B------:R1:W-:Y:S01]  /*5ce10*/  STL.64 [R1+0x9e8], R46 ;  /* 0x0009e82e01007387 */ /* 0x0003e20000100a00 */
[----:B0-----:R-:W-:-:S02]  /*5ce20*/  IMAD.MOV.U32 R39, RZ, RZ, R34 ;  /* 0x000000ffff277224 */ /* 0x001fc400078e0022 */
[----:B------:R-:W-:Y:S01]  /*5ce30*/  IMAD.MOV.U32 R34, RZ, RZ, R22 ;  /* 0x000000ffff227224 */ /* 0x000fe200078e0016 */
[C---:B------:R-:W-:Y:S02]  /*5ce40*/  IADD3 R22, P3, PT, R42.reuse, R12, RZ ;  /* 0x0000000c2a167210 */ /* 0x040fe40007f7e0ff */
[----:B-1----:R-:W-:Y:S01]  /*5ce50*/  IADD3 R46, P1, PT, R42, R14, RZ ;  /* 0x0000000e2a2e7210 */ /* 0x002fe20007f3e0ff */
[----:B------:R-:W-:Y:S01]  /*5ce60*/  IMAD.MOV.U32 R38, RZ, RZ, R23 ;  /* 0x000000ffff267224 */ /* 0x000fe200078e0017 */
[----:B------:R0:W-:Y:S01]  /*5ce70*/  STL.64 [R1+0x9d8], R40 ;  /* 0x0009d82801007387 */ /* 0x0001e20000100a00 */
[C---:B------:R-:W-:Y:S02]  /*5ce80*/  IMAD.X R23, R11.reuse, 0x1, R16, P3 ;  /* 0x000000010b177824 */ /* 0x040fe400018e0610 */
[----:B------:R-:W-:-:S03]  /*5ce90*/  IMAD.X R47, R11, 0x1, R17, P1 ;  /* 0x000000010b2f7824 */ /* 0x000fc600008e0611 */
[----:B------:R1:W-:Y:S01]  /*5cea0*/  STL.64 [R1+0x9d0], R22 ;  /* 0x0009d01601007387 */ /* 0x0003e20000100a00 */
[C---:B0-----:R-:W-:Y:S02]  /*5ceb0*/  IADD3 R40, P2, PT, R42.reuse, R13, RZ ;  /* 0x0000000d2a287210 */ /* 0x041fe40007f5e0ff */
[----:B------:R-:W-:Y:S02]  /*5cec0*/  IADD3 R42, P3, PT, R42, R15, RZ ;  /* 0x0000000f2a2a7210 */ /* 0x000fe40007f7e0ff */
[----:B------:R-:W-:Y:S01]  /*5ced0*/  SHF.R.S32.HI R28, RZ, 0x1f, R45 ;  /* 0x0000001fff1c7819 */ /* 0x000fe2000001142d */
[C---:B------:R-:W-:Y:S01]  /*5cee0*/  IMAD.X R41, R11.reuse, 0x1, R18, P2 ;  /* 0x000000010b297824 */ /* 0x040fe200010e0612 */
[----:B-1----:R-:W2:Y:S01]  /*5cef0*/  LDL.LU.64 R22, [R1+0x2368] ;  /* 0x0023680001167983 */ /* 0x002ea20000300a00 */
[----:B------:R-:W-:-:S03]  /*5cf00*/  IMAD.X R43, R11, 0x1, R8, P3 ;  /* 0x000000010b2b7824 */ /* 0x000fc600018e0608 */
[----:B------:R0:W-:Y:S04]  /*5cf10*/  STL.64 [R1+0x9c8], R46 ;  /* 0x0009c82e01007387 */ /* 0x0001e80000100a00 */
[----:B------:R1:W-:Y:S01]  /*5cf20*/  STL.64 [R1+0x9a8], R40 ;  /* 0x0009a82801007387 */ /* 0x0003e20000100a00 */
[----:B0-----:R-:W-:-:S03]  /*5cf30*/  IADD3 R46, P1, PT, R45, R12, RZ ;  /* 0x0000000c2d2e7210 */ /* 0x001fc60007f3e0ff */
[----:B------:R0:W-:Y:S01]  /*5cf40*/  STL.64 [R1+0x998], R42 ;  /* 0x0009982a01007387 */ /* 0x0001e20000100a00 */
[----:B-1----:R-:W-:Y:S01]  /*5cf50*/  IADD3 R40, P2, PT, R45, R14, RZ ;  /* 0x0000000e2d287210 */ /* 0x002fe20007f5e0ff */
[----:B------:R-:W-:-:S04]  /*5cf60*/  IMAD.X R47, R28, 0x1, R16, P1 ;  /* 0x000000011c2f7824 */ /* 0x000fc800008e0610 */
[----:B------:R-:W-:Y:S01]  /*5cf70*/  IMAD.X R41, R28, 0x1, R17, P2 ;  /* 0x000000011c297824 */ /* 0x000fe200010e0611 */
[----:B------:R1:W-:Y:S01]  /*5cf80*/  STL.64 [R1+0x990], R46 ;  /* 0x0009902e01007387 */ /* 0x0003e20000100a00 */
[----:B0-----:R-:W-:-:S03]  /*5cf90*/  IADD3 R42, P3, PT, R45, R13, RZ ;  /* 0x0000000d2d2a7210 */ /* 0x001fc60007f7e0ff */
[----:B------:R0:W-:Y:S01]  /*5cfa0*/  STL.64 [R1+0x988], R40 ;  /* 0x0009882801007387 */ /* 0x0001e20000100a00 */
[----:B------:R-:W-:Y:S01]  /*5cfb0*/  SHF.R.S32.HI R11, RZ, 0x1f, R37 ;  /* 0x0000001fff0b7819 */ /* 0x000fe20000011425 */
[----:B------:R-:W-:Y:S01]  /*5cfc0*/  IMAD.X R43, R28, 0x1, R18, P3 ;  /* 0x000000011c2b7824 */ /* 0x000fe200018e0612 */
[----:B-1----:R-:W-:-:S04]  /*5cfd0*/  IADD3 R46, P1, PT, R45, R15, RZ ;  /* 0x0000000f2d2e7210 */ /* 0x002fc80007f3e0ff */
[----:B------:R1:W-:Y:S01]  /*5cfe0*/  STL.64 [R1+0x968], R42 ;  /* 0x0009682a01007387 */ /* 0x0003e20000100a00 */
[----:B0-----:R-:W-:Y:S01]  /*5cff0*/  IADD3 R40, P2, PT, R37, R12, RZ ;  /* 0x0000000c25287210 */ /* 0x001fe20007f5e0ff */
[----:B------:R-:W-:-:S04]  /*5d000*/  IMAD.X R47, R28, 0x1, R8, P1 ;  /* 0x000000011c2f7824 */ /* 0x000fc800008e0608 */
[----:B------:R-:W-:Y:S01]  /*5d010*/  IMAD.X R41, R11, 0x1, R16, P2 ;  /* 0x000000010b297824 */ /* 0x000fe200010e0610 */
[----:B------:R0:W-:Y:S01]  /*5d020*/  STL.64 [R1+0x958], R46 ;  /* 0x0009582e01007387 */ /* 0x0001e20000100a00 */
[----:B-1----:R-:W-:-:S03]  /*5d030*/  IADD3 R42, P3, PT, R37, R14, RZ ;  /* 0x0000000e252a7210 */ /* 0x002fc60007f7e0ff */
[----:B------:R1:W-:Y:S02]  /*5d040*/  STL.64 [R1+0x950], R40 ;  /* 0x0009502801007387 */ /* 0x0003e40000100a00 */
[----:B------:R-:W-:Y:S01]  /*5d050*/  IMAD.X R43, R11, 0x1, R17, P3 ;  /* 0x000000010b2b7824 */ /* 0x000fe200018e0611 */
[----:B0-----:R-:W-:-:S04]  /*5d060*/  IADD3 R46, P1, PT, R37, R13, RZ ;  /* 0x0000000d252e7210 */ /* 0x001fc80007f3e0ff */
[----:B------:R0:W-:Y:S01]  /*5d070*/  STL.64 [R1+0x948], R42 ;  /* 0x0009482a01007387 */ /* 0x0001e20000100a00 */
[----:B-1----:R-:W-:Y:S01]  /*5d080*/  IADD3 R40, P2, PT, R37, R15, RZ ;  /* 0x0000000f25287210 */ /* 0x002fe20007f5e0ff */
[----:B------:R-:W-:Y:S01]  /*5d090*/  IMAD.X R47, R11, 0x1, R18, P1 ;  /* 0x000000010b2f7824 */ /* 0x000fe200008e0612 */
[----:B------:R-:W-:-:S03]  /*5d0a0*/  SHF.R.S32.HI R28, RZ, 0x1f, R57 ;  /* 0x0000001fff1c7819 */ /* 0x000fc60000011439 */
[----:B------:R-:W-:Y:S01]  /*5d0b0*/  IMAD.X R41, R11, 0x1, R8, P2 ;  /* 0x000000010b297824 */ /* 0x000fe200010e0608 */
[----:B------:R1:W-:Y:S01]  /*5d0c0*/  STL.64 [R1+0x928], R46 ;  /* 0x0009282e01007387 */ /* 0x0003e20000100a00 */
[----:B0-----:R-:W-:-:S03]  /*5d0d0*/  IADD3 R42, P3, PT, R57, R12, RZ ;  /* 0x0000000c392a7210 */ /* 0x001fc60007f7e0ff */
[----:B------:R0:W-:Y:S02]  /*5d0e0*/  STL.64 [R1+0x918], R40 ;  /* 0x0009182801007387 */ /* 0x0001e40000100a00 */
[----:B------:R-:W-:Y:S01]  /*5d0f0*/  IMAD.X R43, R28, 0x1, R16, P3 ;  /* 0x000000011c2b7824 */ /* 0x000fe200018e0610 */
[----:B-1----:R-:W-:Y:S01]  /*5d100*/  IADD3 R46, P1, PT, R57, R14, RZ ;  /* 0x0000000e392e7210 */ /* 0x002fe20007f3e0ff */
[----:B------:R-:W-:-:S03]  /*5d110*/  IMAD.MOV.U32 R37, RZ, RZ, R35 ;  /* 0x000000ffff257224 */ /* 0x000fc600078e0023 */
[----:B------:R1:W-:Y:S01]  /*5d120*/  STL.64 [R1+0x910], R42 ;  /* 0x0009102a01007387 */ /* 0x0003e20000100a00 */
[C---:B0-----:R-:W-:Y:S01]  /*5d130*/  IADD3 R40, P2, PT, R57.reuse, R13, RZ ;  /* 0x0000000d39287210 */ /* 0x041fe20007f5e0ff */
[----:B------:R-:W-:Y:S01]  /*5d140*/  IMAD.X R47, R28, 0x1, R17, P1 ;  /* 0x000000011c2f7824 */ /* 0x000fe200008e0611 */
[----:B------:R-:W-:Y:S01]  /*5d150*/  SHF.R.S32.HI R11, RZ, 0x1f, R38 ;  /* 0x0000001fff0b7819 */ /* 0x000fe20000011426 */
[----:B------:R-:W-:Y:S01]  /*5d160*/  IMAD.MOV.U32 R35, RZ, RZ, R56 ;  /* 0x000000ffff237224 */ /* 0x000fe200078e0038 */
[----:B------:R-:W-:Y:S01]  /*5d170*/  IADD3 R56, P1, PT, R38, R12, RZ ;  /* 0x0000000c26387210 */ /* 0x000fe20007f3e0ff */
[----:B------:R-:W-:Y:S01]  /*5d180*/  IMAD.X R41, R28, 0x1, R18, P2 ;  /* 0x000000011c297824 */ /* 0x000fe200010e0612 */
[----:B------:R0:W-:Y:S01]  /*5d190*/  STL.64 [R1+0x908], R46 ;  /* 0x0009082e01007387 */ /* 0x0001e20000100a00 */
[----:B-1----:R-:W-:Y:S02]  /*5d1a0*/  IADD3 R42, P3, PT, R57, R15, RZ ;  /* 0x0000000f392a7210 */ /* 0x002fe40007f7e0ff */
[----:B------:R-:W-:-:S03]  /*5d1b0*/  IMAD.X R57, R11, 0x1, R16, P1 ;  /* 0x000000010b397824 */ /* 0x000fc600008e0610 */
[----:B------:R-:W-:Y:S01]  /*5d1c0*/  IMAD.X R43, R28, 0x1, R8, P3 ;  /* 0x000000011c2b7824 */ /* 0x000fe200018e0608 */
[----:B0-----:R-:W-:Y:S01]  /*5d1d0*/  IADD3 R46, P2, PT, R38, R14, RZ ;  /* 0x0000000e262e7210 */ /* 0x001fe20007f5e0ff */
[----:B------:R-:W-:Y:S04]  /*5d1e0*/  STL.64 [R1+0x8e8], R40 ;  /* 0x0008e82801007387 */ /* 0x000fe80000100a00 */
[----:B------:R-:W-:Y:S01]  /*5d1f0*/  IMAD.X R47, R11, 0x1, R17, P2 ;  /* 0x000000010b2f7824 */ /* 0x000fe200010e0611 */
[----:B------:R0:W-:Y:S01]  /*5d200*/  STL.64 [R1+0x8d0], R42 ;  /* 0x0008d02a01007387 */ /* 0x0001e20000100a00 */
[----:B------:R-:W-:-:S03]  /*5d210*/  SHF.R.S32.HI R28, RZ, 0x1f, R34 ;  /* 0x0000001fff1c7819 */ /* 0x000fc60000011422 */
[----:B------:R1:W-:Y:S01]  /*5d220*/  STL.64 [R1+0x8c8], R56 ;  /* 0x0008c83801007387 */ /* 0x0003e20000100a00 */
[C---:B0-----:R-:W-:Y:S02]  /*5d230*/  IADD3 R42, P3, PT, R38.reuse, R13, RZ ;  /* 0x0000000d262a7210 */ /* 0x041fe40007f7e0ff */
[----:B------:R-:W-:Y:S01]  /*5d240*/  IADD3 R38, P1, PT, R38, R15, RZ ;  /* 0x0000000f26267210 */ /* 0x000fe20007f3e0ff */
[----:B-1----:R-:W3:Y:S02]  /*5d250*/  LDL.LU.64 R56, [R1+0x2360] ;  /* 0x0023600001387983 */ /* 0x002ee40000300a00 */
[C---:B------:R-:W-:Y:S02]  /*5d260*/  IMAD.X R43, R11.reuse, 0x1, R18, P3 ;  /* 0x000000010b2b7824 */ /* 0x040fe400018e0612 */
[----:B------:R0:W-:Y:S01]  /*5d270*/  STL.64 [R1+0x8c0], R46 ;  /* 0x0008c02e01007387 */ /* 0x0001e20000100a00 */
[----:B------:R-:W-:Y:S02]  /*5d280*/  IMAD.MOV.U32 R40, RZ, RZ, R39 ;  /* 0x000000ffff287224 */ /* 0x000fe400078e0027 */
[----:B------:R-:W-:Y:S01]  /*5d290*/  IMAD.X R39, R11, 0x1, R8, P1 ;  /* 0x000000010b277824 */ /* 0x000fe200008e0608 */
[----:B------:R1:W-:Y:S01]  /*5d2a0*/  STL.64 [R1+0x8a0], R42 ;  /* 0x0008a02a01007387 */ /* 0x0003e20000100a00 */
[----:B0-----:R-:W-:-:S03]  /*5d2b0*/  IADD3 R46, P2, PT, R34, R12, RZ ;  /* 0x0000000c222e7210 */ /* 0x001fc60007f5e0ff */
[----:B------:R0:W-:Y:S02]  /*5d2c0*/  STL.64 [R1+0x890], R38 ;  /* 0x0008902601007387 */ /* 0x0001e40000100a00 */
[----:B------:R-:W-:Y:S01]  /*5d2d0*/  IMAD.X R47, R28, 0x1, R16, P2 ;  /* 0x000000011c2f7824 */ /* 0x000fe200010e0610 */
[----:B-1----:R-:W-:-:S04]  /*5d2e0*/  IADD3 R42, P3, PT, R34, R14, RZ ;  /* 0x0000000e222a7210 */ /* 0x002fc80007f7e0ff */
[----:B------:R1:W-:Y:S01]  /*5d2f0*/  STL.64 [R1+0x888], R46 ;  /* 0x0008882e01007387 */ /* 0x0003e20000100a00 */
[----:B0-----:R-:W-:Y:S01]  /*5d300*/  IADD3 R38, P1, PT, R34, R13, RZ ;  /* 0x0000000d22267210 */ /* 0x001fe20007f3e0ff */
[----:B------:R-:W-:Y:S01]  /*5d310*/  IMAD.X R43, R28, 0x1, R17, P3 ;  /* 0x000000011c2b7824 */ /* 0x000fe200018e0611 */
[----:B------:R-:W-:-:S03]  /*5d320*/  SHF.R.S32.HI R11, RZ, 0x1f, R40 ;  /* 0x0000001fff0b7819 */ /* 0x000fc60000011428 */
[----:B------:R-:W-:Y:S01]  /*5d330*/  IMAD.X R39, R28, 0x1, R18, P1 ;  /* 0x000000011c277824 */ /* 0x000fe200008e0612 */
[----:B-1----:R-:W-:Y:S01]  /*5d340*/  IADD3 R46, P2, PT, R34, R15, RZ ;  /* 0x0000000f222e7210 */ /* 0x002fe20007f5e0ff */
[----:B------:R-:W-:Y:S02]  /*5d350*/  IMAD.MOV.U32 R34, RZ, RZ, R33 ;  /* 0x000000ffff227224 */ /* 0x000fe400078e0021 */
[----:B------:R-:W-:Y:S01]  /*5d360*/  IMAD.MOV.U32 R33, RZ, RZ, R20 ;  /* 0x000000ffff217224 */ /* 0x000fe200078e0014 */
[----:B------:R-:W-:Y:S01]  /*5d370*/  IADD3 R20, P3, PT, R40, R12, RZ ;  /* 0x0000000c28147210 */ /* 0x000fe20007f7e0ff */
[----:B------:R-:W-:Y:S01]  /*5d380*/  IMAD.X R47, R28, 0x1, R8, P2 ;  /* 0x000000011c2f7824 */ /* 0x000fe200010e0608 */
[----:B------:R0:W-:Y:S04]  /*5d390*/  STL.64 [R1+0x880], R42 ;  /* 0x0008802a01007387 */ /* 0x0001e80000100a00 */
[----:B------:R1:W-:Y:S04]  /*5d3a0*/  STL.64 [R1+0x860], R38 ;  /* 0x0008602601007387 */ /* 0x0003e80000100a00 */
[----:B------:R4:W-:Y:S01]  /*5d3b0*/  STL.64 [R1+0x850], R46 ;  /* 0x0008502e01007387 */ /* 0x0009e20000100a00 */
[----:B0-----:R-:W-:-:S02]  /*5d3c0*/  IMAD.MOV.U32 R43, RZ, RZ, R32 ;  /* 0x000000ffff2b7224 */ /* 0x001fc400078e0020 */
[----:B------:R-:W-:Y:S02]  /*5d3d0*/  IMAD.MOV.U32 R32, RZ, RZ, R30 ;  /* 0x000000ffff207224 */ /* 0x000fe400078e001e */
[----:B------:R-:W-:Y:S01]  /*5d3e0*/  IMAD.MOV.U32 R30, RZ, RZ, R21 ;  /* 0x000000ffff1e7224 */ /* 0x000fe200078e0015 */
[C---:B-1----:R-:W-:Y:S01]  /*5d3f0*/  IADD3 R38, P1, PT, R40.reuse, R14, RZ ;  /* 0x0000000e28267210 */ /* 0x042fe20007f3e0ff */
[C---:B------:R-:W-:Y:S01]  /*5d400*/  IMAD.X R21, R11.reuse, 0x1, R16, P3 ;  /* 0x000000010b157824 */ /* 0x040fe200018e0610 */
[C---:B----4-:R-:W-:Y:S02]  /*5d410*/  IADD3 R46, P2, PT, R40.reuse, R13, RZ ;  /* 0x0000000d282e7210 */ /* 0x050fe40007f5e0ff */
[----:B------:R-:W-:Y:S01]  /*5d420*/  IADD3 R40, P3, PT, R40, R15, RZ ;  /* 0x0000000f28287210 */ /* 0x000fe20007f7e0ff */
[----:B------:R-:W-:Y:S02]  /*5d430*/  IMAD.X R39, R11, 0x1, R17, P1 ;  /* 0x000000010b277824 */ /* 0x000fe400008e0611 */
[----:B------:R-:W-:-:S02]  /*5d440*/  IMAD.MOV.U32 R42, RZ, RZ, R35 ;  /* 0x000000ffff2a7224 */ /* 0x000fc400078e0023 */
[C---:B------:R-:W-:Y:S01]  /*5d450*/  IMAD.X R47, R11.reuse, 0x1, R18, P2 ;  /* 0x000000010b2f7824 */ /* 0x040fe200010e0612 */
[----:B------:R0:W-:Y:S01]  /*5d460*/  STL.64 [R1+0x848], R20 ;  /* 0x0008481401007387 */ /* 0x0001e20000100a00 */
[----:B------:R-:W-:Y:S01]  /*5d470*/  IMAD.MOV.U32 R35, RZ, RZ, R4 ;  /* 0x000000ffff237224 */ /* 0x000fe200078e0004 */
[----:B------:R-:W-:Y:S01]  /*5d480*/  SHF.R.S32.HI R28, RZ, 0x1f, R59 ;  /* 0x0000001fff1c7819 */ /* 0x000fe2000001143b */
[----:B------:R-:W-:Y:S01]  /*5d490*/  IMAD.X R41, R11, 0x1, R8, P3 ;  /* 0x000000010b297824 */ /* 0x000fe200018e0608 */
[----:B------:R-:W-:Y:S01]  /*5d4a0*/  IADD3 R4, P1, PT, R59, R12, RZ ;  /* 0x0000000c3b047210 */ /* 0x000fe20007f3e0ff */
[----:B0-----:R-:W4:Y:S04]  /*5d4b0*/  LDL.LU.64 R20, [R1+0x2358] ;  /* 0x0023580001147983 */ /* 0x001f280000300a00 */
[----:B------:R0:W-:Y:S04]  /*5d4c0*/  STL.64 [R1+0x840], R38 ;  /* 0x0008402601007387 */ /* 0x0001e80000100a00 */
[----:B------:R1:W-:Y:S04]  /*5d4d0*/  STL.64 [R1+0x820], R46 ;  /* 0x0008202e01007387 */ /* 0x0003e80000100a00 */
[----:B------:R1:W-:Y:S01]  /*5d4e0*/  STL.64 [R1+0x810], R40 ;  /* 0x0008102801007387 */ /* 0x0003e20000100a00 */
[----:B0-----:R-:W-:-:S02]  /*5d4f0*/  IMAD.MOV.U32 R38, RZ, RZ, R5 ;  /* 0x000000ffff267224 */ /* 0x001fc400078e0005 */
[----:B------:R-:W-:Y:S01]  /*5d500*/  IMAD.MOV.U32 R39, RZ, RZ, R58 ;  /* 0x000000ffff277224 */ /* 0x000fe200078e003a */
[C---:B-1----:R-:W-:Y:S01]  /*5d510*/  IADD3 R46, P2, PT, R59.reuse, R14, RZ ;  /* 0x0000000e3b2e7210 */ /* 0x042fe20007f5e0ff */
[C---:B------:R-:W-:Y:S01]  /*5d520*/  IMAD.X R5, R28.reuse, 0x1, R16, P1 ;  /* 0x000000011c057824 */ /* 0x040fe200008e0610 */
[C---:B------:R-:W-:Y:S02]  /*5d530*/  IADD3 R58, P1, PT, R59.reuse, R15, RZ ;  /* 0x0000000f3b3a7210 */ /* 0x040fe40007f3e0ff */
[----:B------:R-:W-:Y:S01]  /*5d540*/  IADD3 R40, P3, PT, R59, R13, RZ ;  /* 0x0000000d3b287210 */ /* 0x000fe20007f7e0ff */
[C---:B------:R-:W-:Y:S01]  /*5d550*/  IMAD.X R47, R28.reuse, 0x1, R17, P2 ;  /* 0x000000011c2f7824 */ /* 0x040fe200010e0611 */
[----:B------:R0:W-:Y:S01]  /*5d560*/  STL.64 [R1+0x808], R4 ;  /* 0x0008080401007387 */ /* 0x0001e20000100a00 */
[C---:B------:R-:W-:Y:S02]  /*5d570*/  IMAD.X R59, R28.reuse, 0x1, R8, P1 ;  /* 0x000000011c3b7824 */ /* 0x040fe400008e0608 */
[----:B------:R-:W-:Y:S01]  /*5d580*/  IMAD.X R41, R28, 0x1, R18, P3 ;  /* 0x000000011c297824 */ /* 0x000fe200018e0612 */
[----:B------:R-:W-:Y:S01]  /*5d590*/  SHF.R.S32.HI R11, RZ, 0x1f, R43 ;  /* 0x0000001fff0b7819 */ /* 0x000fe2000001142b */
[----:B0-----:R-:W3:Y:S04]  /*5d5a0*/  LDL.LU.64 R4, [R1+0x2350] ;  /* 0x0023500001047983 */ /* 0x001ee80000300a00 */
[----:B------:R0:W-:Y:S04]  /*5d5b0*/  STL.64 [R1+0x800], R46 ;  /* 0x0008002e01007387 */ /* 0x0001e80000100a00 */
[----:B------:R1:W-:Y:S04]  /*5d5c0*/  STL.64 [R1+0x7e0], R40 ;  /* 0x0007e02801007387 */ /* 0x0003e80000100a00 */
[----:B------:R1:W-:Y:S01]  /*5d5d0*/  STL.64 [R1+0x7c8], R58 ;  /* 0x0007c83a01007387 */ /* 0x0003e20000100a00 */
[----:B0-----:R-:W-:-:S02]  /*5d5e0*/  IADD3 R46, P2, PT, R43, R12, RZ ;  /* 0x0000000c2b2e7210 */ /* 0x001fc40007f5e0ff */
[----:B-1----:R-:W-:-:S03]  /*5d5f0*/  IADD3 R40, P3, PT, R43, R14, RZ ;  /* 0x0000000e2b287210 */ /* 0x002fc60007f7e0ff */
[----:B------:R-:W-:Y:S01]  /*5d600*/  IMAD.X R47, R11, 0x1, R16, P2 ;  /* 0x000000010b2f7824 */ /* 0x000fe200010e0610 */
[----:B------:R-:W-:Y:S01]  /*5d610*/  IADD3 R58, P1, PT, R43, R13, RZ ;  /* 0x0000000d2b3a7210 */ /* 0x000fe20007f3e0ff */
[----:B------:R-:W-:-:S03]  /*5d620*/  IMAD.X R41, R11, 0x1, R17, P3 ;  /* 0x000000010b297824 */ /* 0x000fc600018e0611 */
[----:B------:R0:W-:Y:S01]  /*5d630*/  STL.64 [R1+0x7c0], R46 ;  /* 0x0007c02e01007387 */ /* 0x0001e20000100a00 */
[----:B------:R-:W-:-:S03]  /*5d640*/  IMAD.X R59, R11, 0x1, R18, P1 ;  /* 0x000000010b3b7824 */ /* 0x000fc600008e0612 */
[----:B------:R1:W-:Y:S01]  /*5d650*/  STL.64 [R1+0x7b8], R40 ;  /* 0x0007b82801007387 */ /* 0x0003e20000100a00 */
[----:B------:R-:W-:-:S03]  /*5d660*/  SHF.R.S32.HI R28, RZ, 0x1f, R39 ;  /* 0x0000001fff1c7819 */ /* 0x000fc60000011427 */
[----:B------:R2:W-:Y:S01]  /*5d670*/  STL.64 [R1+0x798], R58 ;  /* 0x0007983a01007387 */ /* 0x0005e20000100a00 */
[----:B0-----:R-:W-:Y:S02]  /*5d680*/  IADD3 R46, P2, PT, R43, R15, RZ ;  /* 0x0000000f2b2e7210 */ /* 0x001fe40007f5e0ff */
[----:B-1----:R-:W-:-:S03]  /*5d690*/  IADD3 R40, P3, PT, R39, R12, RZ ;  /* 0x0000000c27287210 */ /* 0x002fc60007f7e0ff */
[----:B------:R-:W-:Y:S01]  /*5d6a0*/  IMAD.X R47, R11, 0x1, R8, P2 ;  /* 0x000000010b2f7824 */ /* 0x000fe200010e0608 */
[----:B--2---:R-:W-:Y:S01]  /*5d6b0*/  IADD3 R58, P1, PT, R39, R14, RZ ;  /* 0x0000000e273a7210 */ /* 0x004fe20007f3e0ff */
        /* <DEDUP_REMOVED lines=16> */
[C---:B------:R-:W-:Y:S02]  /*5d7c0*/  IADD3 R46, P2, PT, R38.reuse, R14, RZ ;  /* 0x0000000e262e7210 */ /* 0x040fe40007f5e0ff */
[----:B------:R-:W-:-:S03]  /*5d7d0*/  IADD3 R40, P3, PT, R38, R13, RZ ;  /* 0x0000000d26287210 */ /* 0x000fc60007f7e0ff */
[C---:B------:R-:W-:Y:S01]  /*5d7e0*/  IMAD.X R47, R11.reuse, 0x1, R17, P2 ;  /* 0x000000010b2f7824 */ /* 0x040fe200010e0611 */
[----:B------:R-:W-:Y:S02]  /*5d7f0*/  IADD3 R38, P1, PT, R38, R15, RZ ;  /* 0x0000000f26267210 */ /* 0x000fe40007f3e0ff */
[----:B------:R-:W-:Y:S02]  /*5d800*/  SHF.R.S32.HI R28, RZ, 0x1f, R35 ;  /* 0x0000001fff1c7819 */ /* 0x000fe40000011423 */
[----:B------:R0:W-:Y:S01]  /*5d810*/  STL.64 [R1+0x738], R46 ;  /* 0x0007382e01007387 */ /* 0x0001e20000100a00 */
[C---:B------:R-:W-:Y:S02]  /*5d820*/  IMAD.X R41, R11.reuse, 0x1, R18, P3 ;  /* 0x000000010b297824 */ /* 0x040fe400018e0612 */
[----:B------:R-:W-:Y:S01]  /*5d830*/  IMAD.X R39, R11, 0x1, R8, P1 ;  /* 0x000000010b277824 */ /* 0x000fe200008e0608 */
[C---:B0-----:R-:W-:Y:S02]  /*5d840*/  IADD3 R46, P2, PT, R35.reuse, R12, RZ ;  /* 0x0000000c232e7210 */ /* 0x041fe40007f5e0ff */
[----:B------:R0:W-:Y:S03]  /*5d850*/  STL.64 [R1+0x728], R40 ;  /* 0x0007282801007387 */ /* 0x0001e60000100a00 */
[----:B------:R-:W-:Y:S01]  /*5d860*/  IMAD.X R47, R28, 0x1, R16, P2 ;  /* 0x000000011c2f7824 */ /* 0x000fe200010e0610 */
[----:B------:R1:W-:Y:S04]  /*5d870*/  STL.64 [R1+0x710], R38 ;  /* 0x0007102601007387 */ /* 0x0003e80000100a00 */
[----:B------:R1:W-:Y:S01]  /*5d880*/  STL.64 [R1+0x708], R46 ;  /* 0x0007082e01007387 */ /* 0x0003e20000100a00 */
[----:B0-----:R-:W-:-:S02]  /*5d890*/  IADD3 R40, P3, PT, R35, R14, RZ ;  /* 0x0000000e23287210 */ /* 0x001fc40007f7e0ff */
[----:B-1----:R-:W-:-:S03]  /*5d8a0*/  IADD3 R38, P1, PT, R35, R13, RZ ;  /* 0x0000000d23267210 */ /* 0x002fc60007f3e0ff */
[C---:B------:R-:W-:Y:S01]  /*5d8b0*/  IMAD.X R41, R28.reuse, 0x1, R17, P3 ;  /* 0x000000011c297824 */ /* 0x040fe200018e0611 */
[----:B------:R-:W-:Y:S01]  /*5d8c0*/  IADD3 R46, P2, PT, R35, R15, RZ ;  /* 0x0000000f232e7210 */ /* 0x000fe20007f5e0ff */
[----:B------:R-:W-:-:S03]  /*5d8d0*/  IMAD.X R39, R28, 0x1, R18, P1 ;  /* 0x000000011c277824 */ /* 0x000fc600008e0612 */
[----:B------:R-:W-:Y:S01]  /*5d8e0*/  STL.64 [R1+0x700], R40 ;  /* 0x0007002801007387 */ /* 0x000fe20000100a00 */
[----:B------:R-:W-:-:S03]  /*5d8f0*/  IMAD.X R47, R28, 0x1, R8, P2 ;  /* 0x000000011c2f7824 */ /* 0x000fc600010e0608 */
[----:B------:R0:W-:Y:S04]  /*5d900*/  STL.64 [R1+0x6f0], R38 ;  /* 0x0006f02601007387 */ /* 0x0001e80000100a00 */
[----:B------:R1:W-:Y:S01]  /*5d910*/  STL.64 [R1+0x6d0], R46 ;  /* 0x0006d02e01007387 */ /* 0x0003e20000100a00 */
[----:B------:R-:W-:Y:S02]  /*5d920*/  IMAD.MOV.U32 R43, RZ, RZ, R42 ;  /* 0x000000ffff2b7224 */ /* 0x000fe400078e002a */
[----:B------:R-:W-:Y:S02]  /*5d930*/  IMAD.MOV.U32 R35, RZ, RZ, R34 ;  /* 0x000000ffff237224 */ /* 0x000fe400078e0022 */
[----:B------:R-:W-:Y:S02]  /*5d940*/  IMAD.MOV.U32 R34, RZ, RZ, R32 ;  /* 0x000000ffff227224 */ /* 0x000fe400078e0020 */
[----:B------:R-:W-:-:S02]  /*5d950*/  IMAD.MOV.U32 R42, RZ, RZ, R6 ;  /* 0x000000ffff2a7224 */ /* 0x000fc400078e0006 */
[----:B------:R-:W-:Y:S02]  /*5d960*/  IMAD.MOV.U32 R32, RZ, RZ, R33 ;  /* 0x000000ffff207224 */ /* 0x000fe400078e0021 */
[----:B------:R-:W-:Y:S02]  /*5d970*/  IMAD.MOV.U32 R33, RZ, RZ, R44 ;  /* 0x000000ffff217224 */ /* 0x000fe400078e002c */
[----:B------:R-:W-:Y:S01]  /*5d980*/  IMAD.MOV.U32 R45, RZ, RZ, R42 ;  /* 0x000000ffff2d7224 */ /* 0x000fe200078e002a */
[----:B----4-:R-:W-:Y:S02]  /*5d990*/  SHF.R.S32.HI R28, RZ, 0x1f, R20 ;  /* 0x0000001fff1c7819 */ /* 0x010fe40000011414 */
[----:B--2---:R-:W-:Y:S02]  /*5d9a0*/  SHF.R.S32.HI R11, RZ, 0x1f, R58 ;  /* 0x0000001fff0b7819 */ /* 0x004fe4000001143a */
[C---:B0-----:R-:W-:Y:S02]  /*5d9b0*/  IADD3 R38, P1, PT, R58.reuse, R14, RZ ;  /* 0x0000000e3a267210 */ /* 0x041fe40007f3e0ff */
[----:B------:R-:W-:-:S02]  /*5d9c0*/  IADD3 R40, P3, PT, R58, R12, RZ ;  /* 0x0000000c3a287210 */ /* 0x000fc40007f7e0ff */
[C---:B-1----:R-:W-:Y:S01]  /*5d9d0*/  IADD3 R46, P2, PT, R58.reuse, R13, RZ ;  /* 0x0000000d3a2e7210 */ /* 0x042fe20007f5e0ff */
[C---:B------:R-:W-:Y:S02]  /*5d9e0*/  IMAD.X R39, R11.reuse, 0x1, R17, P1 ;  /* 0x000000010b277824 */ /* 0x040fe400008e0611 */
[C---:B------:R-:W-:Y:S02]  /*5d9f0*/  IMAD.X R41, R11.reuse, 0x1, R16, P3 ;  /* 0x000000010b297824 */ /* 0x040fe400018e0610 */
[C---:B------:R-:W-:Y:S01]  /*5da00*/  IMAD.X R47, R11.reuse, 0x1, R18, P2 ;  /* 0x000000010b2f7824 */ /* 0x040fe200010e0612 */
[----:B------:R-:W-:Y:S01]  /*5da10*/  IADD3 R58, P3, PT, R58, R15, RZ ;  /* 0x0000000f3a3a7210 */ /* 0x000fe20007f7e0ff */
[----:B------:R-:W-:Y:S01]  /*5da20*/  STL.64 [R1+0x6c0], R38 ;  /* 0x0006c02601007387 */ /* 0x000fe20000100a00 */
[----:B------:R-:W-:Y:S01]  /*5da30*/  IADD3 R6, P1, PT, R20, R12, RZ ;  /* 0x0000000c14067210 */ /* 0x000fe20007f3e0ff */
[----:B------:R-:W-:Y:S02]  /*5da40*/  IMAD.MOV.U32 R44, RZ, RZ, R59 ;  /* 0x000000ffff2c7224 */ /* 0x000fe400078e003b */
[----:B------:R0:W-:Y:S01]  /*5da50*/  STL.64 [R1+0x6c8], R40 ;  /* 0x0006c82801007387 */ /* 0x0001e20000100a00 */
[----:B------:R-:W-:-:S03]  /*5da60*/  IMAD.X R59, R11, 0x1, R8, P3 ;  /* 0x000000010b3b7824 */ /* 0x000fc600018e0608 */
[----:B------:R1:W-:Y:S01]  /*5da70*/  STL.64 [R1+0x6b0], R46 ;  /* 0x0006b02e01007387 */ /* 0x0003e20000100a00 */
[----:B0-----:R-:W-:Y:S02]  /*5da80*/  IMAD.MOV.U32 R41, RZ, RZ, R36 ;  /* 0x000000ffff297224 */ /* 0x001fe400078e0024 */
[----:B------:R-:W-:Y:S01]  /*5da90*/  IMAD.MOV.U32 R36, RZ, RZ, R7 ;  /* 0x000000ffff247224 */ /* 0x000fe200078e0007 */
[----:B-1----:R-:W-:Y:S01]  /*5daa0*/  IADD3 R46, P2, PT, R20, R14, RZ ;  /* 0x0000000e142e7210 */ /* 0x002fe20007f5e0ff */
[C---:B------:R-:W-:Y:S01]  /*5dab0*/  IMAD.X R7, R28.reuse, 0x1, R16, P1 ;  /* 0x000000011c077824 */ /* 0x040fe200008e0610 */
[----:B------:R0:W-:Y:S03]  /*5dac0*/  STL.64 [R1+0x690], R58 ;  /* 0x0006903a01007387 */ /* 0x0001e60000100a00 */
[----:B------:R-:W-:Y:S01]  /*5dad0*/  IMAD.X R47, R28, 0x1, R17, P2 ;  /* 0x000000011c2f7824 */ /* 0x000fe200010e0611 */
[----:B------:R1:W-:Y:S01]  /*5dae0*/  STL.64 [R1+0x688], R6 ;  /* 0x0006880601007387 */ /* 0x0003e20000100a00 */
[----:B------:R-:W-:Y:S01]  /*5daf0*/  SHF.R.S32.HI R11, RZ, 0x1f, R43 ;  /* 0x0000001fff0b7819 */ /* 0x000fe2000001142b */
[----:B------:R-:W-:Y:S01]  /*5db00*/  IMAD.MOV.U32 R40, RZ, RZ, R21 ;  /* 0x000000ffff287224 */ /* 0x000fe200078e0015 */
[----:B0-----:R-:W-:-:S02]  /*5db10*/  IADD3 R58, P3, PT, R20, R13, RZ ;  /* 0x0000000d143a7210 */ /* 0x001fc40007f7e0ff */
[----:B------:R-:W-:Y:S01]  /*5db20*/  IADD3 R20, P1, PT, R20, R15, RZ ;  /* 0x0000000f14147210 */ /* 0x000fe20007f3e0ff */
[----:B-1----:R-:W2:Y:S02]  /*5db30*/  LDL.LU.64 R6, [R1+0x2340] ;  /* 0x0023400001067983 */ /* 0x002ea40000300a00 */
[C---:B------:R-:W-:Y:S02]  /*5db40*/  IMAD.X R59, R28.reuse, 0x1, R18, P3 ;  /* 0x000000011c3b7824 */ /* 0x040fe400018e0612 */
[----:B------:R0:W-:Y:S01]  /*5db50*/  STL.64 [R1+0x680], R46 ;  /* 0x0006802e01007387 */ /* 0x0001e20000100a00 */
[----:B------:R-:W-:Y:S02]  /*5db60*/  IMAD.X R21, R28, 0x1, R8, P1 ;  /* 0x000000011c157824 */ /* 0x000fe400008e0608 */
[----:B------:R-:W-:Y:S01]  /*5db70*/  IMAD.MOV.U32 R38, RZ, RZ, R37 ;  /* 0x000000ffff267224 */ /* 0x000fe200078e0025 */
[----:B------:R1:W-:Y:S01]  /*5db80*/  STL.64 [R1+0x670], R58 ;  /* 0x0006703a01007387 */ /* 0x0003e20000100a00 */
[----:B0-----:R-:W-:-:S03]  /*5db90*/  IADD3 R46, P2, PT, R43, R12, RZ ;  /* 0x0000000c2b2e7210 */ /* 0x001fc60007f5e0ff */
[----:B------:R0:W-:Y:S01]  /*5dba0*/  STL.64 [R1+0x650], R20 ;  /* 0x0006501401007387 */ /* 0x0001e20000100a00 */
[----:B---3--:R-:W-:Y:S02]  /*5dbb0*/  IMAD.MOV.U32 R37, RZ, RZ, R50 ;  /* 0x000000ffff257224 */ /* 0x008fe400078e0032 */
[----:B------:R-:W-:Y:S01]  /*5dbc0*/  IMAD.X R47, R11, 0x1, R16, P2 ;  /* 0x000000010b2f7824 */ /* 0x000fe200010e0610 */
[C---:B-1----:R-:W-:Y:S01]  /*5dbd0*/  IADD3 R58, P3, PT, R43.reuse, R14, RZ ;  /* 0x0000000e2b3a7210 */ /* 0x042fe20007f7e0ff */
[----:B------:R-:W-:Y:S01]  /*5dbe0*/  IMAD.MOV.U32 R39, RZ, RZ, R34 ;  /* 0x000000ffff277224 */ /* 0x000fe200078e0022 */
[----:B------:R-:W-:Y:S01]  /*5dbf0*/  IADD3 R50, P1, PT, R43, R13, RZ ;  /* 0x0000000d2b327210 */ /* 0x000fe20007f3e0ff */
[----:B------:R-:W-:Y:S01]  /*5dc00*/  IMAD.MOV.U32 R34, RZ, RZ, R32 ;  /* 0x000000ffff227224 */ /* 0x000fe200078e0020 */
[----:B0-----:R-:W3:Y:S01]  /*5dc10*/  LDL.LU.64 R20, [R1+0x2338] ;  /* 0x0023380001147983 */ /* 0x001ee20000300a00 */
[----:B------:R-:W-:-:S03]  /*5dc20*/  IMAD.MOV.U32 R32, RZ, RZ, R44 ;  /* 0x000000ffff207224 */ /* 0x000fc600078e002c */
[----:B------:R0:W-:Y:S01]  /*5dc30*/  STL.64 [R1+0x648], R46 ;  /* 0x0006482e01007387 */ /* 0x0001e20000100a00 */
[C---:B------:R-:W-:Y:S02]  /*5dc40*/  IMAD.X R59, R11.reuse, 0x1, R17, P3 ;  /* 0x000000010b3b7824 */ /* 0x040fe400018e0611 */
[----:B------:R-:W-:Y:S02]  /*5dc50*/  IMAD.MOV.U32 R44, RZ, RZ, R51 ;  /* 0x000000ffff2c7224 */ /* 0x000fe400078e0033 */
[----:B------:R-:W-:Y:S01]  /*5dc60*/  IMAD.X R51, R11, 0x1, R18, P1 ;  /* 0x000000010b337824 */ /* 0x000fe200008e0612 */
[----:B------:R-:W-:Y:S02]  /*5dc70*/  SHF.R.S32.HI R28, RZ, 0x1f, R40 ;  /* 0x0000001fff1c7819 */ /* 0x000fe40000011428 */
[----:B0-----:R-:W-:Y:S01]  /*5dc80*/  IADD3 R46, P2, PT, R43, R15, RZ ;  /* 0x0000000f2b2e7210 */ /* 0x001fe20007f5e0ff */
[----:B------:R0:W-:Y:S01]  /*5dc90*/  STL.64 [R1+0x640], R58 ;  /* 0x0006403a01007387 */ /* 0x0001e20000100a00 */
[----:B------:R-:W-:-:S03]  /*5dca0*/  IADD3 R42, P3, PT, R40, R12, RZ ;  /* 0x0000000c282a7210 */ /* 0x000fc60007f7e0ff */
[----:B------:R-:W-:Y:S02]  /*5dcb0*/  IMAD.X R47, R11, 0x1, R8, P2 ;  /* 0x000000010b2f7824 */ /* 0x000fe400010e0608 */
[----:B------:R-:W-:Y:S01]  /*5dcc0*/  IMAD.X R43, R28, 0x1, R16, P3 ;  /* 0x000000011c2b7824 */ /* 0x000fe200018e0610 */
[----:B0-----:R-:W4:Y:S04]  /*5dcd0*/  LDL.LU.64 R58, [R1+0x2330] ;  /* 0x00233000013a7983 */ /* 0x001f280000300a00 */
[----:B------:R0:W-:Y:S04]  /*5dce0*/  STL.64 [R1+0x630], R50 ;  /* 0x0006303201007387 */ /* 0x0001e80000100a00 */
[----:B------:R1:W-:Y:S01]  /*5dcf0*/  STL.64 [R1+0x610], R46 ;  /* 0x0006102e01007387 */ /* 0x0003e20000100a00 */
[----:B0-----:R-:W-:-:S02]  /*5dd00*/  IADD3 R50, P1, PT, R40, R14, RZ ;  /* 0x0000000e28327210 */ /* 0x001fc40007f3e0ff */
[----:B-1----:R-:W-:-:S03]  /*5dd10*/  IADD3 R46, P2, PT, R40, R13, RZ ;  /* 0x0000000d282e7210 */ /* 0x002fc60007f5e0ff */
[C---:B------:R-:W-:Y:S01]  /*5dd20*/  IMAD.X R51, R28.reuse, 0x1, R17, P1 ;  /* 0x000000011c337824 */ /* 0x040fe200008e0611 */
[----:B------:R0:W-:Y:S01]  /*5dd30*/  STL.64 [R1+0x608], R42 ;  /* 0x0006082a01007387 */ /* 0x0001e20000100a00 */
[----:B------:R-:W-:-:S03]  /*5dd40*/  IMAD.X R47, R28, 0x1, R18, P2 ;  /* 0x000000011c2f7824 */ /* 0x000fc600010e0612 */
[----:B------:R1:W-:Y:S01]  /*5dd50*/  STL.64 [R1+0x600], R50 ;  /* 0x0006003201007387 */ /* 0x0003e20000100a00 */
[----:B------:R-:W-:Y:S02]  /*5dd60*/  SHF.R.S32.HI R11, RZ, 0x1f, R38 ;  /* 0x0000001fff0b7819 */ /* 0x000fe40000011426 */
[----:B0-----:R-:W-:Y:S01]  /*5dd70*/  IADD3 R42, P3, PT, R40, R15, RZ ;  /* 0x0000000f282a7210 */ /* 0x001fe20007f7e0ff */
[----:B------:R0:W-:Y:S01]  /*5dd80*/  STL.64 [R1+0x5f0], R46 ;  /* 0x0005f02e01007387 */ /* 0x0001e20000100a00 */
[----:B-1----:R-:W-:-:S03]  /*5dd90*/  IADD3 R50, P1, PT, R38, R12, RZ ;  /* 0x0000000c26327210 */ /* 0x002fc60007f3e0ff */
[----:B------:R-:W-:Y:S02]  /*5dda0*/  IMAD.X R43, R28, 0x1, R8, P3 ;  /* 0x000000011c2b7824 */ /* 0x000fe400018e0608 */
[C---:B------:R-:W-:Y:S01]  /*5ddb0*/  IMAD.X R51, R11.reuse, 0x1, R16, P1 ;  /* 0x000000010b337824 */ /* 0x040fe200008e0610 */
[C---:B0-----:R-:W-:Y:S02]  /*5ddc0*/  IADD3 R46, P2, PT, R38.reuse, R14, RZ ;  /* 0x0000000e262e7210 */ /* 0x041fe40007f5e0ff */
[----:B------:R0:W-:Y:S03]  /*5ddd0*/  STL.64 [R1+0x5e8], R42 ;  /* 0x0005e82a01007387 */ /* 0x0001e60000100a00 */
[----:B------:R-:W-:Y:S01]  /*5dde0*/  IMAD.X R47, R11, 0x1, R17, P2 ;  /* 0x000000010b2f7824 */ /* 0x000fe200010e0611 */
[----:B------:R1:W-:Y:S01]  /*5ddf0*/  STL.64 [R1+0x5e0], R50 ;  /* 0x0005e03201007387 */ /* 0x0003e20000100a00 */
[----:B------:R-:W-:Y:S01]  /*5de00*/  IMAD.MOV.U32 R40, RZ, RZ, R39 ;  /* 0x000000ffff287224 */ /* 0x000fe200078e0027 */
[----:B0-----:R-:W-:-:S02]  /*5de10*/  IADD3 R42, P3, PT, R38, R13, RZ ;  /* 0x0000000d262a7210 */ /* 0x001fc40007f7e0ff */
[----:B------:R-:W-:Y:S01]  /*5de20*/  IADD3 R38, P1, PT, R38, R15, RZ ;  /* 0x0000000f26267210 */ /* 0x000fe20007f3e0ff */
[----:B-1----:R-:W2:Y:S02]  /*5de30*/  LDL.LU.64 R50, [R1+0x2328] ;  /* 0x0023280001327983 */ /* 0x002ea40000300a00 */
[C---:B------:R-:W-:Y:S01]  /*5de40*/  IMAD.X R43, R11.reuse, 0x1, R18, P3 ;  /* 0x000000010b2b7824 */ /* 0x040fe200018e0612 */
[----:B------:R-:W-:Y:S01]  /*5de50*/  SHF.R.S32.HI R28, RZ, 0x1f, R45 ;  /* 0x0000001fff1c7819 */ /* 0x000fe2000001142d */
[----:B------:R-:W-:Y:S01]  /*5de60*/  IMAD.X R39, R11, 0x1, R8, P1 ;  /* 0x000000010b277824 */ /* 0x000fe200008e0608 */
[----:B------:R0:W-:Y:S04]  /*5de70*/  STL.64 [R1+0x5d8], R46 ;  /* 0x0005d82e01007387 */ /* 0x0001e80000100a00 */
[----:B------:R1:W-:Y:S01]  /*5de80*/  STL.64 [R1+0x5b8], R42 ;  /* 0x0005b82a01007387 */ /* 0x0003e20000100a00 */
[----:B0-----:R-:W-:-:S03]  /*5de90*/  IADD3 R46, P2, PT, R45, R12, RZ ;  /* 0x0000000c2d2e7210 */ /* 0x001fc60007f5e0ff */
[----:B------:R0:W-:Y:S01]  /*5dea0*/  STL.64 [R1+0x5a8], R38 ;  /* 0x0005a82601007387 */ /* 0x0001e20000100a00 */
[----:B-1----:R-:W-:Y:S01]  /*5deb0*/  IADD3 R42, P3, PT, R45, R14, RZ ;  /* 0x0000000e2d2a7210 */ /* 0x002fe20007f7e0ff */
[----:B------:R-:W-:-:S04]  /*5dec0*/  IMAD.X R47, R28, 0x1, R16, P2 ;  /* 0x000000011c2f7824 */ /* 0x000fc800010e0610 */
[C---:B------:R-:W-:Y:S01]  /*5ded0*/  IMAD.X R43, R28.reuse, 0x1, R17, P3 ;  /* 0x000000011c2b7824 */ /* 0x040fe200018e0611 */
[C---:B0-----:R-:W-:Y:S01]  /*5dee0*/  IADD3 R38, P1, PT, R45.reuse, R13, RZ ;  /* 0x0000000d2d267210 */ /* 0x041fe20007f3e0ff */
[----:B------:R0:W-:Y:S04]  /*5def0*/  STL.64 [R1+0x5a0], R46 ;  /* 0x0005a02e01007387 */ /* 0x0001e80000100a00 */
[----:B------:R-:W-:Y:S01]  /*5df00*/  IMAD.X R39, R28, 0x1, R18, P1 ;  /* 0x000000011c277824 */ /* 0x000fe200008e0612 */
[----:B------:R1:W-:Y:S01]  /*5df10*/  STL.64 [R1+0x598], R42 ;  /* 0x0005982a01007387 */ /* 0x0003e20000100a00 */
[----:B------:R-:W-:Y:S02]  /*5df20*/  SHF.R.S32.HI R11, RZ, 0x1f, R41 ;  /* 0x0000001fff0b7819 */ /* 0x000fe40000011429 */
[----:B0-----:R-:W-:Y:S01]  /*5df30*/  IADD3 R46, P2, PT, R45, R15, RZ ;  /* 0x0000000f2d2e7210 */ /* 0x001fe20007f5e0ff */
[----:B------:R0:W-:Y:S01]  /*5df40*/  STL.64 [R1+0x578], R38 ;  /* 0x0005782601007387 */ /* 0x0001e20000100a00 */
[----:B-1----:R-:W-:-:S03]  /*5df50*/  IADD3 R42, P3, PT, R41, R12, RZ ;  /* 0x0000000c292a7210 */ /* 0x002fc60007f7e0ff */
[----:B------:R-:W-:Y:S01]  /*5df60*/  IMAD.X R47, R28, 0x1, R8, P2 ;  /* 0x000000011c2f7824 */ /* 0x000fe200010e0608 */
[----:B0-----:R-:W-:-:S04]  /*5df70*/  IADD3 R38, P1, PT, R41, R14, RZ ;  /* 0x0000000e29267210 */ /* 0x001fc80007f3e0ff */
[----:B------:R0:W-:Y:S01]  /*5df80*/  STL.64 [R1+0x568], R46 ;  /* 0x0005682e01007387 */ /* 0x0001e20000100a00 */
[C---:B------:R-:W-:Y:S02]  /*5df90*/  IMAD.X R43, R11.reuse, 0x1, R16, P3 ;  /* 0x000000010b2b7824 */ /* 0x040fe400018e0610 */
[----:B------:R-:W-:-:S03]  /*5dfa0*/  IMAD.X R39, R11, 0x1, R17, P1 ;  /* 0x000000010b277824 */ /* 0x000fc600008e0611 */
[----:B------:R1:W-:Y:S01]  /*5dfb0*/  STL.64 [R1+0x560], R42 ;  /* 0x0005602a01007387 */ /* 0x0003e20000100a00 */
[----:B0-----:R-:W-:-:S03]  /*5dfc0*/  IADD3 R46, P2, PT, R41, R13, RZ ;  /* 0x0000000d292e7210 */ /* 0x001fc60007f5e0ff */
[----:B------:R0:W-:Y:S01]  /*5dfd0*/  STL.64 [R1+0x558], R38 ;  /* 0x0005582601007387 */ /* 0x0001e20000100a00 */
[----:B------:R-:W-:Y:S01]  /*5dfe0*/  SHF.R.S32.HI R28, RZ, 0x1f, R53 ;  /* 0x0000001fff1c7819 */ /* 0x000fe20000011435 */
[----:B------:R-:W-:Y:S01]  /*5dff0*/  IMAD.X R47, R11, 0x1, R18, P2 ;  /* 0x000000010b2f7824 */ /* 0x000fe200010e0612 */
[----:B-1----:R-:W-:Y:S02]  /*5e000*/  IADD3 R42, P3, PT, R41, R15, RZ ;  /* 0x0000000f292a7210 */ /* 0x002fe40007f7e0ff */
[----:B0-----:R-:W-:Y:S02]  /*5e010*/  IADD3 R38, P1, PT, R53, R12, RZ ;  /* 0x0000000c35267210 */ /* 0x001fe40007f3e0ff */
[----:B------:R0:W-:Y:S01]  /*5e020*/  STL.64 [R1+0x530], R46 ;  /* 0x0005302e01007387 */ /* 0x0001e20000100a00 */
[----:B------:R-:W-:Y:S02]  /*5e030*/  IMAD.X R43, R11, 0x1, R8, P3 ;  /* 0x000000010b2b7824 */ /* 0x000fe400018e0608 */
[----:B------:R-:W-:-:S03]  /*5e040*/  IMAD.X R39, R28, 0x1, R16, P1 ;  /* 0x000000011c277824 */ /* 0x000fc600008e0610 */
[----:B------:R1:W-:Y:S01]  /*5e050*/  STL.64 [R1+0x520], R42 ;  /* 0x0005202a01007387 */ /* 0x0003e20000100a00 */
[----:B0-----:R-:W-:-:S03]  /*5e060*/  IADD3 R46, P2, PT, R53, R14, RZ ;  /* 0x0000000e352e7210 */ /* 0x001fc60007f5e0ff */
[----:B------:R0:W-:Y:S02]  /*5e070*/  STL.64 [R1+0x518], R38 ;  /* 0x0005182601007387 */ /* 0x0001e40000100a00 */
[C---:B------:R-:W-:Y:S01]  /*5e080*/  IMAD.X R47, R28.reuse, 0x1, R17, P2 ;  /* 0x000000011c2f7824 */ /* 0x040fe200010e0611 */
[C---:B-1----:R-:W-:Y:S02]  /*5e090*/  IADD3 R42, P3, PT, R53.reuse, R13, RZ ;  /* 0x0000000d352a7210 */ /* 0x042fe40007f7e0ff */
[----:B------:R-:W-:Y:S02]  /*5e0a0*/  SHF.R.S32.HI R11, RZ, 0x1f, R52 ;  /* 0x0000001fff0b7819 */ /* 0x000fe40000011434 */
[----:B0-----:R-:W-:Y:S01]  /*5e0b0*/  IADD3 R38, P1, PT, R53, R15, RZ ;  /* 0x0000000f35267210 */ /* 0x001fe20007f3e0ff */
[----:B------:R0:W-:Y:S01]  /*5e0c0*/  STL.64 [R1+0x510], R46 ;  /* 0x0005102e01007387 */ /* 0x0001e20000100a00 */
[----:B------:R-:W-:-:S03]  /*5e0d0*/  IMAD.X R43, R28, 0x1, R18, P3 ;  /* 0x000000011c2b7824 */ /* 0x000fc600018e0612 */
[----:B------:R-:W-:Y:S02]  /*5e0e0*/  IMAD.X R39, R28, 0x1, R8, P1 ;  /* 0x000000011c277824 */ /* 0x000fe400008e0608 */
[----:B------:R1:W-:Y:S01]  /*5e0f0*/  STL.64 [R1+0x4f0], R42 ;  /* 0x0004f02a01007387 */ /* 0x0003e20000100a00 */
[----:B0-----:R-:W-:-:S03]  /*5e100*/  IADD3 R46, P2, PT, R52, R12, RZ ;  /* 0x0000000c342e7210 */ /* 0x001fc60007f5e0ff */
[----:B------:R0:W-:Y:S02]  /*5e110*/  STL.64 [R1+0x4e0], R38 ;  /* 0x0004e02601007387 */ /* 0x0001e40000100a00 */
[C---:B------:R-:W-:Y:S01]  /*5e120*/  IMAD.X R47, R11.reuse, 0x1, R16, P2 ;  /* 0x000000010b2f7824 */ /* 0x040fe200010e0610 */
[C---:B-1----:R-:W-:Y:S02]  /*5e130*/  IADD3 R42, P3, PT, R52.reuse, R14, RZ ;  /* 0x0000000e342a7210 */ /* 0x042fe40007f7e0ff */
[----:B------:R-:W-:Y:S02]  /*5e140*/  SHF.R.S32.HI R28, RZ, 0x1f, R34 ;  /* 0x0000001fff1c7819 */ /* 0x000fe40000011422 */
[C---:B0-----:R-:W-:Y:S01]  /*5e150*/  IADD3 R38, P1, PT, R52.reuse, R13, RZ ;  /* 0x0000000d34267210 */ /* 0x041fe20007f3e0ff */
[C---:B------:R-:W-:Y:S01]  /*5e160*/  IMAD.X R43, R11.reuse, 0x1, R17, P3 ;  /* 0x000000010b2b7824 */ /* 0x040fe200018e0611 */
[----:B------:R-:W-:Y:S01]  /*5e170*/  IADD3 R52, P2, PT, R52, R15, RZ ;  /* 0x0000000f34347210 */ /* 0x000fe20007f5e0ff */
[----:B------:R0:W-:Y:S02]  /*5e180*/  STL.64 [R1+0x4d8], R46 ;  /* 0x0004d82e01007387 */ /* 0x0001e40000100a00 */
[----:B------:R-:W-:-:S02]  /*5e190*/  IMAD.X R39, R11, 0x1, R18, P1 ;  /* 0x000000010b277824 */ /* 0x000fc400008e0612 */
[----:B------:R-:W-:Y:S01]  /*5e1a0*/  IMAD.X R53, R11, 0x1, R8, P2 ;  /* 0x000000010b357824 */ /* 0x000fe200010e0608 */
[----:B------:R-:W-:Y:S01]  /*5e1b0*/  STL.64 [R1+0x4d0], R42 ;  /* 0x0004d02a01007387 */ /* 0x000fe20000100a00 */
[----:B0-----:R-:W-:-:S03]  /*5e1c0*/  IADD3 R46, P3, PT, R34, R12, RZ ;  /* 0x0000000c222e7210 */ /* 0x001fc60007f7e0ff */
[----:B------:R0:W-:Y:S02]  /*5e1d0*/  STL.64 [R1+0x4b0], R38 ;  /* 0x0004b02601007387 */ /* 0x0001e40000100a00 */
[----:B------:R-:W-:Y:S02]  /*5e1e0*/  IMAD.X R47, R28, 0x1, R16, P3 ;  /* 0x000000011c2f7824 */ /* 0x000fe400018e0610 */
[----:B------:R1:W-:Y:S01]  /*5e1f0*/  STL.64 [R1+0x4a0], R52 ;  /* 0x0004a03401007387 */ /* 0x0003e20000100a00 */
[----:B0-----:R-:W-:-:S03]  /*5e200*/  IADD3 R38, P1, PT, R34, R14, RZ ;  /* 0x0000000e22267210 */ /* 0x001fc60007f3e0ff */
[----:B------:R0:W-:Y:S01]  /*5e210*/  STL.64 [R1+0x498], R46 ;  /* 0x0004982e01007387 */ /* 0x0001e20000100a00 */
[----:B-1----:R-:W-:Y:S01]  /*5e220*/  IADD3 R52, P2, PT, R34, R13, RZ ;  /* 0x0000000d22347210 */ /* 0x002fe20007f5e0ff */
[----:B------:R-:W-:-:S04]  /*5e230*/  IMAD.X R39, R28, 0x1, R17, P1 ;  /* 0x000000011c277824 */ /* 0x000fc800008e0611 */
[----:B------:R-:W-:Y:S01]  /*5e240*/  IMAD.X R53, R28, 0x1, R18, P2 ;  /* 0x000000011c357824 */ /* 0x000fe200010e0612 */
[----:B0-----:R-:W-:Y:S01]  /*5e250*/  IADD3 R46, P3, PT, R34, R15, RZ ;  /* 0x0000000f222e7210 */ /* 0x001fe20007f7e0ff */
[----:B------:R0:W-:Y:S01]  /*5e260*/  STL.64 [R1+0x490], R38 ;  /* 0x0004902601007387 */ /* 0x0001e20000100a00 */
[----:B------:R-:W-:-:S03]  /*5e270*/  SHF.R.S32.HI R11, RZ, 0x1f, R54 ;  /* 0x0000001fff0b7819 */ /* 0x000fc60000011436 */
[----:B------:R-:W-:Y:S01]  /*5e280*/  IMAD.X R47, R28, 0x1, R8, P3 ;  /* 0x000000011c2f7824 */ /* 0x000fe200018e0608 */
[----:B------:R1:W-:Y:S01]  /*5e290*/  STL.64 [R1+0x470], R52 ;  /* 0x0004703401007387 */ /* 0x0003e20000100a00 */
[----:B------:R-:W-:Y:S02]  /*5e2a0*/  IMAD.MOV.U32 R41, RZ, RZ, R36 ;  /* 0x000000ffff297224 */ /* 0x000fe400078e0024 */
[----:B0-----:R-:W-:Y:S01]  /*5e2b0*/  IMAD.MOV.U32 R39, RZ, RZ, R48 ;  /* 0x000000ffff277224 */ /* 0x001fe200078e0030 */
[C---:B------:R-:W-:Y:S01]  /*5e2c0*/  IADD3 R48, P1, PT, R54.reuse, R12, RZ ;  /* 0x0000000c36307210 */ /* 0x040fe20007f3e0ff */
[----:B------:R0:W-:Y:S01]  /*5e2d0*/  STL.64 [R1+0x460], R46 ;  /* 0x0004602e01007387 */ /* 0x0001e20000100a00 */
[----:B------:R-:W-:Y:S01]  /*5e2e0*/  VIADD R24, R49, UR71 ;  /* 0x0000004731187c36 */ /* 0x000fe20008000000 */
[----:B------:R-:W2:Y:S01]  /*5e2f0*/  LDCU UR71, c[0x0][0x3b8] ;  /* 0x00007700ff4777ac */ /* 0x000ea20008000800 */
[----:B-1----:R-:W-:Y:S01]  /*5e300*/  IADD3 R52, P2, PT, R54, R14, RZ ;  /* 0x0000000e36347210 */ /* 0x002fe20007f5e0ff */
[----:B------:R-:W-:-:S02]  /*5e310*/  IMAD.MOV.U32 R36, RZ, RZ, R49 ;  /* 0x000000ffff247224 */ /* 0x000fc400078e0031 */
[C---:B------:R-:W-:Y:S02]  /*5e320*/  IMAD.X R49, R11.reuse, 0x1, R16, P1 ;  /* 0x000000010b317824 */ /* 0x040fe400008e0610 */
[C---:B------:R-:W-:Y:S01]  /*5e330*/  IMAD.X R53, R11.reuse, 0x1, R17, P2 ;  /* 0x000000010b357824 */ /* 0x040fe200010e0611 */
[C---:B0-----:R-:W-:Y:S01]  /*5e340*/  IADD3 R46, P3, PT, R54.reuse, R13, RZ ;  /* 0x0000000d362e7210 */ /* 0x041fe20007f7e0ff */
[----:B------:R-:W-:Y:S01]  /*5e350*/  IMAD.MOV.U32 R42, RZ, RZ, R40 ;  /* 0x000000ffff2a7224 */ /* 0x000fe200078e0028 */
[----:B------:R0:W-:Y:S01]  /*5e360*/  STL.64 [R1+0x458], R48 ;  /* 0x0004583001007387 */ /* 0x0001e20000100a00 */
[----:B------:R-:W-:Y:S02]  /*5e370*/  IADD3 R54, P1, PT, R54, R15, RZ ;  /* 0x0000000f36367210 */ /* 0x000fe40007f3e0ff */
[----:B------:R-:W-:Y:S01]  /*5e380*/  IMAD.X R47, R11, 0x1, R18, P3 ;  /* 0x000000010b2f7824 */ /* 0x000fe200018e0612 */
[----:B------:R-:W-:Y:S01]  /*5e390*/  SHF.R.S32.HI R28, RZ, 0x1f, R42 ;  /* 0x0000001fff1c7819 */ /* 0x000fe2000001142a */
[----:B------:R-:W-:-:S02]  /*5e3a0*/  IMAD.MOV.U32 R34, RZ, RZ, R55 ;  /* 0x000000ffff227224 */ /* 0x000fc400078e0037 */
[----:B------:R-:W-:Y:S01]  /*5e3b0*/  IMAD.X R55, R11, 0x1, R8, P1 ;  /* 0x000000010b377824 */ /* 0x000fe200008e0608 */
[----:B0-----:R-:W2:Y:S04]  /*5e3c0*/  LDL.LU.64 R48, [R1+0x2320] ;  /* 0x0023200001307983 */ /* 0x001ea80000300a00 */
[----:B------:R0:W-:Y:S04]  /*5e3d0*/  STL.64 [R1+0x450], R52 ;  /* 0x0004503401007387 */ /* 0x0001e80000100a00 */
[----:B------:R1:W-:Y:S01]  /*5e3e0*/  STL.64 [R1+0x430], R46 ;  /* 0x0004302e01007387 */ /* 0x0003e20000100a00 */
[----:B------:R-:W-:Y:S01]  /*5e3f0*/  IMAD.MOV.U32 R40, RZ, RZ, R35 ;  /* 0x000000ffff287224 */ /* 0x000fe200078e0023 */
[----:B0-----:R-:W-:-:S02]  /*5e400*/  IADD3 R52, P2, PT, R42, R12, RZ ;  /* 0x0000000c2a347210 */ /* 0x001fc40007f5e0ff */
[----:B-1----:R-:W-:-:S03]  /*5e410*/  IADD3 R46, P3, PT, R42, R14, RZ ;  /* 0x0000000e2a2e7210 */ /* 0x002fc60007f7e0ff */
[----:B------:R-:W-:Y:S02]  /*5e420*/  IMAD.X R53, R28, 0x1, R16, P2 ;  /* 0x000000011c357824 */ /* 0x000fe400010e0610 */
[----:B------:R-:W-:Y:S01]  /*5e430*/  IMAD.MOV.U32 R35, RZ, RZ, R2 ;  /* 0x000000ffff237224 */ /* 0x000fe200078e0002 */
[----:B------:R-:W-:Y:S01]  /*5e440*/  IADD3 R2, P1, PT, R42, R13, RZ ;  /* 0x0000000d2a027210 */ /* 0x000fe20007f3e0ff */
[----:B------:R-:W-:Y:S01]  /*5e450*/  IMAD.X R47, R28, 0x1, R17, P3 ;  /* 0x000000011c2f7824 */ /* 0x000fe200018e0611 */
[----:B------:R0:W-:Y:S01]  /*5e460*/  STL.64 [R1+0x418], R54 ;  /* 0x0004183601007387 */ /* 0x0001e20000100a00 */
[----:B------:R-:W-:Y:S01]  /*5e470*/  IADD3 R42, P2, PT, R42, R15, RZ ;  /* 0x0000000f2a2a7210 */ /* 0x000fe20007f5e0ff */
[----:B------:R-:W-:Y:S02]  /*5e480*/  IMAD.MOV.U32 R38, RZ, RZ, R37 ;  /* 0x000000ffff267224 */ /* 0x000fe400078e0025 */
[----:B------:R-:W-:Y:S01]  /*5e490*/  IMAD.MOV.U32 R37, RZ, RZ, R3 ;  /* 0x000000ffff257224 */ /* 0x000fe200078e0003 */
[----:B------:R-:W-:Y:S01]  /*5e4a0*/  SHF.R.S32.HI R11, RZ, 0x1f, R41 ;  /* 0x0000001fff0b7819 */ /* 0x000fe20000011429 */
[C---:B------:R-:W-:Y:S01]  /*5e4b0*/  IMAD.X R3, R28.reuse, 0x1, R18, P1 ;  /* 0x000000011c037824 */ /* 0x040fe200008e0612 */
[----:B0-----:R-:W2:Y:S04]  /*5e4c0*/  LDL.LU.64 R54, [R1+0x2318] ;  /* 0x0023180001367983 */ /* 0x001ea80000300a00 */
[----:B------:R0:W-:Y:S01]  /*5e4d0*/  STL.64 [R1+0x410], R52 ;  /* 0x0004103401007387 */ /* 0x0001e20000100a00 */
[----:B------:R-:W-:-:S03]  /*5e4e0*/  IMAD.X R43, R28, 0x1, R8, P2 ;  /* 0x000000011c2b7824 */ /* 0x000fc600010e0608 */
[----:B0-----:R-:W2:Y:S04]  /*5e4f0*/  LDL.LU.64 R52, [R1+0x2310] ;  /* 0x0023100001347983 */ /* 0x001ea80000300a00 */
        /* <DEDUP_REMOVED lines=9> */
[----:B------:R0:W-:Y:S02]  /*5e590*/  STL.64 [R1+0x3c8], R2 ;  /* 0x0003c80201007387 */ /* 0x0001e40000100a00 */
[----:B------:R-:W-:Y:S01]  /*5e5a0*/  IMAD.X R43, R11, 0x1, R18, P2 ;  /* 0x000000010b2b7824 */ /* 0x000fe200010e0612 */
[----:B-1----:R-:W-:-:S04]  /*5e5b0*/  IADD3 R46, P3, PT, R41, R15, RZ ;  /* 0x0000000f292e7210 */ /* 0x002fc80007f7e0ff */
[----:B------:R1:W-:Y:S01]  /*5e5c0*/  STL.64 [R1+0x3a8], R42 ;  /* 0x0003a82a01007387 */ /* 0x0003e20000100a00 */
[----:B------:R-:W-:Y:S02]  /*5e5d0*/  SHF.R.S32.HI R28, RZ, 0x1f, R40 ;  /* 0x0000001fff1c7819 */ /* 0x000fe40000011428 */
[----:B0-----:R-:W-:Y:S01]  /*5e5e0*/  IADD3 R2, P1, PT, R40, R12, RZ ;  /* 0x0000000c28027210 */ /* 0x001fe20007f3e0ff */
[----:B------:R-:W-:-:S04]  /*5e5f0*/  IMAD.X R47, R11, 0x1, R8, P3 ;  /* 0x000000010b2f7824 */ /* 0x000fc800018e0608 */
[----:B------:R-:W-:Y:S01]  /*5e600*/  IMAD.X R3, R28, 0x1, R16, P1 ;  /* 0x000000011c037824 */ /* 0x000fe200008e0610 */
[----:B------:R0:W-:Y:S01]  /*5e610*/  STL.64 [R1+0x398], R46 ;  /* 0x0003982e01007387 */ /* 0x0001e20000100a00 */
[----:B-1----:R-:W-:-:S03]  /*5e620*/  IADD3 R42, P2, PT, R40, R14, RZ ;  /* 0x0000000e282a7210 */ /* 0x002fc60007f5e0ff */
[----:B------:R1:W-:Y:S02]  /*5e630*/  STL.64 [R1+0x390], R2 ;  /* 0x0003900201007387 */ /* 0x0003e40000100a00 */
[----:B------:R-:W-:Y:S01]  /*5e640*/  IMAD.X R43, R28, 0x1, R17, P2 ;  /* 0x000000011c2b7824 */ /* 0x000fe200010e0611 */
[C---:B0-----:R-:W-:Y:S02]  /*5e650*/  IADD3 R46, P3, PT, R40.reuse, R13, RZ ;  /* 0x0000000d282e7210 */ /* 0x041fe40007f7e0ff */
[----:B------:R-:W-:Y:S01]  /*5e660*/  IADD3 R40, P1, PT, R40, R15, RZ ;  /* 0x0000000f28287210 */ /* 0x000fe20007f3e0ff */
[----:B-1----:R-:W2:Y:S02]  /*5e670*/  LDL.LU.64 R2, [R1+0x2308] ;  /* 0x0023080001027983 */ /* 0x002ea40000300a00 */
[C---:B------:R-:W-:Y:S01]  /*5e680*/  IMAD.X R47, R28.reuse, 0x1, R18, P3 ;  /* 0x000000011c2f7824 */ /* 0x040fe200018e0612 */
[----:B------:R-:W-:Y:S01]  /*5e690*/  SHF.R.S32.HI R11, RZ, 0x1f, R39 ;  /* 0x0000001fff0b7819 */ /* 0x000fe20000011427 */
[----:B------:R-:W-:Y:S01]  /*5e6a0*/  IMAD.X R41, R28, 0x1, R8, P1 ;  /* 0x000000011c297824 */ /* 0x000fe200008e0608 */
[----:B------:R0:W-:Y:S04]  /*5e6b0*/  STL.64 [R1+0x388], R42 ;  /* 0x0003882a01007387 */ /* 0x0001e80000100a00 */
[----:B------:R1:W-:Y:S04]  /*5e6c0*/  STL.64 [R1+0x368], R46 ;  /* 0x0003682e01007387 */ /* 0x0003e80000100a00 */
[----:B------:R3:W-:Y:S01]  /*5e6d0*/  STL.64 [R1+0x358], R40 ;  /* 0x0003582801007387 */ /* 0x0007e20000100a00 */
[----:B0-----:R-:W-:-:S02]  /*5e6e0*/  IADD3 R42, P2, PT, R39, R12, RZ ;  /* 0x0000000c272a7210 */ /* 0x001fc40007f5e0ff */
[----:B-1----:R-:W-:-:S03]  /*5e6f0*/  IADD3 R46, P3, PT, R39, R14, RZ ;  /* 0x0000000e272e7210 */ /* 0x002fc60007f7e0ff */
[----:B------:R-:W-:Y:S01]  /*5e700*/  IMAD.X R43, R11, 0x1, R16, P2 ;  /* 0x000000010b2b7824 */ /* 0x000fe200010e0610 */
[----:B---3--:R-:W-:Y:S01]  /*5e710*/  IADD3 R40, P1, PT, R39, R13, RZ ;  /* 0x0000000d27287210 */ /* 0x008fe20007f3e0ff */
        /* <DEDUP_REMOVED lines=9> */
[----:B---3--:R-:W-:Y:S01]  /*5e7b0*/  IADD3 R40, P1, PT, R38, R14, RZ ;  /* 0x0000000e26287210 */ /* 0x008fe20007f3e0ff */
[----:B------:R-:W-:-:S03]  /*5e7c0*/  IMAD.X R47, R28, 0x1, R16, P3 ;  /* 0x000000011c2f7824 */ /* 0x000fc600018e0610 */
[----:B------:R0:W-:Y:S01]  /*5e7d0*/  STL.64 [R1+0x310], R42 ;  /* 0x0003102a01007387 */ /* 0x0001e20000100a00 */
[----:B------:R-:W-:-:S03]  /*5e7e0*/  IMAD.X R41, R28, 0x1, R17, P1 ;  /* 0x000000011c297824 */ /* 0x000fc600008e0611 */
[----:B------:R-:W-:Y:S01]  /*5e7f0*/  STL.64 [R1+0x308], R46 ;  /* 0x0003082e01007387 */ /* 0x000fe20000100a00 */
[----:B------:R-:W-:-:S03]  /*5e800*/  SHF.R.S32.HI R11, RZ, 0x1f, R35 ;  /* 0x0000001fff0b7819 */ /* 0x000fc60000011423 */
[----:B------:R1:W-:Y:S01]  /*5e810*/  STL.64 [R1+0x300], R40 ;  /* 0x0003002801007387 */ /* 0x0003e20000100a00 */
[C---:B0-----:R-:W-:Y:S02]  /*5e820*/  IADD3 R42, P2, PT, R38.reuse, R13, RZ ;  /* 0x0000000d262a7210 */ /* 0x041fe40007f5e0ff */
[----:B------:R-:W-:-:S03]  /*5e830*/  IADD3 R38, P3, PT, R38, R15, RZ ;  /* 0x0000000f26267210 */ /* 0x000fc60007f7e0ff */
[C---:B------:R-:W-:Y:S02]  /*5e840*/  IMAD.X R43, R28.reuse, 0x1, R18, P2 ;  /* 0x000000011c2b7824 */ /* 0x040fe400010e0612 */
[----:B------:R-:W-:Y:S01]  /*5e850*/  IMAD.X R39, R28, 0x1, R8, P3 ;  /* 0x000000011c277824 */ /* 0x000fe200018e0608 */
[----:B-1----:R-:W-:Y:S02]  /*5e860*/  IADD3 R40, P1, PT, R35, R12, RZ ;  /* 0x0000000c23287210 */ /* 0x002fe40007f3e0ff */
[----:B------:R0:W-:Y:S03]  /*5e870*/  STL.64 [R1+0x2e0], R42 ;  /* 0x0002e02a01007387 */ /* 0x0001e60000100a00 */
[----:B------:R-:W-:Y:S01]  /*5e880*/  IMAD.X R41, R11, 0x1, R16, P1 ;  /* 0x000000010b297824 */ /* 0x000fe200008e0610 */
        /* <DEDUP_REMOVED lines=8> */
[----:B------:R-:W-:Y:S01]  /*5e910*/  SHF.R.S32.HI R28, RZ, 0x1f, R34 ;  /* 0x0000001fff1c7819 */ /* 0x000fe20000011422 */
[----:B------:R-:W-:Y:S02]  /*5e920*/  IMAD.X R41, R11, 0x1, R8, P1 ;  /* 0x000000010b297824 */ /* 0x000fe400008e0608 */
[----:B------:R1:W-:Y:S04]  /*5e930*/  STL.64 [R1+0x2a0], R38 ;  /* 0x0002a02601007387 */ /* 0x0003e80000100a00 */
[----:B------:R3:W-:Y:S01]  /*5e940*/  STL.64 [R1+0x290], R40 ;  /* 0x0002902801007387 */ /* 0x0007e20000100a00 */
[C---:B0-----:R-:W-:Y:S02]  /*5e950*/  IADD3 R42, P2, PT, R34.reuse, R12, RZ ;  /* 0x0000000c222a7210 */ /* 0x041fe40007f5e0ff */
[----:B-1----:R-:W-:-:S03]  /*5e960*/  IADD3 R38, P3, PT, R34, R14, RZ ;  /* 0x0000000e22267210 */ /* 0x002fc60007f7e0ff */
[----:B------:R-:W-:Y:S01]  /*5e970*/  IMAD.X R43, R28, 0x1, R16, P2 ;  /* 0x000000011c2b7824 */ /* 0x000fe200010e0610 */
[----:B---3--:R-:W-:Y:S01]  /*5e980*/  IADD3 R40, P1, PT, R34, R13, RZ ;  /* 0x0000000d22287210 */ /* 0x008fe20007f3e0ff */
[----:B------:R-:W-:Y:S01]  /*5e990*/  IMAD.X R39, R28, 0x1, R17, P3 ;  /* 0x000000011c277824 */ /* 0x000fe200018e0611 */
[----:B------:R-:W-:Y:S02]  /*5e9a0*/  IADD3 R34, P2, PT, R34, R15, RZ ;  /* 0x0000000f22227210 */ /* 0x000fe40007f5e0ff */
[----:B------:R-:W-:Y:S01]  /*5e9b0*/  STL.64 [R1+0x288], R42 ;  /* 0x0002882a01007387 */ /* 0x000fe20000100a00 */
[C---:B------:R-:W-:Y:S01]  /*5e9c0*/  IMAD.X R41, R28.reuse, 0x1, R18, P1 ;  /* 0x000000011c297824 */ /* 0x040fe200008e0612 */
[----:B------:R-:W-:Y:S02]  /*5e9d0*/  SHF.R.S32.HI R11, RZ, 0x1f, R37 ;  /* 0x0000001fff0b7819 */ /* 0x000fe40000011425 */
[----:B------:R0:W-:Y:S01]  /*5e9e0*/  STL.64 [R1+0x280], R38 ;  /* 0x0002802601007387 */ /* 0x0001e20000100a00 */
[----:B------:R-:W-:-:S03]  /*5e9f0*/  IMAD.X R35, R28, 0x1, R8, P2 ;  /* 0x000000011c237824 */ /* 0x000fc600010e0608 */
[----:B------:R1:W-:Y:S04]  /*5ea00*/  STL.64 [R1+0x260], R40 ;  /* 0x0002602801007387 */ /* 0x0003e80000100a00 */
[----:B------:R3:W-:Y:S01]  /*5ea10*/  STL.64 [R1+0x248], R34 ;  /* 0x0002482201007387 */ /* 0x0007e20000100a00 */
[C---:B0-----:R-:W-:Y:S02]  /*5ea20*/  IADD3 R38, P3, PT, R37.reuse, R12, RZ ;  /* 0x0000000c25267210 */ /* 0x041fe40007f7e0ff */
        /* <DEDUP_REMOVED lines=23> */
[C---:B-1----:R-:W-:Y:S02]  /*5eba0*/  IADD3 R34, P2, PT, R24.reuse, R12, RZ ;  /* 0x0000000c18227210 */ /* 0x042fe40007f5e0ff */
[----:B------:R0:W-:Y:S03]  /*5ebb0*/  STL.64 [R1+0x1f0], R38 ;  /* 0x0001f02601007387 */ /* 0x0001e60000100a00 */
[----:B------:R-:W-:Y:S01]  /*5ebc0*/  IMAD.X R35, R11, 0x1, R16, P2 ;  /* 0x000000010b237824 */ /* 0x000fe200010e0610 */
[----:B------:R1:W-:Y:S01]  /*5ebd0*/  STL.64 [R1+0x1d0], R36 ;  /* 0x0001d02401007387 */ /* 0x0003e20000100a00 */
[C---:B------:R-:W-:Y:S01]  /*5ebe0*/  VIADD R25, R24.reuse, UR72 ;  /* 0x0000004818197c36 */ /* 0x040fe20008000000 */
[----:B------:R-:W3:Y:S02]  /*5ebf0*/  LDCU UR72, c[0x0][0x3b8] ;  /* 0x00007700ff4877ac */ /* 0x000ee40008000800 */
[----:B------:R4:W-:Y:S01]  /*5ec00*/  STL.64 [R1+0x1c8], R34 ;  /* 0x0001c82201007387 */ /* 0x0009e20000100a00 */
[----:B0-----:R-:W-:-:S02]  /*5ec10*/  IADD3 R38, P3, PT, R24, R14, RZ ;  /* 0x0000000e18267210 */ /* 0x001fc40007f7e0ff */
[----:B-1----:R-:W-:-:S03]  /*5ec20*/  IADD3 R36, P1, PT, R24, R13, RZ ;  /* 0x0000000d18247210 */ /* 0x002fc60007f3e0ff */
[C---:B------:R-:W-:Y:S01]  /*5ec30*/  IMAD.X R39, R11.reuse, 0x1, R17, P3 ;  /* 0x000000010b277824 */ /* 0x040fe200018e0611 */
[----:B----4-:R-:W-:Y:S01]  /*5ec40*/  IADD3 R34, P2, PT, R24, R15, RZ ;  /* 0x0000000f18227210 */ /* 0x010fe20007f5e0ff */
[----:B------:R-:W-:-:S03]  /*5ec50*/  IMAD.X R37, R11, 0x1, R18, P1 ;  /* 0x000000010b257824 */ /* 0x000fc600008e0612 */
[----:B------:R0:W-:Y:S01]  /*5ec60*/  STL.64 [R1+0x1c0], R38 ;  /* 0x0001c02601007387 */ /* 0x0001e20000100a00 */
[----:B------:R-:W-:Y:S01]  /*5ec70*/  SHF.R.S32.HI R24, RZ, 0x1f, R25 ;  /* 0x0000001fff187819 */ /* 0x000fe20000011419 */
[----:B------:R-:W-:Y:S02]  /*5ec80*/  IMAD.X R35, R11, 0x1, R8, P2 ;  /* 0x000000010b237824 */ /* 0x000fe400010e0608 */
[----:B------:R1:W-:Y:S01]  /*5ec90*/  STL.64 [R1+0x1b0], R36 ;  /* 0x0001b02401007387 */ /* 0x0003e20000100a00 */
[C---:B------:R-:W-:Y:S01]  /*5eca0*/  VIADD R26, R25.reuse, UR73 ;  /* 0x00000049191a7c36 */ /* 0x040fe20008000000 */
[----:B------:R-:W4:Y:S02]  /*5ecb0*/  LDCU UR73, c[0x0][0x3b8] ;  /* 0x00007700ff4977ac */ /* 0x000f240008000800 */
[----:B------:R3:W-:Y:S01]  /*5ecc0*/  STL.64 [R1+0x1a8], R34 ;  /* 0x0001a82201007387 */ /* 0x0007e20000100a00 */
[C---:B0-----:R-:W-:Y:S02]  /*5ecd0*/  IADD3 R38, P3, PT, R25.reuse, R12, RZ ;  /* 0x0000000c19267210 */ /* 0x041fe40007f7e0ff */
[----:B-1----:R-:W-:-:S03]  /*5ece0*/  IADD3 R36, P1, PT, R25, R14, RZ ;  /* 0x0000000e19247210 */ /* 0x002fc60007f3e0ff */
[C---:B------:R-:W-:Y:S01]  /*5ecf0*/  IMAD.X R39, R24.reuse, 0x1, R16, P3 ;  /* 0x0000000118277824 */ /* 0x040fe200018e0610 */
[----:B---3--:R-:W-:Y:S01]  /*5ed00*/  IADD3 R34, P2, PT, R25, R13, RZ ;  /* 0x0000000d19227210 */ /* 0x008fe20007f5e0ff */
[----:B------:R-:W-:-:S03]  /*5ed10*/  IMAD.X R37, R24, 0x1, R17, P1 ;  /* 0x0000000118257824 */ /* 0x000fc600008e0611 */
[----:B------:R0:W-:Y:S01]  /*5ed20*/  STL.64 [R1+0x1b8], R38 ;  /* 0x0001b82601007387 */ /* 0x0001e20000100a00 */
[----:B------:R-:W-:Y:S01]  /*5ed30*/  SHF.R.S32.HI R11, RZ, 0x1f, R26 ;  /* 0x0000001fff0b7819 */ /* 0x000fe2000001141a */
[----:B------:R-:W-:Y:S02]  /*5ed40*/  IMAD.X R35, R24, 0x1, R18, P2 ;  /* 0x0000000118237824 */ /* 0x000fe400010e0612 */
[----:B------:R1:W-:Y:S04]  /*5ed50*/  STL.64 [R1+0x1e8], R36 ;  /* 0x0001e82401007387 */ /* 0x0003e80000100a00 */
[----:B------:R3:W-:Y:S01]  /*5ed60*/  STL.64 [R1+0x1e0], R34 ;  /* 0x0001e02201007387 */ /* 0x0007e20000100a00 */
[----:B0-----:R-:W-:Y:S02]  /*5ed70*/  IADD3 R38, P3, PT, R25, R15, RZ ;  /* 0x0000000f19267210 */ /* 0x001fe40007f7e0ff */
[----:B-1----:R-:W-:-:S03]  /*5ed80*/  IADD3 R36, P1, PT, R26, R12, RZ ;  /* 0x0000000c1a247210 */ /* 0x002fc60007f3e0ff */
[----:B------:R-:W-:Y:S01]  /*5ed90*/  IMAD.X R39, R24, 0x1, R8, P3 ;  /* 0x0000000118277824 */ /* 0x000fe200018e0608 */
[----:B---3--:R-:W-:Y:S01]  /*5eda0*/  IADD3 R34, P2, PT, R26, R14, RZ ;  /* 0x0000000e1a227210 */ /* 0x008fe20007f5e0ff */
[----:B------:R-:W-:-:S03]  /*5edb0*/  IMAD.X R37, R11, 0x1, R16, P1 ;  /* 0x000000010b257824 */ /* 0x000fc600008e0610 */
[----:B------:R0:W-:Y:S01]  /*5edc0*/  STL.64 [R1+0x1d8], R38 ;  /* 0x0001d82601007387 */ /* 0x0001e20000100a00 */
[C---:B------:R-:W-:Y:S01]  /*5edd0*/  VIADD R27, R26.reuse, UR74 ;  /* 0x0000004a1a1b7c36 */ /* 0x040fe20008000000 */
[----:B------:R-:W1:Y:S01]  /*5ede0*/  LDCU UR74, c[0x0][0x3b8] ;  /* 0x00007700ff4a77ac */ /* 0x000e620008000800 */
[----:B------:R-:W-:Y:S01]  /*5edf0*/  IMAD.X R35, R11, 0x1, R17, P2 ;  /* 0x000000010b237824 */ /* 0x000fe200010e0611 */
[----:B------:R3:W-:Y:S02]  /*5ee00*/  STL.64 [R1+0x1f8], R36 ;  /* 0x0001f82401007387 */ /* 0x0007e40000100a00 */
[----:B------:R-:W-:Y:S02]  /*5ee10*/  SHF.R.S32.HI R24, RZ, 0x1f, R27 ;  /* 0x0000001fff187819 */ /* 0x000fe4000001141b */
[----:B------:R1:W-:Y:S01]  /*5ee20*/  STL.64 [R1+0x220], R34 ;  /* 0x0002202201007387 */ /* 0x0003e20000100a00 */
[C---:B0-----:R-:W-:Y:S02]  /*5ee30*/  IADD3 R38, P3, PT, R26.reuse, R13, RZ ;  /* 0x0000000d1a267210 */ /* 0x041fe40007f7e0ff */
[----:B---3--:R-:W-:-:S03]  /*5ee40*/  IADD3 R36, P1, PT, R26, R15, RZ ;  /* 0x0000000f1a247210 */ /* 0x008fc60007f3e0ff */
[----:B------:R-:W-:Y:S01]  /*5ee50*/  IMAD.X R39, R11, 0x1, R18, P3 ;  /* 0x000000010b277824 */ /* 0x000fe200018e0612 */
[----:B-1----:R-:W-:Y:S01]  /*5ee60*/  IADD3 R34, P2, PT, R27, R12, RZ ;  /* 0x0000000c1b227210 */ /* 0x002fe20007f5e0ff */
        /* <DEDUP_REMOVED lines=10> */
[C---:B------:R-:W-:Y:S01]  /*5ef10*/  IMAD.X R39, R24.reuse, 0x1, R17, P3 ;  /* 0x0000000118277824 */ /* 0x040fe200018e0611 */
[----:B------:R-:W-:Y:S02]  /*5ef20*/  IADD3 R26, P3, PT, R9, R12, RZ ;  /* 0x0000000c091a7210 */ /* 0x000fe40007f7e0ff */
[----:B-1----:R-:W-:Y:S01]  /*5ef30*/  IADD3 R34, P2, PT, R27, R15, RZ ;  /* 0x0000000f1b227210 */ /* 0x002fe20007f5e0ff */
[C---:B------:R-:W-:Y:S01]  /*5ef40*/  IMAD.X R37, R24.reuse, 0x1, R18, P1 ;  /* 0x0000000118257824 */ /* 0x040fe200008e0612 */
[----:B------:R-:W-:Y:S01]  /*5ef50*/  STL.64 [R1+0x278], R38 ;  /* 0x0002782601007387 */ /* 0x000fe20000100a00 */
[----:B------:R-:W-:Y:S02]  /*5ef60*/  IMAD.X R27, R11, 0x1, R16, P3 ;  /* 0x000000010b1b7824 */ /* 0x000fe400018e0610 */
[----:B------:R-:W-:Y:S01]  /*5ef70*/  IMAD.X R35, R24, 0x1, R8, P2 ;  /* 0x0000000118237824 */ /* 0x000fe200010e0608 */
[----:B------:R0:W-:Y:S01]  /*5ef80*/  STL.64 [R1+0x270], R36 ;  /* 0x0002702401007387 */ /* 0x0001e20000100a00 */
[C---:B------:R-:W-:Y:S01]  /*5ef90*/  VIADD R10, R9.reuse, UR77 ;  /* 0x0000004d090a7c36 */ /* 0x040fe20008000000 */
[----:B------:R-:W-:Y:S01]  /*5efa0*/  LOP3.LUT R58, R58, 0xfff7ffff, RZ, 0xc0, !PT ;  /* 0xfff7ffff3a3a7812 */ /* 0x000fe200078ec0ff */
[----:B------:R-:W1:Y:S01]  /*5efb0*/  LDCU UR77, c[0x0][0x398] ;  /* 0x00007300ff4d77ac */ /* 0x000e620008000800 */
[----:B------:R3:W-:Y:S04]  /*5efc0*/  STL.64 [R1+0x268], R34 ;  /* 0x0002682201007387 */ /* 0x0007e80000100a00 */
[----:B------:R2:W-:Y:S01]  /*5efd0*/  STL.64 [R1+0x298], R26 ;  /* 0x0002981a01007387 */ /* 0x0005e20000100a00 */
[----:B0-----:R-:W-:-:S02]  /*5efe0*/  IADD3 R36, P1, PT, R9, R14, RZ ;  /* 0x0000000e09247210 */ /* 0x001fc40007f3e0ff */
[----:B---3--:R-:W-:-:S03]  /*5eff0*/  IADD3 R34, P2, PT, R9, R13, RZ ;  /* 0x0000000d09227210 */ /* 0x008fc60007f5e0ff */
[----:B------:R-:W-:Y:S01]  /*5f000*/  IMAD.X R37, R11, 0x1, R17, P1 ;  /* 0x000000010b257824 */ /* 0x000fe200008e0611 */
[----:B--2---:R-:W-:Y:S01]  /*5f010*/  IADD3 R26, P3, PT, R9, R15, RZ ;  /* 0x0000000f091a7210 */ /* 0x004fe20007f7e0ff */
[----:B------:R-:W-:-:S03]  /*5f020*/  IMAD.X R35, R11, 0x1, R18, P2 ;  /* 0x000000010b237824 */ /* 0x000fc600010e0612 */
[----:B------:R0:W-:Y:S01]  /*5f030*/  STL.64 [R1+0x2b8], R36 ;  /* 0x0002b82401007387 */ /* 0x0001e20000100a00 */
[----:B------:R-:W-:Y:S01]  /*5f040*/  SHF.R.S32.HI R24, RZ, 0x1f, R10 ;  /* 0x0000001fff187819 */ /* 0x000fe2000001140a */
[----:B------:R-:W-:Y:S02]  /*5f050*/  IMAD.X R27, R11, 0x1, R8, P3 ;  /* 0x000000010b1b7824 */ /* 0x000fe400018e0608 */
[----:B------:R2:W-:Y:S04]  /*5f060*/  STL.64 [R1+0x2b0], R34 ;  /* 0x0002b02201007387 */ /* 0x0005e80000100a00 */
[----:B------:R3:W-:Y:S01]  /*5f070*/  STL.64 [R1+0x2a8], R26 ;  /* 0x0002a81a01007387 */ /* 0x0007e20000100a00 */
[C---:B0-----:R-:W-:Y:S02]  /*5f080*/  IADD3 R36, P1, PT, R10.reuse, R12, RZ ;  /* 0x0000000c0a247210 */ /* 0x041fe40007f3e0ff */
[----:B--2---:R-:W-:-:S03]  /*5f090*/  IADD3 R34, P2, PT, R10, R14, RZ ;  /* 0x0000000e0a227210 */ /* 0x004fc60007f5e0ff */
[----:B------:R-:W-:Y:S01]  /*5f0a0*/  IMAD.X R37, R24, 0x1, R16, P1 ;  /* 0x0000000118257824 */ /* 0x000fe200008e0610 */
[----:B---3--:R-:W-:Y:S01]  /*5f0b0*/  IADD3 R26, P3, PT, R10, R13, RZ ;  /* 0x0000000d0a1a7210 */ /* 0x008fe20007f7e0ff */
[----:B------:R-:W-:-:S03]  /*5f0c0*/  IMAD.X R35, R24, 0x1, R17, P2 ;  /* 0x0000000118237824 */ /* 0x000fc600010e0611 */
[----:B------:R0:W-:Y:S01]  /*5f0d0*/  STL.64 [R1+0x2d8], R36 ;  /* 0x0002d82401007387 */ /* 0x0001e20000100a00 */
[----:B------:R-:W-:Y:S01]  /*5f0e0*/  VIADD R9, R10, UR45 ;  /* 0x0000002d0a097c36 */ /* 0x000fe20008000000 */
[----:B------:R-:W-:Y:S01]  /*5f0f0*/  LOP3.LUT R59, R59, 0xffbfffff, RZ, 0xc0, !PT ;  /* 0xffbfffff3b3b7812 */ /* 0x000fe200078ec0ff */
[----:B------:R-:W-:Y:S01]  /*5f100*/  IMAD.X R27, R24, 0x1, R18, P3 ;  /* 0x00000001181b7824 */ /* 0x000fe200018e0612 */
[----:B------:R2:W-:Y:S01]  /*5f110*/  STL.64 [R1+0x2f8], R34 ;  /* 0x0002f82201007387 */ /* 0x0005e20000100a00 */
[----:B------:R-:W-:Y:S01]  /*5f120*/  LOP3.LUT R2, R2, 0xfeffffff, RZ, 0xc0, !PT ;  /* 0xfeffffff02027812 */ /* 0x000fe200078ec0ff */
[----:B------:R-:W3:Y:S01]  /*5f130*/  LDCU UR45, c[0x0][0x398] ;  /* 0x00007300ff2d77ac */ /* 0x000ee20008000800 */
[----:B------:R-:W-:Y:S01]  /*5f140*/  SHF.R.S32.HI R11, RZ, 0x1f, R9 ;  /* 0x0000001fff0b7819 */ /* 0x000fe20000011409 */
[----:B------:R1:W-:Y:S01]  /*5f150*/  STL.64 [R1+0x2f0], R26 ;  /* 0x0002f01a01007387 */ /* 0x0003e20000100a00 */
[----:B0-----:R-:W-:Y:S02]  /*5f160*/  IADD3 R36, P1, PT, R10, R15, RZ ;  /* 0x0000000f0a247210 */ /* 0x001fe40007f3e0ff */
[----:B--2---:R-:W-:-:S03]  /*5f170*/  IADD3 R34, P2, PT, R9, R12, RZ ;  /* 0x0000000c09227210 */ /* 0x004fc60007f5e0ff */
[----:B------:R-:W-:Y:S01]  /*5f180*/  IMAD.X R37, R24, 0x1, R8, P1 ;  /* 0x0000000118257824 */ /* 0x000fe200008e0608 */
[----:B-1----:R-:W-:Y:S01]  /*5f190*/  IADD3 R26, P3, PT, R9, R14, RZ ;  /* 0x0000000e091a7210 */ /* 0x002fe20007f7e0ff */
[----:B------:R-:W-:-:S03]  /*5f1a0*/  IMAD.X R35, R11, 0x1, R16, P2 ;  /* 0x000000010b237824 */ /* 0x000fc600010e0610 */
[----:B------:R0:W-:Y:S01]  /*5f1b0*/  STL.64 [R1+0x2e8], R36 ;  /* 0x0002e82401007387 */ /* 0x0001e20000100a00 */
[----:B------:R-:W-:Y:S01]  /*5f1c0*/  VIADD R10, R9, UR47 ;  /* 0x0000002f090a7c36 */ /* 0x000fe20008000000 */
[----:B------:R-:W-:Y:S01]  /*5f1d0*/  LOP3.LUT R51, R51, 0x7fffffff, RZ, 0xc0, !PT ;  /* 0x7fffffff33337812 */ /* 0x000fe200078ec0ff */
[----:B------:R-:W-:Y:S01]  /*5f1e0*/  IMAD.X R27, R11, 0x1, R17, P3 ;  /* 0x000000010b1b7824 */ /* 0x000fe200018e0611 */
[----:B------:R1:W-:Y:S01]  /*5f1f0*/  STL.64 [R1+0x320], R34 ;  /* 0x0003202201007387 */ /* 0x0003e20000100a00 */
[----:B------:R-:W-:Y:S01]  /*5f200*/  LOP3.LUT R55, R55, 0x7fffffff, RZ, 0xc0, !PT ;  /* 0x7fffffff37377812 */ /* 0x000fe200078ec0ff */
[----:B------:R-:W2:Y:S01]  /*5f210*/  LDCU UR47, c[0x0][0x398] ;  /* 0x00007300ff2f77ac */ /* 0x000ea20008000800 */
[----:B------:R-:W-:Y:S01]  /*5f220*/  SHF.R.S32.HI R24, RZ, 0x1f, R10 ;  /* 0x0000001fff187819 */ /* 0x000fe2000001140a */
[----:B------:R3:W-:Y:S01]  /*5f230*/  STL.64 [R1+0x340], R26 ;  /* 0x0003401a01007387 */ /* 0x0007e20000100a00 */
[C---:B0-----:R-:W-:Y:S02]  /*5f240*/  IADD3 R36, P1, PT, R9.reuse, R13, RZ ;  /* 0x0000000d09247210 */ /* 0x041fe40007f3e0ff */
[----:B-1----:R-:W-:-:S03]  /*5f250*/  IADD3 R34, P2, PT, R9, R15, RZ ;  /* 0x0000000f09227210 */ /* 0x002fc60007f5e0ff */
[C---:B------:R-:W-:Y:S01]  /*5f260*/  IMAD.X R37, R11.reuse, 0x1, R18, P1 ;  /* 0x000000010b257824 */ /* 0x040fe200008e0612 */
[----:B---3--:R-:W-:Y:S01]  /*5f270*/  IADD3 R26, P3, PT, R10, R12, RZ ;  /* 0x0000000c0a1a7210 */ /* 0x008fe20007f7e0ff */
[----:B------:R-:W-:-:S03]  /*5f280*/  IMAD.X R35, R11, 0x1, R8, P2 ;  /* 0x000000010b237824 */ /* 0x000fc600010e0608 */
[----:B------:R0:W-:Y:S01]  /*5f290*/  STL.64 [R1+0x338], R36 ;  /* 0x0003382401007387 */ /* 0x0001e20000100a00 */
[----:B------:R-:W-:-:S03]  /*5f2a0*/  IMAD.X R27, R24, 0x1, R16, P3 ;  /* 0x00000001181b7824 */ /* 0x000fc600018e0610 */
[----:B------:R1:W-:Y:S01]  /*5f2b0*/  STL.64 [R1+0x330], R34 ;  /* 0x0003302201007387 */ /* 0x0003e20000100a00 */
[C---:B------:R-:W-:Y:S01]  /*5f2c0*/  VIADD R9, R10.reuse, UR48 ;  /* 0x000000300a097c36 */ /* 0x040fe20008000000 */
[----:B------:R-:W-:Y:S01]  /*5f2d0*/  LOP3.LUT R19, R19, 0xffffffbf, RZ, 0xc0, !PT ;  /* 0xffffffbf13137812 */ /* 0x000fe200078ec0ff */
[----:B------:R-:W3:Y:S01]  /*5f2e0*/  LDCU UR48, c[0x0][0x398] ;  /* 0x00007300ff3077ac */ /* 0x000ee20008000800 */
[----:B------:R2:W-:Y:S01]  /*5f2f0*/  STL.64 [R1+0x360], R26 ;  /* 0x0003601a01007387 */ /* 0x0005e20000100a00 */
[C---:B0-----:R-:W-:Y:S02]  /*5f300*/  IADD3 R36, P1, PT, R10.reuse, R14, RZ ;  /* 0x0000000e0a247210 */ /* 0x041fe40007f3e0ff */
[----:B-1----:R-:W-:-:S03]  /*5f310*/  IADD3 R34, P2, PT, R10, R13, RZ ;  /* 0x0000000d0a227210 */ /* 0x002fc60007f5e0ff */
        /* <DEDUP_REMOVED lines=11> */
[----:B--2---:R-:W-:Y:S01]  /*5f3d0*/  IADD3 R26, P3, PT, R9, R13, RZ ;  /* 0x0000000d091a7210 */ /* 0x004fe20007f7e0ff */
        /* <DEDUP_REMOVED lines=10> */
[----:B0-----:R-:W-:Y:S02]  /*5f480*/  IADD3 R36, P1, PT, R9, R15, RZ ;  /* 0x0000000f09247210 */ /* 0x001fe40007f3e0ff */
[----:B-1----:R-:W-:-:S03]  /*5f490*/  IADD3 R34, P2, PT, R10, R12, RZ ;  /* 0x0000000c0a227210 */ /* 0x002fc60007f5e0ff */
[----:B------:R-:W-:Y:S01]  /*5f4a0*/  IMAD.X R37, R11, 0x1, R8, P1 ;  /* 0x000000010b257824 */ /* 0x000fe200008e0608 */
[----:B---3--:R-:W-:Y:S01]  /*5f4b0*/  IADD3 R26, P3, PT, R10, R14, RZ ;  /* 0x0000000e0a1a7210 */ /* 0x008fe20007f7e0ff */
[----:B------:R-:W-:-:S03]  /*5f4c0*/  IMAD.X R35, R24, 0x1, R16, P2 ;  /* 0x0000000118237824 */ /* 0x000fc600010e0610 */
[----:B------:R0:W-:Y:S01]  /*5f4d0*/  STL.64 [R1+0x3b0], R36 ;  /* 0x0003b02401007387 */ /* 0x0001e20000100a00 */
[----:B------:R-:W-:Y:S02]  /*5f4e0*/  VIADD R9, R10, UR4 ;  /* 0x000000040a097c36 */ /* 0x000fe40008000000 */
[----:B------:R-:W-:Y:S01]  /*5f4f0*/  IMAD.X R27, R24, 0x1, R17, P3 ;  /* 0x00000001181b7824 */ /* 0x000fe200018e0611 */
[----:B------:R1:W-:Y:S02]  /*5f500*/  STL.64 [R1+0x3e0], R34 ;  /* 0x0003e02201007387 */ /* 0x0003e40000100a00 */
[----:B------:R-:W-:Y:S02]  /*5f510*/  SHF.R.S32.HI R11, RZ, 0x1f, R9 ;  /* 0x0000001fff0b7819 */ /* 0x000fe40000011409 */
        /* <DEDUP_REMOVED lines=10> */
[----:B------:R-:W3:Y:S02]  /*5f5c0*/  LDCU.64 UR4, c[0x0][0x398] ;  /* 0x00007300ff0477ac */ /* 0x000ee40008000a00 */
        /* <DEDUP_REMOVED lines=63> */
[----:B------:R-:W-:Y:S02]  /*5f9c0*/  VIADD R10, R9, UR8 ;  /* 0x00000008090a7c36 */ /* 0x000fe40008000000 */
[----:B------:R-:W-:Y:S01]  /*5f9d0*/  IMAD.X R27, R11, 0x1, R18, P3 ;  /* 0x000000010b1b7824 */ /* 0x000fe200018e0612 */
[----:B------:R1:W-:Y:S02]  /*5f9e0*/  STL.64 [R1+0x550], R34 ;  /* 0x0005502201007387 */ /* 0x0003e40000100a00 */
[----:B------:R-:W-:Y:S02]  /*5f9f0*/  SHF.R.S32.HI R24, RZ, 0x1f, R10 ;  /* 0x0000001fff187819 */ /* 0x000fe4000001140a */
[----:B------:R2:W-:Y:S01]  /*5fa00*/  STL.64 [R1+0x548], R26 ;  /* 0x0005481a01007387 */ /* 0x0005e20000100a00 */
[----:B0-----:R-:W-:Y:S02]  /*5fa10*/  IADD3 R36, P1, PT, R9, R15, RZ ;  /* 0x0000000f09247210 */ /* 0x001fe40007f3e0ff */
[----:B-1----:R-:W-:-:S03]  /*5fa20*/  IADD3 R34, P2, PT, R10, R12, RZ ;  /* 0x0000000c0a227210 */ /* 0x002fc60007f5e0ff */
[----:B------:R-:W-:Y:S01]  /*5fa30*/  IMAD.X R37, R11, 0x1, R8, P1 ;  /* 0x000000010b257824 */ /* 0x000fe200008e0608 */
[----:B--2---:R-:W-:Y:S01]  /*5fa40*/  IADD3 R26, P3, PT, R10, R14, RZ ;  /* 0x0000000e0a1a7210 */ /* 0x004fe20007f7e0ff */
[----:B------:R-:W-:-:S03]  /*5fa50*/  IMAD.X R35, R24, 0x1, R16, P2 ;  /* 0x0000000118237824 */ /* 0x000fc600010e0610 */
[----:B------:R0:W-:Y:S01]  /*5fa60*/  STL.64 [R1+0x540], R36 ;  /* 0x0005402401007387 */ /* 0x0001e20000100a00 */
[----:B------:R-:W-:Y:S01]  /*5fa70*/  VIADD R9, R10, UR9 ;  /* 0x000000090a097c36 */ /* 0x000fe20008000000 */
[----:B------:R-:W1:Y:S01]  /*5fa80*/  LDCU.64 UR8, c[0x0][0x398] ;  /* 0x00007300ff0877ac */ /* 0x000e620008000a00 */
[----:B------:R-:W-:Y:S01]  /*5fa90*/  IMAD.X R27, R24, 0x1, R17, P3 ;  /* 0x00000001181b7824 */ /* 0x000fe200018e0611 */
[----:B------:R2:W-:Y:S02]  /*5faa0*/  STL.64 [R1+0x570], R34 ;  /* 0x0005702201007387 */ /* 0x0005e40000100a00 */
[----:B------:R-:W-:Y:S02]  /*5fab0*/  SHF.R.S32.HI R11, RZ, 0x1f, R9 ;  /* 0x0000001fff0b7819 */ /* 0x000fe40000011409 */
[----:B------:R1:W-:Y:S01]  /*5fac0*/  STL.64 [R1+0x590], R26 ;  /* 0x0005901a01007387 */ /* 0x0003e20000100a00 */
[C---:B0-----:R-:W-:Y:S02]  /*5fad0*/  IADD3 R36, P1, PT, R10.reuse, R13, RZ ;  /* 0x0000000d0a247210 */ /* 0x041fe40007f3e0ff */
[----:B--2---:R-:W-:-:S03]  /*5fae0*/  IADD3 R34, P2, PT, R10, R15, RZ ;  /* 0x0000000f0a227210 */ /* 0x004fc60007f5e0ff */
[C---:B------:R-:W-:Y:S01]  /*5faf0*/  IMAD.X R37, R24.reuse, 0x1, R18, P1 ;  /* 0x0000000118257824 */ /* 0x040fe200008e0612 */
[----:B-1----:R-:W-:Y:S01]  /*5fb00*/  IADD3 R26, P3, PT, R9, R12, RZ ;  /* 0x0000000c091a7210 */ /* 0x002fe20007f7e0ff */
[----:B------:R-:W-:-:S03]  /*5fb10*/  IMAD.X R35, R24, 0x1, R8, P2 ;  /* 0x0000000118237824 */ /* 0x000fc600010e0608 */
[----:B------:R0:W-:Y:S01]  /*5fb20*/  STL.64 [R1+0x588], R36 ;  /* 0x0005882401007387 */ /* 0x0001e20000100a00 */
[----:B------:R-:W-:-:S03]  /*5fb30*/  IMAD.X R27, R11, 0x1, R16, P3 ;  /* 0x000000010b1b7824 */ /* 0x000fc600018e0610 */
[----:B------:R1:W-:Y:S01]  /*5fb40*/  STL.64 [R1+0x580], R34 ;  /* 0x0005802201007387 */ /* 0x0003e20000100a00 */
[----:B------:R-:W-:-:S03]  /*5fb50*/  VIADD R10, R9, UR10 ;  /* 0x0000000a090a7c36 */ /* 0x000fc60008000000 */
        /* <DEDUP_REMOVED lines=23> */
[----:B0-----:R-:W-:Y:S02]  /*5fcd0*/  IADD3 R36, P1, PT, R10, R15, RZ ;  /* 0x0000000f0a247210 */ /* 0x001fe40007f3e0ff */
[----:B--2---:R-:W-:-:S03]  /*5fce0*/  IADD3 R34, P2, PT, R9, R12, RZ ;  /* 0x0000000c09227210 */ /* 0x004fc60007f5e0ff */
[----:B------:R-:W-:Y:S01]  /*5fcf0*/  IMAD.X R37, R24, 0x1, R8, P1 ;  /* 0x0000000118257824 */ /* 0x000fe200008e0608 */
[----:B-1----:R-:W-:Y:S01]  /*5fd00*/  IADD3 R26, P3, PT, R9, R14, RZ ;  /* 0x0000000e091a7210 */ /* 0x002fe20007f7e0ff */
        /* <DEDUP_REMOVED lines=10> */
[----:B--2---:R-:W-:Y:S01]  /*5fdb0*/  IADD3 R26, P3, PT, R10, R12, RZ ;  /* 0x0000000c0a1a7210 */ /* 0x004fe20007f7e0ff */
[----:B------:R-:W-:-:S03]  /*5fdc0*/  IMAD.X R35, R11, 0x1, R8, P2 ;  /* 0x000000010b237824 */ /* 0x000fc600010e0608 */
[----:B------:R0:W-:Y:S01]  /*5fdd0*/  STL.64 [R1+0x660], R36 ;  /* 0x0006602401007387 */ /* 0x0001e20000100a00 */
[----:B------:R-:W-:-:S03]  /*5fde0*/  IMAD.X R27, R24, 0x1, R16, P3 ;  /* 0x00000001181b7824 */ /* 0x000fc600018e0610 */
[----:B------:R1:W-:Y:S01]  /*5fdf0*/  STL.64 [R1+0x658], R34 ;  /* 0x0006582201007387 */ /* 0x0003e20000100a00 */
[C---:B------:R-:W-:Y:S01]  /*5fe00*/  VIADD R9, R10.reuse, UR13 ;  /* 0x0000000d0a097c36 */ /* 0x040fe20008000000 */
[----:B------:R-:W2:Y:S02]  /*5fe10*/  LDCU.64 UR12, c[0x0][0x398] ;  /* 0x00007300ff0c77ac */ /* 0x000ea40008000a00 */
[----:B------:R3:W-:Y:S01]  /*5fe20*/  STL.64 [R1+0x678], R26 ;  /* 0x0006781a01007387 */ /* 0x0007e20000100a00 */
[C---:B0-----:R-:W-:Y:S02]  /*5fe30*/  IADD3 R36, P1, PT, R10.reuse, R14, RZ ;  /* 0x0000000e0a247210 */ /* 0x041fe40007f3e0ff */
        /* <DEDUP_REMOVED lines=23> */
[----:B---3--:R-:W-:Y:S01]  /*5ffb0*/  IADD3 R26, P3, PT, R10, R14, RZ ;  /* 0x0000000e0a1a7210 */ /* 0x008fe20007f7e0ff */
        /* <DEDUP_REMOVED lines=9> */
[----:B---3--:R-:W-:-:S03]  /*60050*/  IADD3 R34, P2, PT, R10, R15, RZ ;  /* 0x0000000f0a227210 */ /* 0x008fc60007f5e0ff */
        /* <DEDUP_REMOVED lines=31> */
[----:B---3--:R-:W-:-:S03]  /*60250*/  IADD3 R34, P2, PT, R9, R12, RZ ;  /* 0x0000000c09227210 */ /* 0x008fc60007f5e0ff */
        /* <DEDUP_REMOVED lines=61> */
[----:B------:R-:W-:Y:S01]  /*60630*/  VIADD R10, R9, UR22 ;  /* 0x00000016090a7c36 */ /* 0x000fe20008000000 */
[----:B------:R-:W-:Y:S01]  /*60640*/  LOP3.LUT R53, R53, 0xbfffffff, RZ, 0xc0, !PT ;  /* 0xbfffffff35357812 */ /* 0x000fe200078ec0ff */
[----:B------:R-:W2:Y:S01]  /*60650*/  LDCU UR22, c[0x0][0x398] ;  /* 0x00007300ff1677ac */ /* 0x000ea20008000800 */
        /* <DEDUP_REMOVED lines=21> */
[----:B------:R-:W3:Y:S01]  /*607b0*/  LDCU UR23, c[0x0][0x398] ;  /* 0x00007300ff1777ac */ /* 0x000ee20008000800 */
        /* <DEDUP_REMOVED lines=9> */
[----:B------:R-:W1:Y:S01]  /*60850*/  LDCU UR24, c[0x0][0x398] ;  /* 0x00007300ff1877ac */ /* 0x000e620008000800 */
        /* <DEDUP_REMOVED lines=12> */
[C---:B------:R-:W-:Y:S01]  /*60920*/  VIADD R9, R10.reuse, UR25 ;  /* 0x000000190a097c36 */ /* 0x040fe20008000000 */
[----:B------:R-:W2:Y:S02]  /*60930*/  LDCU UR25, c[0x0][0x398] ;  /* 0x00007300ff1977ac */ /* 0x000ea40008000800 */
        /* <DEDUP_REMOVED lines=43> */
[C---:B------:R-:W-:Y:S01]  /*60bf0*/  VIADD R10, R9.reuse, UR28 ;  /* 0x0000001c090a7c36 */ /* 0x040fe20008000000 */
[----:B------:R-:W3:Y:S02]  /*60c00*/  LDCU UR28, c[0x0][0x398] ;  /* 0x00007300ff1c77ac */ /* 0x000ee40008000800 */
        /* <DEDUP_REMOVED lines=252> */
[C---:B------:R-:W-:Y:S02]  /*61bd0*/  IADD3 R38, P1, PT, R10.reuse, R13, RZ ;  /* 0x0000000d0a267210 */ /* 0x040fe40007f3e0ff */
[----:B-1----:R-:W-:Y:S01]  /*61be0*/  IADD3 R26, P3, PT, R10, R14, RZ ;  /* 0x0000000e0a1a7210 */ /* 0x002fe20007f7e0ff */
[----:B------:R-:W-:Y:S01]  /*61bf0*/  IMAD.X R35, R24, 0x1, R16, P2 ;  /* 0x0000000118237824 */ /* 0x000fe200010e0610 */
[----:B------:R0:W-:Y:S01]  /*61c00*/  STL.64 [R1+0xf80], R36 ;  /* 0x000f802401007387 */ /* 0x0001e20000100a00 */
[----:B------:R-:W-:Y:S01]  /*61c10*/  VIADD R9, R10, UR57 ;  /* 0x000000390a097c36 */ /* 0x000fe20008000000 */
[----:B------:R-:W1:Y:S01]  /*61c20*/  LDCU UR57, c[0x0][0x398] ;  /* 0x00007300ff3977ac */ /* 0x000e620008000800 */
[C---:B------:R-:W-:Y:S02]  /*61c30*/  IMAD.X R27, R24.reuse, 0x1, R17, P3 ;  /* 0x00000001181b7824 */ /* 0x040fe400018e0611 */
[----:B------:R-:W-:Y:S01]  /*61c40*/  IMAD.X R39, R24, 0x1, R18, P1 ;  /* 0x0000000118277824 */ /* 0x000fe200008e0612 */
[----:B------:R2:W-:Y:S01]  /*61c50*/  STL.64 [R1+0xf90], R34 ;  /* 0x000f902201007387 */ /* 0x0005e20000100a00 */
[----:B0-----:R-:W-:-:S03]  /*61c60*/  IADD3 R36, P2, PT, R10, R15, RZ ;  /* 0x0000000f0a247210 */ /* 0x001fc60007f5e0ff */
[----:B------:R0:W-:Y:S04]  /*61c70*/  STL.64 [R1+0xfa8], R26 ;  /* 0x000fa81a01007387 */ /* 0x0001e80000100a00 */
[----:B------:R1:W-:Y:S01]  /*61c80*/  STL.64 [R1+0xfa0], R38 ;  /* 0x000fa02601007387 */ /* 0x0003e20000100a00 */
[C---:B--2---:R-:W-:Y:S01]  /*61c90*/  IADD3 R34, P3, PT, R9.reuse, R12, RZ ;  /* 0x0000000c09227210 */ /* 0x044fe20007f7e0ff */
[----:B------:R-:W-:Y:S01]  /*61ca0*/  IMAD.X R37, R24, 0x1, R8, P2 ;  /* 0x0000000118257824 */ /* 0x000fe200010e0608 */
[----:B0-----:R-:W-:Y:S02]  /*61cb0*/  SHF.R.S32.HI R26, RZ, 0x1f, R9 ;  /* 0x0000001fff1a7819 */ /* 0x001fe40000011409 */
[----:B-1----:R-:W-:Y:S02]  /*61cc0*/  IADD3 R38, P1, PT, R9, R14, RZ ;  /* 0x0000000e09267210 */ /* 0x002fe40007f3e0ff */
[----:B------:R0:W-:Y:S01]  /*61cd0*/  STL.64 [R1+0xf98], R36 ;  /* 0x000f982401007387 */ /* 0x0001e20000100a00 */
[----:B------:R-:W-:-:S02]  /*61ce0*/  IMAD.X R35, R26, 0x1, R16, P3 ;  /* 0x000000011a237824 */ /* 0x000fc400018e0610 */
[C---:B------:R-:W-:Y:S02]  /*61cf0*/  VIADD R11, R9.reuse, UR58 ;  /* 0x0000003a090b7c36 */ /* 0x040fe40008000000 */
[----:B------:R-:W-:Y:S01]  /*61d00*/  IMAD.X R39, R26, 0x1, R17, P1 ;  /* 0x000000011a277824 */ /* 0x000fe200008e0611 */
[----:B------:R1:W-:Y:S01]  /*61d10*/  STL.64 [R1+0xfb8], R34 ;  /* 0x000fb82201007387 */ /* 0x0003e20000100a00 */
[C---:B------:R-:W-:Y:S01]  /*61d20*/  IADD3 R28, P3, PT, R9.reuse, R15, RZ ;  /* 0x0000000f091c7210 */ /* 0x040fe20007f7e0ff */
[----:B------:R-:W2:Y:S01]  /*61d30*/  LDCU UR58, c[0x0][0x398] ;  /* 0x00007300ff3a77ac */ /* 0x000ea20008000800 */
[----:B0-----:R-:W-:Y:S01]  /*61d40*/  IADD3 R36, P2, PT, R9, R13, RZ ;  /* 0x0000000d09247210 */ /* 0x001fe20007f5e0ff */
[----:B------:R0:W-:Y:S01]  /*61d50*/  STL.64 [R1+0xfd0], R38 ;  /* 0x000fd02601007387 */ /* 0x0001e20000100a00 */
[----:B------:R-:W-:-:S03]  /*61d60*/  SHF.R.S32.HI R25, RZ, 0x1f, R11 ;  /* 0x0000001fff197819 */ /* 0x000fc6000001140b */
[C---:B------:R-:W-:Y:S02]  /*61d70*/  IMAD.X R37, R26.reuse, 0x1, R18, P2 ;  /* 0x000000011a257824 */ /* 0x040fe400010e0612 */
[----:B-1----:R-:W-:Y:S02]  /*61d80*/  IMAD.MOV.U32 R34, RZ, RZ, R32 ;  /* 0x000000ffff227224 */ /* 0x002fe400078e0020 */
[----:B------:R-:W-:Y:S02]  /*61d90*/  IMAD.MOV.U32 R32, RZ, RZ, R33 ;  /* 0x000000ffff207224 */ /* 0x000fe400078e0021 */
[----:B------:R-:W-:Y:S01]  /*61da0*/  IMAD.MOV.U32 R33, RZ, RZ, R44 ;  /* 0x000000ffff217224 */ /* 0x000fe200078e002c */
[----:B0-----:R-:W-:Y:S01]  /*61db0*/  IADD3 R38, P1, PT, R11, R12, RZ ;  /* 0x0000000c0b267210 */ /* 0x001fe20007f3e0ff */
[----:B------:R-:W-:Y:S01]  /*61dc0*/  IMAD.MOV.U32 R44, RZ, RZ, R29 ;  /* 0x000000ffff2c7224 */ /* 0x000fe200078e001d */
[----:B------:R0:W-:Y:S01]  /*61dd0*/  STL.64 [R1+0xfc8], R36 ;  /* 0x000fc82401007387 */ /* 0x0001e20000100a00 */
[----:B------:R-:W-:-:S02]  /*61de0*/  IMAD.X R29, R26, 0x1, R8, P3 ;  /* 0x000000011a1d7824 */ /* 0x000fc400018e0608 */
[----:B------:R-:W-:Y:S02]  /*61df0*/  IMAD.X R39, R25, 0x1, R16, P1 ;  /* 0x0000000119277824 */ /* 0x000fe400008e0610 */
[C---:B------:R-:W-:Y:S01]  /*61e00*/  VIADD R10, R11.reuse, UR59 ;  /* 0x0000003b0b0a7c36 */ /* 0x040fe20008000000 */
[----:B------:R1:W-:Y:S01]  /*61e10*/  STL.64 [R1+0xfc0], R28 ;  /* 0x000fc01c01007387 */ /* 0x0003e20000100a00 */
[C---:B------:R-:W-:Y:S01]  /*61e20*/  IADD3 R26, P1, PT, R11.reuse, R15, RZ ;  /* 0x0000000f0b1a7210 */ /* 0x040fe20007f3e0ff */
[----:B------:R-:W-:Y:S01]  /*61e30*/  IMAD.MOV.U32 R35, RZ, RZ, R33 ;  /* 0x000000ffff237224 */ /* 0x000fe200078e0021 */
[----:B------:R-:W2:Y:S01]  /*61e40*/  LDCU UR59, c[0x0][0x398] ;  /* 0x00007300ff3b77ac */ /* 0x000ea20008000800 */
[----:B0-----:R-:W-:Y:S01]  /*61e50*/  IADD3 R36, P2, PT, R11, R14, RZ ;  /* 0x0000000e0b247210 */ /* 0x001fe20007f5e0ff */
[----:B------:R0:W-:Y:S01]  /*61e60*/  STL.64 [R1+0xfd8], R38 ;  /* 0x000fd82601007387 */ /* 0x0001e20000100a00 */
[----:B------:R-:W-:-:S03]  /*61e70*/  SHF.R.S32.HI R24, RZ, 0x1f, R10 ;  /* 0x0000001fff187819 */ /* 0x000fc6000001140a */
[----:B------:R-:W-:Y:S01]  /*61e80*/  IMAD.X R37, R25, 0x1, R17, P2 ;  /* 0x0000000119257824 */ /* 0x000fe200010e0611 */
[----:B-1----:R-:W-:Y:S01]  /*61e90*/  IADD3 R28, P3, PT, R11, R13, RZ ;  /* 0x0000000d0b1c7210 */ /* 0x002fe20007f7e0ff */
[----:B------:R-:W-:Y:S01]  /*61ea0*/  IMAD.X R27, R25, 0x1, R8, P1 ;  /* 0x00000001191b7824 */ /* 0x000fe200008e0608 */
[----:B0-----:R-:W-:-:S03]  /*61eb0*/  IADD3 R38, P2, PT, R10, R12, RZ ;  /* 0x0000000c0a267210 */ /* 0x001fc60007f5e0ff */
[----:B------:R-:W-:Y:S01]  /*61ec0*/  IMAD.X R29, R25, 0x1, R18, P3 ;  /* 0x00000001191d7824 */ /* 0x000fe200018e0612 */
[----:B------:R0:W-:Y:S01]  /*61ed0*/  STL.64 [R1+0xff0], R36 ;  /* 0x000ff02401007387 */ /* 0x0001e20000100a00 */
[----:B------:R-:W-:-:S03]  /*61ee0*/  IMAD.X R39, R24, 0x1, R16, P2 ;  /* 0x0000000118277824 */ /* 0x000fc600010e0610 */
[----:B------:R1:W-:Y:S04]  /*61ef0*/  STL.64 [R1+0xfe8], R28 ;  /* 0x000fe81c01007387 */ /* 0x0003e80000100a00 */
[----:B------:R-:W-:Y:S01]  /*61f00*/  STL.64 [R1+0xfe0], R26 ;  /* 0x000fe01a01007387 */ /* 0x000fe20000100a00 */
[----:B0-----:R-:W-:-:S03]  /*61f10*/  IADD3 R36, P3, PT, R10, R14, RZ ;  /* 0x0000000e0a247210 */ /* 0x001fc60007f7e0ff */
[----:B------:R0:W-:Y:S01]  /*61f20*/  STL.64 [R1+0x1000], R38 ;  /* 0x0010002601007387 */ /* 0x0001e20000100a00 */
[----:B-1----:R-:W-:Y:S01]  /*61f30*/  IADD3 R28, P1, PT, R10, R13, RZ ;  /* 0x0000000d0a1c7210 */ /* 0x002fe20007f3e0ff */
[----:B------:R-:W-:Y:S02]  /*61f40*/  IMAD.X R37, R24, 0x1, R17, P3 ;  /* 0x0000000118257824 */ /* 0x000fe400018e0611 */
[----:B------:R-:W-:Y:S01]  /*61f50*/  VIADD R9, R10, UR60 ;  /* 0x0000003c0a097c36 */ /* 0x000fe20008000000 */
[----:B------:R-:W1:Y:S01]  /*61f60*/  LDCU UR60, c[0x0][0x398] ;  /* 0x00007300ff3c77ac */ /* 0x000e620008000800 */
[----:B------:R-:W-:Y:S01]  /*61f70*/  IMAD.X R29, R24, 0x1, R18, P1 ;  /* 0x00000001181d7824 */ /* 0x000fe200008e0612 */
[----:B0-----:R-:W-:Y:S01]  /*61f80*/  IADD3 R38, P2, PT, R10, R15, RZ ;  /* 0x0000000f0a267210 */ /* 0x001fe20007f5e0ff */
[----:B------:R-:W-:Y:S04]  /*61f90*/  STL.64 [R1+0x1010], R36 ;  /* 0x0010102401007387 */ /* 0x000fe80000100a00 */
[----:B------:R-:W-:Y:S01]  /*61fa0*/  IMAD.X R39, R24, 0x1, R8, P2 ;  /* 0x0000000118277824 */ /* 0x000fe200010e0608 */
[----:B------:R0:W-:Y:S01]  /*61fb0*/  STL.64 [R1+0x1008], R28 ;  /* 0x0010081c01007387 */ /* 0x0001e20000100a00 */
[----:B------:R-:W-:-:S02]  /*61fc0*/  SHF.R.S32.HI R10, RZ, 0x1f, R9 ;  /* 0x0000001fff0a7819 */ /* 0x000fc40000011409 */
[C---:B------:R-:W-:Y:S01]  /*61fd0*/  IADD3 R40, P3, PT, R9.reuse, R12, RZ ;  /* 0x0000000c09287210 */ /* 0x040fe20007f7e0ff */
[----:B------:R1:W-:Y:S01]  /*61fe0*/  STL.64 [R1+0x1018], R38 ;  /* 0x0010182601007387 */ /* 0x0003e20000100a00 */
[C---:B------:R-:W-:Y:S01]  /*61ff0*/  VIADD R11, R9.reuse, UR61 ;  /* 0x0000003d090b7c36 */ /* 0x040fe20008000000 */
[----:B------:R-:W2:Y:S01]  /*62000*/  LDCU UR61, c[0x0][0x398] ;  /* 0x00007300ff3d77ac */ /* 0x000ea20008000800 */
[C---:B0-----:R-:W-:Y:S02]  /*62010*/  IADD3 R28, P1, PT, R9.reuse, R14, RZ ;  /* 0x0000000e091c7210 */ /* 0x041fe40007f3e0ff */
[----:B-1----:R-:W-:-:S03]  /*62020*/  IADD3 R38, P2, PT, R9, R13, RZ ;  /* 0x0000000d09267210 */ /* 0x002fc60007f5e0ff */
[C---:B------:R-:W-:Y:S02]  /*62030*/  IMAD.X R29, R10.reuse, 0x1, R17, P1 ;  /* 0x000000010a1d7824 */ /* 0x040fe400008e0611 */
[C---:B------:R-:W-:Y:S02]  /*62040*/  IMAD.X R41, R10.reuse, 0x1, R16, P3 ;  /* 0x000000010a297824 */ /* 0x040fe400018e0610 */
[----:B------:R-:W-:Y:S01]  /*62050*/  IMAD.X R39, R10, 0x1, R18, P2 ;  /* 0x000000010a277824 */ /* 0x000fe200010e0612 */
[----:B------:R-:W-:Y:S01]  /*62060*/  STL.64 [R1+0x1038], R28 ;  /* 0x0010381c01007387 */ /* 0x000fe20000100a00 */
[----:B------:R-:W-:Y:S01]  /*62070*/  VIADD R26, R11, UR62 ;  /* 0x0000003e0b1a7c36 */ /* 0x000fe20008000000 */
[----:B------:R-:W-:Y:S01]  /*62080*/  IADD3 R42, P3, PT, R9, R15, RZ ;  /* 0x0000000f092a7210 */ /* 0x000fe20007f7e0ff */
[----:B------:R-:W-:Y:S01]  /*62090*/  IMAD.MOV.U32 R36, RZ, RZ, R32 ;  /* 0x000000ffff247224 */ /* 0x000fe200078e0020 */
[----:B------:R0:W-:Y:S01]  /*620a0*/  STL.64 [R1+0x1020], R40 ;  /* 0x0010202801007387 */ /* 0x0001e20000100a00 */
[----:B------:R-:W-:Y:S01]  /*620b0*/  SHF.R.S32.HI R25, RZ, 0x1f, R11 ;  /* 0x0000001fff197819 */ /* 0x000fe2000001140b */
[----:B------:R-:W-:-:S02]  /*620c0*/  VIADD R32, R26, UR63 ;  /* 0x0000003f1a207c36 */ /* 0x000fc40008000000 */
[----:B------:R-:W-:Y:S01]  /*620d0*/  IMAD.MOV.U32 R33, RZ, RZ, R0 ;  /* 0x000000ffff217224 */ /* 0x000fe200078e0000 */
[----:B------:R1:W-:Y:S01]  /*620e0*/  STL.64 [R1+0x1030], R38 ;  /* 0x0010302601007387 */ /* 0x0003e20000100a00 */
[----:B------:R-:W-:Y:S02]  /*620f0*/  IMAD.MOV.U32 R0, RZ, RZ, R31 ;  /* 0x000000ffff007224 */ /* 0x000fe400078e001f */
[----:B------:R-:W-:Y:S01]  /*62100*/  IMAD.MOV.U32 R37, RZ, RZ, R34 ;  /* 0x000000ffff257224 */ /* 0x000fe200078e0022 */
[----:B------:R-:W-:Y:S01]  /*62110*/  SHF.R.S32.HI R27, RZ, 0x1f, R26 ;  /* 0x0000001fff1b7819 */ /* 0x000fe2000001141a */
[----:B------:R-:W2:Y:S01]  /*62120*/  LDCU UR62, c[0x0][0x398] ;  /* 0x00007300ff3e77ac */ /* 0x000ea20008000800 */
[C---:B0-----:R-:W-:Y:S01]  /*62130*/  IADD3 R40, P1, PT, R11.reuse, R12, RZ ;  /* 0x0000000c0b287210 */ /* 0x041fe20007f3e0ff */
[----:B------:R-:W-:Y:S01]  /*62140*/  IMAD.X R43, R10, 0x1, R8, P3 ;  /* 0x000000010a2b7824 */ /* 0x000fe200018e0608 */
[----:B------:R-:W0:Y:S01]  /*62150*/  LDCU UR63, c[0x0][0x398] ;  /* 0x00007300ff3f77ac */ /* 0x000e220008000800 */
[----:B-1----:R-:W-:Y:S01]  /*62160*/  IADD3 R38, P2, PT, R11, R14, RZ ;  /* 0x0000000e0b267210 */ /* 0x002fe20007f5e0ff */
[----:B------:R-:W-:-:S02]  /*62170*/  VIADD R31, R32, UR64 ;  /* 0x00000040201f7c36 */ /* 0x000fc40008000000 */
[C---:B------:R-:W-:Y:S02]  /*62180*/  IMAD.X R41, R25.reuse, 0x1, R16, P1 ;  /* 0x0000000119297824 */ /* 0x040fe400008e0610 */
[----:B------:R-:W-:Y:S01]  /*62190*/  IMAD.MOV.U32 R34, RZ, RZ, R44 ;  /* 0x000000ffff227224 */ /* 0x000fe200078e002c */
[----:B------:R1:W-:Y:S01]  /*621a0*/  STL.64 [R1+0x1028], R42 ;  /* 0x0010282a01007387 */ /* 0x0003e20000100a00 */
[----:B------:R-:W-:Y:S01]  /*621b0*/  IMAD.X R39, R25, 0x1, R17, P2 ;  /* 0x0000000119277824 */ /* 0x000fe200010e0611 */
[----:B------:R-:W-:Y:S01]  /*621c0*/  IADD3 R46, P3, PT, R11, R13, RZ ;  /* 0x0000000d0b2e7210 */ /* 0x000fe20007f7e0ff */
[----:B------:R-:W-:Y:S01]  /*621d0*/  IMAD.MOV.U32 R44, RZ, RZ, R30 ;  /* 0x000000ffff2c7224 */ /* 0x000fe200078e001e */
[----:B------:R-:W0:Y:S01]  /*621e0*/  LDCU UR64, c[0x0][0x398] ;  /* 0x00007300ff4077ac */ /* 0x000e220008000800 */
[----:B------:R-:W-:Y:S01]  /*621f0*/  VIADD R30, R31, UR65 ;  /* 0x000000411f1e7c36 */ /* 0x000fe20008000000 */
[----:B------:R-:W-:Y:S01]  /*62200*/  STL.64 [R1+0x1058], R38 ;  /* 0x0010582601007387 */ /* 0x000fe20000100a00 */
[----:B------:R-:W-:Y:S01]  /*62210*/  IMAD.X R47, R25, 0x1, R18, P3 ;  /* 0x00000001192f7824 */ /* 0x000fe200018e0612 */
[----:B------:R-:W0:Y:S02]  /*62220*/  LDCU UR65, c[0x0][0x398] ;  /* 0x00007300ff4177ac */ /* 0x000e240008000800 */
[----:B------:R2:W-:Y:S01]  /*62230*/  STL.64 [R1+0x1040], R40 ;  /* 0x0010402801007387 */ /* 0x0005e20000100a00 */
[----:B-1----:R-:W-:Y:S01]  /*62240*/  IADD3 R42, P1, PT, R11, R15, RZ ;  /* 0x0000000f0b2a7210 */ /* 0x002fe20007f3e0ff */
[----:B------:R-:W-:-:S02]  /*62250*/  VIADD R29, R30, UR66 ;  /* 0x000000421e1d7c36 */ /* 0x000fc40008000000 */
[----:B------:R1:W-:Y:S01]  /*62260*/  STL.64 [R1+0x1050], R46 ;  /* 0x0010502e01007387 */ /* 0x0003e20000100a00 */
[----:B------:R-:W0:Y:S01]  /*62270*/  LDCU UR66, c[0x0][0x398] ;  /* 0x00007300ff4277ac */ /* 0x000e220008000800 */
[----:B------:R-:W-:Y:S01]  /*62280*/  IMAD.X R43, R25, 0x1, R8, P1 ;  /* 0x00000001192b7824 */ /* 0x000fe200008e0608 */
[----:B--2---:R-:W-:Y:S01]  /*62290*/  IADD3 R40, P2, PT, R26, R12, RZ ;  /* 0x0000000c1a287210 */ /* 0x004fe20007f5e0ff */
[----:B------:R-:W-:-:S03]  /*622a0*/  VIADD R9, R29, UR67 ;  /* 0x000000431d097c36 */ /* 0x000fc60008000000 */
[----:B------:R2:W-:Y:S01]  /*622b0*/  STL.64 [R1+0x1048], R42 ;  /* 0x0010482a01007387 */ /* 0x0005e20000100a00 */
[----:B------:R-:W-:Y:S01]  /*622c0*/  IMAD.MOV.U32 R38, RZ, RZ, R37 ;  /* 0x000000ffff267224 */ /* 0x000fe200078e0025 */
[----:B-1----:R-:W-:Y:S01]  /*622d0*/  IADD3 R46, P3, PT, R26, R14, RZ ;  /* 0x0000000e1a2e7210 */ /* 0x002fe20007f7e0ff */
[----:B------:R-:W-:Y:S01]  /*622e0*/  IMAD.X R41, R27, 0x1, R16, P2 ;  /* 0x000000011b297824 */ /* 0x000fe200010e0610 */
[----:B------:R-:W1:Y:S01]  /*622f0*/  LDCU UR67, c[0x0][0x398] ;  /* 0x00007300ff4377ac */ /* 0x000e620008000800 */
[----:B------:R-:W-:-:S03]  /*62300*/  VIADD R10, R9, UR68 ;  /* 0x00000044090a7c36 */ /* 0x000fc60008000000 */
[----:B------:R0:W-:Y:S01]  /*62310*/  STL.64 [R1+0x1068], R40 ;  /* 0x0010682801007387 */ /* 0x0001e20000100a00 */
[----:B------:R-:W-:Y:S01]  /*62320*/  IMAD.MOV.U32 R37, RZ, RZ, R36 ;  /* 0x000000ffff257224 */ /* 0x000fe200078e0024 */
[----:B------:R-:W1:Y:S01]  /*62330*/  LDCU UR68, c[0x0][0x398] ;  /* 0x00007300ff4477ac */ /* 0x000e620008000800 */
[----:B--2---:R-:W-:Y:S01]  /*62340*/  IADD3 R42, P1, PT, R26, R13, RZ ;  /* 0x0000000d1a2a7210 */ /* 0x004fe20007f3e0ff */
[----:B------:R-:W-:Y:S01]  /*62350*/  VIADD R11, R10, UR69 ;  /* 0x000000450a0b7c36 */ /* 0x000fe20008000000 */
[----:B------:R-:W2:Y:S01]  /*62360*/  LDCU UR69, c[0x0][0x398] ;  /* 0x00007300ff4577ac */ /* 0x000ea20008000800 */
[----:B------:R-:W-:Y:S02]  /*62370*/  IMAD.MOV.U32 R36, RZ, RZ, R35 ;  /* 0x000000ffff247224 */ /* 0x000fe400078e0023 */
[----:B------:R-:W-:Y:S01]  /*62380*/  IMAD.X R47, R27, 0x1, R17, P3 ;  /* 0x000000011b2f7824 */ /* 0x000fe200018e0611 */
[----:B0-----:R-:W-:Y:S01]  /*62390*/  IADD3 R40, P2, PT, R26, R15, RZ ;  /* 0x0000000f1a287210 */ /* 0x001fe20007f5e0ff */
[----:B------:R-:W-:-:S02]  /*623a0*/  IMAD.MOV.U32 R35, RZ, RZ, R34 ;  /* 0x000000ffff237224 */ /* 0x000fc400078e0022 */
[C---:B------:R-:W-:Y:S02]  /*623b0*/  IMAD.X R43, R27.reuse, 0x1, R18, P1 ;  /* 0x000000011b2b7824 */ /* 0x040fe400008e0612 */
[----:B------:R-:W-:Y:S02]  /*623c0*/  VIADD R34, R60, 0x7a ;  /* 0x0000007a3c227836 */ /* 0x000fe40000000000 */
[----:B------:R-:W-:Y:S02]  /*623d0*/  IMAD.X R41, R27, 0x1, R8, P2 ;  /* 0x000000011b297824 */ /* 0x000fe400010e0608 */
[----:B------:R-:W-:Y:S01]  /*623e0*/  VIADD R24, R11, UR70 ;  /* 0x000000460b187c36 */ /* 0x000fe20008000000 */
[----:B------:R0:W-:Y:S01]  /*623f0*/  STL.64 [R1+0x1088], R46 ;  /* 0x0010882e01007387 */ /* 0x0001e20000100a00 */
[----:B------:R-:W-:Y:S01]  /*62400*/  ISETP.GE.AND P3, PT, R34, UR33, PT ;  /* 0x0000002122007c0c */ /* 0x000fe2000bf66270 */
[----:B------:R-:W-:Y:S01]  /*62410*/  IMAD.MOV.U32 R39, RZ, RZ, R37 ;  /* 0x000000ffff277224 */ /* 0x000fe200078e0025 */
[----:B------:R-:W1:Y:S01]  /*62420*/  LDCU UR70, c[0x0][0x398] ;  /* 0x00007300ff4677ac */ /* 0x000e620008000800 */
[----:B------:R2:W-:Y:S01]  /*62430*/  STL.64 [R1+0x1080], R42 ;  /* 0x0010802a01007387 */ /* 0x0005e20000100a00 */
[----:B------:R-:W-:Y:S01]  /*62440*/  VIADD R25, R24, UR71 ;  /* 0x0000004718197c36 */ /* 0x000fe20008000000 */
[----:B------:R-:W-:-:S02]  /*62450*/  SHF.R.S32.HI R34, RZ, 0x1f, R32 ;  /* 0x0000001fff227819 */ /* 0x000fc40000011420 */
[----:B0-----:R-:W-:Y:S01]  /*62460*/  IADD3 R46, P2, PT, R32, R14, RZ ;  /* 0x0000000e202e7210 */ /* 0x001fe20007f5e0ff */
[----:B------:R0:W-:Y:S01]  /*62470*/  STL.64 [R1+0x1078], R40 ;  /* 0x0010782801007387 */ /* 0x0001e20000100a00 */
[----:B------:R-:W-:-:S04]  /*62480*/  VIADD R26, R25, UR72 ;  /* 0x00000048191a7c36 */ /* 0x000fc80008000000 */
[----:B------:R-:W-:Y:S01]  /*62490*/  @P3 LOP3.LUT R58, R58, 0x80000, RZ, 0xfc, !PT ;  /* 0x000800003a3a3812 */ /* 0x000fe200078efcff */
[----:B--2---:R-:W-:Y:S01]  /*624a0*/  IMAD.MOV.U32 R42, RZ, RZ, R36 ;  /* 0x000000ffff2a7224 */ /* 0x004fe200078e0024 */
[----:B------:R-:W2:Y:S01]  /*624b0*/  LDCU UR33, c[0x0][0x398] ;  /* 0x00007300ff2177ac */ /* 0x000ea20008000800 */
[----:B----4-:R-:W-:Y:S02]  /*624c0*/  VIADD R27, R26, UR73 ;  /* 0x000000491a1b7c36 */ /* 0x010fe40008000000 */
[----:B------:R-:W-:Y:S01]  /*624d0*/  IMAD.MOV.U32 R37, RZ, RZ, R33 ;  /* 0x000000ffff257224 */ /* 0x000fe200078e0021 */
[----:B------:R-:W4:Y:S01]  /*624e0*/  LDCU UR71, c[0x0][0x398] ;  /* 0x00007300ff4777ac */ /* 0x000f220008000800 */
[----:B0-----:R-:W-:Y:S01]  /*624f0*/  IADD3 R40, P1, PT, R32, R12, RZ ;  /* 0x0000000c20287210 */ /* 0x001fe20007f3e0ff */
[----:B------:R-:W-:Y:S02]  /*62500*/  IMAD.MOV.U32 R36, RZ, RZ, R0 ;  /* 0x000000ffff247224 */ /* 0x000fe400078e0000 */
[----:B------:R-:W-:Y:S01]  /*62510*/  IMAD.X R47, R34, 0x1, R17, P2 ;  /* 0x00000001222f7824 */ /* 0x000fe200010e0611 */
[----:B------:R-:W-:Y:S01]  /*62520*/  LOP3.LUT R58, R58, 0xffefffff, RZ, 0xc0, !PT ;  /* 0xffefffff3a3a7812 */ /* 0x000fe200078ec0ff */
[----:B------:R-:W-:Y:S01]  /*62530*/  IMAD.X R41, R34, 0x1, R16, P1 ;  /* 0x0000000122297824 */ /* 0x000fe200008e0610 */
[----:B------:R-:W0:Y:S01]  /*62540*/  LDCU UR73, c[0x0][0x398] ;  /* 0x00007300ff4977ac */ /* 0x000e220008000800 */
[----:B------:R-:W-:Y:S01]  /*62550*/  IMAD.MOV.U32 R0, RZ, RZ, R4 ;  /* 0x000000ffff007224 */ /* 0x000fe200078e0004 */
[----:B------:R-:W-:Y:S01]  /*62560*/  IADD3 R4, P1, PT, R32, R13, RZ ;  /* 0x0000000d20047210 */ /* 0x000fe20007f3e0ff */
[----:B------:R-:W-:Y:S01]  /*62570*/  VIADD R28, R27, UR74 ;  /* 0x0000004a1b1c7c36 */ /* 0x000fe20008000000 */
[----:B------:R1:W-:Y:S01]  /*62580*/  STL.64 [R1+0x1070], R40 ;  /* 0x0010702801007387 */ /* 0x0003e20000100a00 */
[----:B------:R-:W-:Y:S01]  /*62590*/  IMAD.MOV.U32 R45, RZ, RZ, R42 ;  /* 0x000000ffff2d7224 */ /* 0x000fe200078e002a */
[----:B------:R-:W0:Y:S01]  /*625a0*/  LDCU UR74, c[0x0][0x398] ;  /* 0x00007300ff4a77ac */ /* 0x000e220008000800 */
[----:B------:R-:W-:Y:S01]  /*625b0*/  VIADD R33, R28, UR46 ;  /* 0x0000002e1c217c36 */ /* 0x000fe20008000000 */
[----:B------:R0:W-:Y:S01]  /*625c0*/  STL.64 [R1+0x1090], R46 ;  /* 0x0010902e01007387 */ /* 0x0001e20000100a00 */
[----:B------:R-:W0:Y:S01]  /*625d0*/  LDCU UR46, c[0x0][0x398] ;  /* 0x00007300ff2e77ac */ /* 0x000e220008000800 */
[----:B------:R-:W0:Y:S01]  /*625e0*/  LDCU UR72, c[0x0][0x398] ;  /* 0x00007300ff4877ac */ /* 0x000e220008000800 */
[----:B-1----:R-:W-:-:S02]  /*625f0*/  IMAD.MOV.U32 R40, RZ, RZ, R38 ;  /* 0x000000ffff287224 */ /* 0x002fc400078e0026 */
[----:B------:R-:W-:Y:S02]  /*62600*/  IMAD.MOV.U32 R38, RZ, RZ, R44 ;  /* 0x000000ffff267224 */ /* 0x000fe400078e002c */
[----:B------:R-:W-:Y:S02]  /*62610*/  IMAD.MOV.U32 R44, RZ, RZ, R5 ;  /* 0x000000ffff2c7224 */ /* 0x000fe400078e0005 */
[----:B------:R-:W-:Y:S02]  /*62620*/  IMAD.X R5, R34, 0x1, R18, P1 ;  /* 0x0000000122057824 */ /* 0x000fe400008e0612 */
[----:B------:R-:W-:Y:S01]  /*62630*/  IMAD.MOV.U32 R41, RZ, RZ, R35 ;  /* 0x000000ffff297224 */ /* 0x000fe200078e0023 */
[----:B------:R-:W-:Y:S02]  /*62640*/  SHF.R.S32.HI R35, RZ, 0x1f, R33 ;  /* 0x0000001fff237819 */ /* 0x000fe40000011421 */
[----:B------:R1:W-:Y:S01]  /*62650*/  STL.64 [R1+0x1098], R4 ;  /* 0x0010980401007387 */ /* 0x0003e20000100a00 */
[----:B0-----:R-:W-:-:S02]  /*62660*/  IADD3 R46, P2, PT, R32, R15, RZ ;  /* 0x0000000f202e7210 */ /* 0x001fc40007f5e0ff */
[----:B-1----:R-:W-:-:S03]  /*62670*/  IADD3 R4, P1, PT, R33, R12, RZ ;  /* 0x0000000c21047210 */ /* 0x002fc60007f3e0ff */
[----:B------:R-:W-:Y:S02]  /*62680*/  IMAD.X R47, R34, 0x1, R8, P2 ;  /* 0x00000001222f7824 */ /* 0x000fe400010e0608 */
[----:B------:R-:W-:Y:S01]  /*62690*/  IMAD.X R5, R35, 0x1, R16, P1 ;  /* 0x0000000123057824 */ /* 0x000fe200008e0610 */
[----:B------:R-:W-:-:S04]  /*626a0*/  SHF.R.S32.HI R32, RZ, 0x1f, R31 ;  /* 0x0000001fff207819 */ /* 0x000fc8000001141f */
        /* <DEDUP_REMOVED lines=8> */
[C---:B0-----:R-:W-:Y:S02]  /*62730*/  IADD3 R4, P1, PT, R31.reuse, R13, RZ ;  /* 0x0000000d1f047210 */ /* 0x041fe40007f3e0ff */
[----:B-1----:R-:W-:-:S03]  /*62740*/  IADD3 R46, P2, PT, R31, R15, RZ ;  /* 0x0000000f1f2e7210 */ /* 0x002fc60007f5e0ff */
[C---:B------:R-:W-:Y:S02]  /*62750*/  IMAD.X R5, R32.reuse, 0x1, R18, P1 ;  /* 0x0000000120057824 */ /* 0x040fe400008e0612 */
[----:B------:R-:W-:-:S03]  /*62760*/  IMAD.X R47, R32, 0x1, R8, P2 ;  /* 0x00000001202f7824 */ /* 0x000fc600010e0608 */
[----:B------:R0:W-:Y:S01]  /*62770*/  STL.64 [R1+0x10c0], R4 ;  /* 0x0010c00401007387 */ /* 0x0001e20000100a00 */
[----:B------:R-:W-:-:S03]  /*62780*/  SHF.R.S32.HI R31, RZ, 0x1f, R30 ;  /* 0x0000001fff1f7819 */ /* 0x000fc6000001141e */
[----:B------:R1:W-:Y:S01]  /*62790*/  STL.64 [R1+0x10b8], R46 ;  /* 0x0010b82e01007387 */ /* 0x0003e20000100a00 */
[----:B------:R-:W-:Y:S02]  /*627a0*/  IMAD.MOV.U32 R43, RZ, RZ, R41 ;  /* 0x000000ffff2b7224 */ /* 0x000fe400078e0029 */
[----:B------:R-:W-:Y:S01]  /*627b0*/  IMAD.MOV.U32 R41, RZ, RZ, R0 ;  /* 0x000000ffff297224 */ /* 0x000fe200078e0000 */
[C---:B0-----:R-:W-:Y:S02]  /*627c0*/  IADD3 R4, P1, PT, R30.reuse, R12, RZ ;  /* 0x0000000c1e047210 */ /* 0x041fe40007f3e0ff */
[----:B-1----:R-:W-:-:S03]  /*627d0*/  IADD3 R46, P2, PT, R30, R14, RZ ;  /* 0x0000000e1e2e7210 */ /* 0x002fc60007f5e0ff */
[C---:B------:R-:W-:Y:S02]  /*627e0*/  IMAD.X R5, R31.reuse, 0x1, R16, P1 ;  /* 0x000000011f057824 */ /* 0x040fe400008e0610 */
[----:B------:R-:W-:Y:S01]  /*627f0*/  IMAD.MOV.U32 R0, RZ, RZ, R6 ;  /* 0x000000ffff007224 */ /* 0x000fe200078e0006 */
[C---:B------:R-:W-:Y:S01]  /*62800*/  IADD3 R6, P1, PT, R30.reuse, R13, RZ ;  /* 0x0000000d1e067210 */ /* 0x040fe20007f3e0ff */
[C---:B------:R-:W-:Y:S01]  /*62810*/  IMAD.X R47, R31.reuse, 0x1, R17, P2 ;  /* 0x000000011f2f7824 */ /* 0x040fe200010e0611 */
[----:B------:R0:W-:Y:S01]  /*62820*/  STL.64 [R1+0x10e0], R4 ;  /* 0x0010e00401007387 */ /* 0x0001e20000100a00 */
[----:B------:R-:W-:Y:S02]  /*62830*/  IMAD.MOV.U32 R42, RZ, RZ, R44 ;  /* 0x000000ffff2a7224 */ /* 0x000fe400078e002c */
[----:B------:R-:W-:Y:S02]  /*62840*/  IMAD.MOV.U32 R44, RZ, RZ, R7 ;  /* 0x000000ffff2c7224 */ /* 0x000fe400078e0007 */
[----:B------:R-:W-:Y:S01]  /*62850*/  IMAD.X R7, R31, 0x1, R18, P1 ;  /* 0x000000011f077824 */ /* 0x000fe200008e0612 */
[----:B0-----:R-:W2:Y:S04]  /*62860*/  LDL.LU.64 R4, [R1+0x2300] ;  /* 0x0023000001047983 */ /* 0x001ea80000300a00 */
[----:B------:R0:W-:Y:S04]  /*62870*/  STL.64 [R1+0x10d8], R46 ;  /* 0x0010d82e01007387 */ /* 0x0001e80000100a00 */
[----:B------:R1:W-:Y:S01]  /*62880*/  STL.64 [R1+0x10f8], R6 ;  /* 0x0010f80601007387 */ /* 0x0003e20000100a00 */
[----:B0-----:R-:W-:-:S02]  /*62890*/  IADD3 R46, P2, PT, R30, R15, RZ ;  /* 0x0000000f1e2e7210 */ /* 0x001fc40007f5e0ff */
[----:B-1----:R-:W-:-:S03]  /*628a0*/  IADD3 R6, P1, PT, R33, R14, RZ ;  /* 0x0000000e21067210 */ /* 0x002fc60007f3e0ff */
[----:B------:R-:W-:Y:S01]  /*628b0*/  IMAD.X R47, R31, 0x1, R8, P2 ;  /* 0x000000011f2f7824 */ /* 0x000fe200010e0608 */
[----:B------:R-:W-:Y:S01]  /*628c0*/  SHF.R.S32.HI R30, RZ, 0x1f, R29 ;  /* 0x0000001fff1e7819 */ /* 0x000fe2000001141d */
[----:B------:R-:W-:-:S03]  /*628d0*/  IMAD.X R7, R35, 0x1, R17, P1 ;  /* 0x0000000123077824 */ /* 0x000fc600008e0611 */
[----:B------:R0:W-:Y:S04]  /*628e0*/  STL.64 [R1+0x10f0], R46 ;  /* 0x0010f02e01007387 */ /* 0x0001e80000100a00 */
[----:B------:R1:W-:Y:S01]  /*628f0*/  STL.64 [R1+0x1160], R6 ;  /* 0x0011600601007387 */ /* 0x0003e20000100a00 */
[----:B0-----:R-:W-:-:S05]  /*62900*/  IADD3 R46, P1, PT, R29, R12, RZ ;  /* 0x0000000c1d2e7210 */ /* 0x001fca0007f3e0ff */
[----:B------:R-:W-:Y:S01]  /*62910*/  IMAD.X R47, R30, 0x1, R16, P1 ;  /* 0x000000011e2f7824 */ /* 0x000fe200008e0610 */
[----:B-1----:R-:W-:-:S04]  /*62920*/  IADD3 R6, P2, PT, R29, R14, RZ ;  /* 0x0000000e1d067210 */ /* 0x002fc80007f5e0ff */
[----:B------:R0:W-:Y:S01]  /*62930*/  STL.64 [R1+0x10e8], R46 ;  /* 0x0010e82e01007387 */ /* 0x0001e20000100a00 */
[----:B------:R-:W-:Y:S01]  /*62940*/  IMAD.X R7, R30, 0x1, R17, P2 ;  /* 0x000000011e077824 */ /* 0x000fe200010e0611 */
[----:B0-----:R-:W-:-:S04]  /*62950*/  IADD3 R46, P1, PT, R29, R13, RZ ;  /* 0x0000000d1d2e7210 */ /* 0x001fc80007f3e0ff */
[----:B------:R0:W-:Y:S01]  /*62960*/  STL.64 [R1+0x1100], R6 ;  /* 0x0011000601007387 */ /* 0x0001e20000100a00 */
[----:B------:R-:W-:-:S05]  /*62970*/  IMAD.X R47, R30, 0x1, R18, P1 ;  /* 0x000000011e2f7824 */ /* 0x000fca00008e0612 */
[----:B------:R1:W-:Y:S01]  /*62980*/  STL.64 [R1+0x1118], R46 ;  /* 0x0011182e01007387 */ /* 0x0003e20000100a00 */
[----:B0-----:R-:W-:Y:S02]  /*62990*/  IADD3 R6, P2, PT, R29, R15, RZ ;  /* 0x0000000f1d067210 */ /* 0x001fe40007f5e0ff */
[----:B------:R-:W-:-:S03]  /*629a0*/  SHF.R.S32.HI R29, RZ, 0x1f, R9 ;  /* 0x0000001fff1d7819 */ /* 0x000fc60000011409 */
[----:B------:R-:W-:Y:S01]  /*629b0*/  IMAD.X R7, R30, 0x1, R8, P2 ;  /* 0x000000011e077824 */ /* 0x000fe200010e0608 */
[----:B-1----:R-:W-:-:S04]  /*629c0*/  IADD3 R46, P1, PT, R9, R12, RZ ;  /* 0x0000000c092e7210 */ /* 0x002fc80007f3e0ff */
[----:B------:R0:W-:Y:S01]  /*629d0*/  STL.64 [R1+0x1110], R6 ;  /* 0x0011100601007387 */ /* 0x0001e20000100a00 */
[----:B------:R-:W-:Y:S01]  /*629e0*/  IMAD.X R47, R29, 0x1, R16, P1 ;  /* 0x000000011d2f7824 */ /* 0x000fe200008e0610 */
[----:B------:R-:W-:Y:S02]  /*629f0*/  IADD3 R30, P2, PT, R9, R14, RZ ;  /* 0x0000000e091e7210 */ /* 0x000fe40007f5e0ff */
[----:B0-----:R-:W2:Y:S04]  /*62a00*/  LDL.LU.64 R6, [R1+0x22f8] ;  /* 0x0022f80001067983 */ /* 0x001ea80000300a00 */
[----:B------:R0:W-:Y:S01]  /*62a10*/  STL.64 [R1+0x1128], R46 ;  /* 0x0011282e01007387 */ /* 0x0001e20000100a00 */
[----:B------:R-:W-:Y:S02]  /*62a20*/  IMAD.X R31, R29, 0x1, R17, P2 ;  /* 0x000000011d1f7824 */ /* 0x000fe400010e0611 */
[----:B0-----:R-:W-:-:S02]  /*62a30*/  IMAD.MOV.U32 R46, RZ, RZ, R43 ;  /* 0x000000ffff2e7224 */ /* 0x001fc400078e002b */
[----:B------:R-:W-:Y:S02]  /*62a40*/  IMAD.MOV.U32 R43, RZ, RZ, R41 ;  /* 0x000000ffff2b7224 */ /* 0x000fe400078e0029 */
[----:B------:R-:W-:Y:S02]  /*62a50*/  IMAD.MOV.U32 R41, RZ, RZ, R0 ;  /* 0x000000ffff297224 */ /* 0x000fe400078e0000 */
[----:B------:R-:W-:Y:S01]  /*62a60*/  IMAD.MOV.U32 R0, RZ, RZ, R20 ;  /* 0x000000ffff007224 */ /* 0x000fe200078e0014 */
[----:B------:R-:W-:Y:S01]  /*62a70*/  IADD3 R20, P1, PT, R9, R13, RZ ;  /* 0x0000000d09147210 */ /* 0x000fe20007f3e0ff */
[----:B------:R-:W-:Y:S02]  /*62a80*/  IMAD.MOV.U32 R47, RZ, RZ, R45 ;  /* 0x000000ffff2f7224 */ /* 0x000fe400078e002d */
[----:B------:R-:W-:Y:S02]  /*62a90*/  IMAD.MOV.U32 R45, RZ, RZ, R42 ;  /* 0x000000ffff2d7224 */ /* 0x000fe400078e002a */
[----:B------:R-:W-:Y:S01]  /*62aa0*/  IMAD.MOV.U32 R42, RZ, RZ, R44 ;  /* 0x000000ffff2a7224 */ /* 0x000fe200078e002c */
[----:B------:R0:W-:Y:S01]  /*62ab0*/  STL.64 [R1+0x1120], R30 ;  /* 0x0011201e01007387 */ /* 0x0001e20000100a00 */
[----:B------:R-:W-:-:S02]  /*62ac0*/  IMAD.MOV.U32 R44, RZ, RZ, R21 ;  /* 0x000000ffff2c7224 */ /* 0x000fc400078e0015 */
[----:B------:R-:W-:-:S05]  /*62ad0*/  IMAD.X R21, R29, 0x1, R18, P1 ;  /* 0x000000011d157824 */ /* 0x000fca00008e0612 */
[----:B------:R1:W-:Y:S01]  /*62ae0*/  STL.64 [R1+0x1140], R20 ;  /* 0x0011401401007387 */ /* 0x0003e20000100a00 */
[----:B0-----:R-:W-:-:S05]  /*62af0*/  IADD3 R30, P2, PT, R9, R15, RZ ;  /* 0x0000000f091e7210 */ /* 0x001fca0007f5e0ff */
[----:B------:R-:W-:Y:S01]  /*62b00*/  IMAD.X R31, R29, 0x1, R8, P2 ;  /* 0x000000011d1f7824 */ /* 0x000fe200010e0608 */
[----:B-1----:R-:W-:-:S04]  /*62b10*/  IADD3 R20, P1, PT, R33, R13, RZ ;  /* 0x0000000d21147210 */ /* 0x002fc80007f3e0ff */
[----:B------:R0:W-:Y:S01]  /*62b20*/  STL.64 [R1+0x1138], R30 ;  /* 0x0011381e01007387 */ /* 0x0001e20000100a00 */
[----:B------:R-:W-:Y:S01]  /*62b30*/  SHF.R.S32.HI R29, RZ, 0x1f, R10 ;  /* 0x0000001fff1d7819 */ /* 0x000fe2000001140a */
[----:B------:R-:W-:Y:S01]  /*62b40*/  IMAD.X R21, R35, 0x1, R18, P1 ;  /* 0x0000000123157824 */ /* 0x000fe200008e0612 */
[----:B0-----:R-:W-:-:S04]  /*62b50*/  IADD3 R30, P1, PT, R10, R12, RZ ;  /* 0x0000000c0a1e7210 */ /* 0x001fc80007f3e0ff */
[----:B------:R0:W-:Y:S01]  /*62b60*/  STL.64 [R1+0x1158], R20 ;  /* 0x0011581401007387 */ /* 0x0001e20000100a00 */
[----:B------:R-:W-:Y:S01]  /*62b70*/  IMAD.X R31, R29, 0x1, R16, P1 ;  /* 0x000000011d1f7824 */ /* 0x000fe200008e0610 */
[----:B0-----:R-:W-:-:S04]  /*62b80*/  IADD3 R20, P2, PT, R10, R14, RZ ;  /* 0x0000000e0a147210 */ /* 0x001fc80007f5e0ff */
[----:B------:R0:W-:Y:S01]  /*62b90*/  STL.64 [R1+0x1130], R30 ;  /* 0x0011301e01007387 */ /* 0x0001e20000100a00 */
[----:B------:R-:W-:Y:S01]  /*62ba0*/  IMAD.X R21, R29, 0x1, R17, P2 ;  /* 0x000000011d157824 */ /* 0x000fe200010e0611 */
[----:B0-----:R-:W-:-:S04]  /*62bb0*/  IADD3 R30, P1, PT, R10, R13, RZ ;  /* 0x0000000d0a1e7210 */ /* 0x001fc80007f3e0ff */
[----:B------:R0:W-:Y:S01]  /*62bc0*/  STL.64 [R1+0x1148], R20 ;  /* 0x0011481401007387 */ /* 0x0001e20000100a00 */
[----:B------:R-:W-:Y:S02]  /*62bd0*/  IMAD.MOV.U32 R61, RZ, RZ, R46 ;  /* 0x000000ffff3d7224 */ /* 0x000fe400078e002e */
[----:B------:R-:W-:Y:S02]  /*62be0*/  IMAD.X R31, R29, 0x1, R18, P1 ;  /* 0x000000011d1f7824 */ /* 0x000fe400008e0612 */
[----:B------:R-:W-:Y:S02]  /*62bf0*/  IMAD.MOV.U32 R46, RZ, RZ, R43 ;  /* 0x000000ffff2e7224 */ /* 0x000fe400078e002b */
[----:B------:R-:W-:Y:S01]  /*62c00*/  IMAD.MOV.U32 R43, RZ, RZ, R41 ;  /* 0x000000ffff2b7224 */ /* 0x000fe200078e0029 */
[----:B0-----:R-:W-:Y:S01]  /*62c10*/  IADD3 R20, P2, PT, R10, R15, RZ ;  /* 0x0000000f0a147210 */ /* 0x001fe20007f5e0ff */
[----:B------:R0:W-:Y:S01]  /*62c20*/  STL.64 [R1+0x1108], R30 ;  /* 0x0011081e01007387 */ /* 0x0001e20000100a00 */
[----:B------:R-:W-:Y:S01]  /*62c30*/  IMAD.MOV.U32 R41, RZ, RZ, R0 ;  /* 0x000000ffff297224 */ /* 0x000fe200078e0000 */
[----:B------:R-:W-:Y:S01]  /*62c40*/  SHF.R.S32.HI R9, RZ, 0x1f, R11 ;  /* 0x0000001fff097819 */ /* 0x000fe2000001140b */
[----:B------:R-:W-:-:S02]  /*62c50*/  IMAD.MOV.U32 R0, RZ, RZ, R22 ;  /* 0x000000ffff007224 */ /* 0x000fc400078e0016 */
[----:B------:R-:W-:Y:S01]  /*62c60*/  IMAD.X R21, R29, 0x1, R8, P2 ;  /* 0x000000011d157824 */ /* 0x000fe200010e0608 */
[C---:B------:R-:W-:Y:S01]  /*62c70*/  IADD3 R22, P2, PT, R11.reuse, R14, RZ ;  /* 0x0000000e0b167210 */ /* 0x040fe20007f5e0ff */
[----:B------:R-:W-:Y:S02]  /*62c80*/  IMAD.MOV.U32 R34, RZ, RZ, R47 ;  /* 0x000000ffff227224 */ /* 0x000fe400078e002f */
[----:B------:R-:W-:Y:S01]  /*62c90*/  IMAD.MOV.U32 R47, RZ, RZ, R45 ;  /* 0x000000ffff2f7224 */ /* 0x000fe200078e002d */
[----:B0-----:R-:W-:Y:S01]  /*62ca0*/  IADD3 R30, P1, PT, R11, R12, RZ ;  /* 0x0000000c0b1e7210 */ /* 0x001fe20007f3e0ff */
[----:B------:R-:W-:Y:S02]  /*62cb0*/  IMAD.MOV.U32 R45, RZ, RZ, R42 ;  /* 0x000000ffff2d7224 */ /* 0x000fe400078e002a */
[----:B------:R-:W-:Y:S02]  /*62cc0*/  IMAD.MOV.U32 R42, RZ, RZ, R44 ;  /* 0x000000ffff2a7224 */ /* 0x000fe400078e002c */
[----:B------:R-:W-:-:S02]  /*62cd0*/  IMAD.MOV.U32 R44, RZ, RZ, R23 ;  /* 0x000000ffff2c7224 */ /* 0x000fc400078e0017 */
[C---:B------:R-:W-:Y:S02]  /*62ce0*/  IMAD.X R31, R9.reuse, 0x1, R16, P1 ;  /* 0x00000001091f7824 */ /* 0x040fe400008e0610 */
[----:B------:R-:W-:Y:S01]  /*62cf0*/  IMAD.X R23, R9, 0x1, R17, P2 ;  /* 0x0000000109177824 */ /* 0x000fe200010e0611 */
[----:B------:R0:W-:Y:S04]  /*62d00*/  STL.64 [R1+0x10a8], R20 ;  /* 0x0010a81401007387 */ /* 0x0001e80000100a00 */
[----:B0-----:R-:W2:Y:S04]  /*62d10*/  LDL.LU.64 R20, [R1+0x22f0] ;  /* 0x0022f00001147983 */ /* 0x001ea80000300a00 */
[----:B------:R0:W-:Y:S04]  /*62d20*/  STL.64 [R1+0x1150], R30 ;  /* 0x0011501e01007387 */ /* 0x0001e80000100a00 */
[----:B------:R1:W-:Y:S01]  /*62d30*/  STL.64 [R1+0x10d0], R22 ;  /* 0x0010d01601007387 */ /* 0x0003e20000100a00 */
[----:B0-----:R-:W-:-:S02]  /*62d40*/  IADD3 R30, P1, PT, R11, R13, RZ ;  /* 0x0000000d0b1e7210 */ /* 0x001fc40007f3e0ff */
[----:B-1----:R-:W-:-:S03]  /*62d50*/  IADD3 R22, P2, PT, R11, R15, RZ ;  /* 0x0000000f0b167210 */ /* 0x002fc60007f5e0ff */
[C---:B------:R-:W-:Y:S02]  /*62d60*/  IMAD.X R31, R9.reuse, 0x1, R18, P1 ;  /* 0x00000001091f7824 */ /* 0x040fe400008e0612 */
[----:B------:R-:W-:-:S03]  /*62d70*/  IMAD.X R23, R9, 0x1, R8, P2 ;  /* 0x0000000109177824 */ /* 0x000fc600010e0608 */
[----:B------:R-:W-:Y:S01]  /*62d80*/  STL.64 [R1+0x10c8], R30 ;  /* 0x0010c81e01007387 */ /* 0x000fe20000100a00 */
[----:B------:R-:W-:Y:S02]  /*62d90*/  IADD3 R10, P1, PT, R33, R15, RZ ;  /* 0x0000000f210a7210 */ /* 0x000fe40007f3e0ff */
[----:B------:R-:W-:Y:S01]  /*62da0*/  SHF.R.S32.HI R9, RZ, 0x1f, R24 ;  /* 0x0000001fff097819 */ /* 0x000fe20000011418 */
[----:B------:R0:W-:Y:S02]  /*62db0*/  STL.64 [R1+0xff8], R22 ;  /* 0x000ff81601007387 */ /* 0x0001e40000100a00 */
[----:B------:R-:W-:Y:S01]  /*62dc0*/  IMAD.X R11, R35, 0x1, R8, P1 ;  /* 0x00000001230b7824 */ /* 0x000fe200008e0608 */
[----:B0-----:R-:W-:-:S04]  /*62dd0*/  IADD3 R22, P2, PT, R24, R12, RZ ;  /* 0x0000000c18167210 */ /* 0x001fc80007f5e0ff */
[----:B------:R0:W-:Y:S01]  /*62de0*/  STL.64 [R1+0xfb0], R10 ;  /* 0x000fb00a01007387 */ /* 0x0001e20000100a00 */
[----:B------:R-:W-:Y:S02]  /*62df0*/  IMAD.X R23, R9, 0x1, R16, P2 ;  /* 0x0000000109177824 */ /* 0x000fe400010e0610 */
[----:B------:R-:W-:-:S03]  /*62e00*/  IMAD.MOV.U32 R31, RZ, RZ, R61 ;  /* 0x000000ffff1f7224 */ /* 0x000fc600078e003d */
[----:B------:R1:W-:Y:S01]  /*62e10*/  STL.64 [R1+0xf20], R22 ;  /* 0x000f201601007387 */ /* 0x0003e20000100a00 */
[C---:B0-----:R-:W-:Y:S01]  /*62e20*/  IADD3 R10, P1, PT, R24.reuse, R14, RZ ;  /* 0x0000000e180a7210 */ /* 0x041fe20007f3e0ff */
[----:B------:R-:W-:Y:S02]  /*62e30*/  IMAD.MOV.U32 R61, RZ, RZ, R46 ;  /* 0x000000ffff3d7224 */ /* 0x000fe400078e002e */
[----:B------:R-:W-:Y:S02]  /*62e40*/  IMAD.MOV.U32 R46, RZ, RZ, R43 ;  /* 0x000000ffff2e7224 */ /* 0x000fe400078e002b */
[----:B------:R-:W-:Y:S01]  /*62e50*/  IMAD.X R11, R9, 0x1, R17, P1 ;  /* 0x00000001090b7824 */ /* 0x000fe200008e0611 */
[----:B-1----:R-:W-:Y:S01]  /*62e60*/  IADD3 R22, P2, PT, R24, R13, RZ ;  /* 0x0000000d18167210 */ /* 0x002fe20007f5e0ff */
[----:B------:R-:W-:Y:S02]  /*62e70*/  IMAD.MOV.U32 R43, RZ, RZ, R41 ;  /* 0x000000ffff2b7224 */ /* 0x000fe400078e0029 */
[----:B------:R-:W-:-:S02]  /*62e80*/  IMAD.MOV.U32 R32, RZ, RZ, R34 ;  /* 0x000000ffff207224 */ /* 0x000fc400078e0022 */
[----:B------:R-:W-:Y:S01]  /*62e90*/  IMAD.MOV.U32 R41, RZ, RZ, R56 ;  /* 0x000000ffff297224 */ /* 0x000fe200078e0038 */
[----:B------:R-:W-:Y:S01]  /*62ea0*/  IADD3 R56, P1, PT, R24, R15, RZ ;  /* 0x0000000f18387210 */ /* 0x000fe20007f3e0ff */
[----:B------:R-:W-:Y:S02]  /*62eb0*/  IMAD.X R23, R9, 0x1, R18, P2 ;  /* 0x0000000109177824 */ /* 0x000fe400010e0612 */
[----:B------:R-:W-:Y:S02]  /*62ec0*/  IMAD.MOV.U32 R34, RZ, RZ, R47 ;  /* 0x000000ffff227224 */ /* 0x000fe400078e002f */
[----:B------:R-:W-:Y:S01]  /*62ed0*/  IMAD.MOV.U32 R47, RZ, RZ, R45 ;  /* 0x000000ffff2f7224 */ /* 0x000fe200078e002d */
[----:B------:R0:W-:Y:S01]  /*62ee0*/  STL.64 [R1+0xe20], R10 ;  /* 0x000e200a01007387 */ /* 0x0001e20000100a00 */
[----:B------:R-:W-:Y:S02]  /*62ef0*/  IMAD.MOV.U32 R45, RZ, RZ, R42 ;  /* 0x000000ffff2d7224 */ /* 0x000fe400078e002a */
[----:B------:R-:W-:Y:S01]  /*62f00*/  IMAD.MOV.U32 R42, RZ, RZ, R0 ;  /* 0x000000ffff2a7224 */ /* 0x000fe200078e0000 */
[----:B------:R1:W-:Y:S01]  /*62f10*/  STL.64 [R1+0xcb8], R22 ;  /* 0x000cb81601007387 */ /* 0x0003e20000100a00 */
[----:B------:R-:W-:-:S02]  /*62f20*/  IMAD.MOV.U32 R0, RZ, RZ, R57 ;  /* 0x000000ffff007224 */ /* 0x000fc400078e0039 */
[----:B------:R-:W-:Y:S01]  /*62f30*/  IMAD.X R57, R9, 0x1, R8, P1 ;  /* 0x0000000109397824 */ /* 0x000fe200008e0608 */
[----:B0-----:R-:W-:Y:S02]  /*62f40*/  SHF.R.S32.HI R10, RZ, 0x1f, R25 ;  /* 0x0000001fff0a7819 */ /* 0x001fe40000011419 */
[C---:B-1----:R-:W-:Y:S02]  /*62f50*/  IADD3 R22, P2, PT, R25.reuse, R12, RZ ;  /* 0x0000000c19167210 */ /* 0x042fe40007f5e0ff */
[----:B------:R0:W-:Y:S03]  /*62f60*/  STL.64 [R1+0xbd0], R56 ;  /* 0x000bd03801007387 */ /* 0x0001e60000100a00 */
[----:B------:R-:W-:Y:S02]  /*62f70*/  IMAD.X R23, R10, 0x1, R16, P2 ;  /* 0x000000010a177824 */ /* 0x000fe400010e0610 */
[----:B------:R-:W-:Y:S01]  /*62f80*/  VIADD R9, R60, 0x7b ;  /* 0x0000007b3c097836 */ /* 0x000fe20000000000 */
[----:B0-----:R-:W-:-:S02]  /*62f90*/  IADD3 R56, P1, PT, R25, R14, RZ ;  /* 0x0000000e19387210 */ /* 0x001fc40007f3e0ff */
[----:B------:R0:W-:Y:S03]  /*62fa0*/  STL.64 [R1+0xac8], R22 ;  /* 0x000ac81601007387 */ /* 0x0001e60000100a00 */
[----:B------:R-:W-:Y:S01]  /*62fb0*/  IMAD.X R57, R10, 0x1, R17, P1 ;  /* 0x000000010a397824 */ /* 0x000fe200008e0611 */
[C---:B------:R-:W-:Y:S02]  /*62fc0*/  IADD3 R24, P1, PT, R25.reuse, R15, RZ ;  /* 0x0000000f19187210 */ /* 0x040fe40007f3e0ff */
[----:B0-----:R-:W-:-:S03]  /*62fd0*/  IADD3 R22, P2, PT, R25, R13, RZ ;  /* 0x0000000d19167210 */ /* 0x001fc60007f5e0ff */
[C---:B------:R-:W-:Y:S02]  /*62fe0*/  IMAD.X R25, R10.reuse, 0x1, R8, P1 ;  /* 0x000000010a197824 */ /* 0x040fe400008e0608 */
[----:B------:R-:W-:Y:S01]  /*62ff0*/  IMAD.X R23, R10, 0x1, R18, P2 ;  /* 0x000000010a177824 */ /* 0x000fe200010e0612 */
[----:B------:R-:W-:Y:S01]  /*63000*/  ISETP.GE.AND P2, PT, R9, UR11, PT ;  /* 0x0000000b09007c0c */ /* 0x000fe2000bf46270 */
[----:B------:R0:W-:Y:S01]  /*63010*/  STL.64 [R1+0x8d8], R56 ;  /* 0x0008d83801007387 */ /* 0x0001e20000100a00 */
[----:B------:R-:W-:Y:S01]  /*63020*/  SHF.R.S32.HI R9, RZ, 0x1f, R26 ;  /* 0x0000001fff097819 */ /* 0x000fe2000001141a */
[----:B------:R-:W1:Y:S01]  /*63030*/  LDCU UR11, c[0x0][0x39c] ;  /* 0x00007380ff0b77ac */ /* 0x000e620008000800 */
[----:B------:R-:W-:-:S05]  /*63040*/  IADD3 R10, P1, PT, R26, R12, RZ ;  /* 0x0000000c1a0a7210 */ /* 0x000fca0007f3e0ff */
[----:B------:R-:W-:Y:S01]  /*63050*/  IMAD.X R11, R9, 0x1, R16, P1 ;  /* 0x00000001090b7824 */ /* 0x000fe200008e0610 */
[----:B0-----:R-:W3:Y:S04]  /*63060*/  LDL.LU.64 R56, [R1+0x22e8] ;  /* 0x0022e80001387983 */ /* 0x001ee80000300a00 */
[----:B------:R0:W-:Y:S04]  /*63070*/  STL.64 [R1+0x7d0], R22 ;  /* 0x0007d01601007387 */ /* 0x0001e80000100a00 */
[----:B0-----:R-:W3:Y:S04]  /*63080*/  LDL.LU.64 R22, [R1+0x22e0] ;  /* 0x0022e00001167983 */ /* 0x001ee80000300a00 */
[----:B------:R-:W-:Y:S04]  /*63090*/  STL.64 [R1+0x538], R24 ;  /* 0x0005381801007387 */ /* 0x000fe80000100a00 */
[----:B------:R0:W-:Y:S02]  /*630a0*/  STL.64 [R1+0x420], R10 ;  /* 0x0004200a01007387 */ /* 0x0001e40000100a00 */
[----:B0-----:R-:W-:-:S05]  /*630b0*/  IADD3 R10, P1, PT, R26, R14, RZ ;  /* 0x0000000e1a0a7210 */ /* 0x001fca0007f3e0ff */
[----:B------:R-:W-:-:S05]  /*630c0*/  IMAD.X R11, R9, 0x1, R17, P1 ;  /* 0x00000001090b7824 */ /* 0x000fca00008e0611 */
[----:B------:R0:W-:Y:S02]  /*630d0*/  STL.64 [R1+0x318], R10 ;  /* 0x0003180a01007387 */ /* 0x0001e40000100a00 */
[----:B0-----:R-:W-:-:S05]  /*630e0*/  IADD3 R10, P1, PT, R26, R13, RZ ;  /* 0x0000000d1a0a7210 */ /* 0x001fca0007f3e0ff */
[----:B------:R-:W-:Y:S01]  /*630f0*/  IMAD.X R11, R9, 0x1, R18, P1 ;  /* 0x00000001090b7824 */ /* 0x000fe200008e0612 */
[----:B------:R-:W-:-:S04]  /*63100*/  IADD3 R24, P1, PT, R26, R15, RZ ;  /* 0x0000000f1a187210 */ /* 0x000fc80007f3e0ff */
[----:B------:R0:W-:Y:S01]  /*63110*/  STL.64 [R1+0x250], R10 ;  /* 0x0002500a01007387 */ /* 0x0001e20000100a00 */
[----:B------:R-:W-:Y:S02]  /*63120*/  IMAD.X R25, R9, 0x1, R8, P1 ;  /* 0x0000000109197824 */ /* 0x000fe400008e0608 */
[C---:B------:R-:W-:Y:S02]  /*63130*/  VIADD R9, R60.reuse, 0x7c ;  /* 0x0000007c3c097836 */ /* 0x040fe40000000000 */
[----:B0-----:R-:W-:-:S05]  /*63140*/  VIADD R10, R60, 0x2 ;  /* 0x000000023c0a7836 */ /* 0x001fca0000000000 */
[----:B-1----:R-:W-:Y:S02]  /*63150*/  ISETP.GE.AND P1, PT, R10, UR11, PT ;  /* 0x0000000b0a007c0c */ /* 0x002fe4000bf26270 */
[----:B------:R-:W-:Y:S01]  /*63160*/  @P2 LOP3.LUT R58, R58, 0x100000, RZ, 0xfc, !PT ;  /* 0x001000003a3a2812 */ /* 0x000fe200078efcff */
[----:B------:R0:W-:Y:S01]  /*63170*/  STL.64 [R1+0x1a0], R24 ;  /* 0x0001a01801007387 */ /* 0x0001e20000100a00 */
[----:B------:R-:W-:Y:S01]  /*63180*/  ISETP.GE.AND P2, PT, R9, UR9, PT ;  /* 0x0000000909007c0c */ /* 0x000fe2000bf46270 */
[----:B------:R-:W-:Y:S01]  /*63190*/  VIADD R9, R60, 0x7d ;  /* 0x0000007d3c097836 */ /* 0x000fe20000000000 */
[----:B------:R-:W-:Y:S01]  /*631a0*/  LOP3.LUT R58, R58, 0xffdfffff, RZ, 0xc0, !PT ;  /* 0xffdfffff3a3a7812 */ /* 0x000fe200078ec0ff */
[----:B------:R-:W1:Y:S01]  /*631b0*/  LDCU UR9, c[0x0][0x398] ;  /* 0x00007300ff0977ac */ /* 0x000e620008000800 */
[----:B------:R-:W0:Y:S05]  /*631c0*/  LDCU UR11, c[0x0][0x398] ;  /* 0x00007300ff0b77ac */ /* 0x000e2a0008000800 */
[----:B------:R-:W-:-:S02]  /*631d0*/  @P1 LOP3.LUT R59, R59, 0x400000, RZ, 0xfc, !PT ;  /* 0x004000003b3b1812 */ /* 0x000fc400078efcff */
[----:B------:R-:W-:Y:S02]  /*631e0*/  ISETP.GE.AND P1, PT, R9, UR7, PT ;  /* 0x0000000709007c0c */ /* 0x000fe4000bf26270 */
[----:B------:R-:W-:Y:S01]  /*631f0*/  @P2 LOP3.LUT R58, R58, 0x200000, RZ, 0xfc, !PT ;  /* 0x002000003a3a2812 */ /* 0x000fe200078efcff */
[----:B------:R-:W-:Y:S01]  /*63200*/  VIADD R9, R60, 0x7e ;  /* 0x0000007e3c097836 */ /* 0x000fe20000000000 */
[----:B------:R-:W-:Y:S01]  /*63210*/  LOP3.LUT R59, R59, 0xffdfffff, RZ, 0xc0, !PT ;  /* 0xffdfffff3b3b7812 */ /* 0x000fe200078ec0ff */
[----:B------:R-:W1:Y:S01]  /*63220*/  LDCU UR7, c[0x0][0x398] ;  /* 0x00007300ff0777ac */ /* 0x000e620008000800 */
[----:B------:R-:W-:Y:S02]  /*63230*/  LOP3.LUT R58, R58, 0xffbfffff, RZ, 0xc0, !PT ;  /* 0xffbfffff3a3a7812 */ /* 0x000fe400078ec0ff */
[----:B------:R-:W-:Y:S01]  /*63240*/  ISETP.GE.AND P2, PT, R9, UR5, PT ;  /* 0x0000000509007c0c */ /* 0x000fe2000bf46270 */
[----:B------:R-:W1:Y:S01]  /*63250*/  LDCU UR5, c[0x0][0x39c] ;  /* 0x00007380ff0577ac */ /* 0x000e620008000800 */
[----:B------:R-:W-:-:S03]  /*63260*/  SHF.R.S32.HI R9, RZ, 0x1f, R27 ;  /* 0x0000001fff097819 */ /* 0x000fc6000001141b */
[----:B------:R-:W-:Y:S02]  /*63270*/  @P1 LOP3.LUT R58, R58, 0x400000, RZ, 0xfc, !PT ;  /* 0x004000003a3a1812 */ /* 0x000fe400078efcff */
[----:B0-----:R-:W-:-:S05]  /*63280*/  IADD3 R24, P1, PT, R27, R12, RZ ;  /* 0x0000000c1b187210 */ /* 0x001fca0007f3e0ff */
[----:B------:R-:W-:Y:S01]  /*63290*/  IMAD.X R25, R9, 0x1, R16, P1 ;  /* 0x0000000109197824 */ /* 0x000fe200008e0610 */
[----:B------:R-:W-:-:S05]  /*632a0*/  IADD3 R10, P1, PT, R27, R14, RZ ;  /* 0x0000000e1b0a7210 */ /* 0x000fca0007f3e0ff */
[----:B------:R-:W-:Y:S01]  /*632b0*/  IMAD.X R11, R9, 0x1, R17, P1 ;  /* 0x00000001090b7824 */ /* 0x000fe200008e0611 */
[----:B------:R-:W-:Y:S04]  /*632c0*/  STL.64 [R1+0x198], R24 ;  /* 0x0001981801007387 */ /* 0x000fe80000100a00 */
[----:B------:R0:W-:Y:S02]  /*632d0*/  STL.64 [R1+0x190], R10 ;  /* 0x0001900a01007387 */ /* 0x0001e40000100a00 */
[----:B0-----:R-:W-:-:S05]  /*632e0*/  IADD3 R10, P1, PT, R27, R13, RZ ;  /* 0x0000000d1b0a7210 */ /* 0x001fca0007f3e0ff */
[----:B------:R-:W-:-:S05]  /*632f0*/  IMAD.X R11, R9, 0x1, R18, P1 ;  /* 0x00000001090b7824 */ /* 0x000fca00008e0612 */
[----:B------:R0:W-:Y:S02]  /*63300*/  STL.64 [R1+0x188], R10 ;  /* 0x0001880a01007387 */ /* 0x0001e40000100a00 */
[----:B0-----:R-:W-:-:S05]  /*63310*/  IADD3 R10, P1, PT, R27, R15, RZ ;  /* 0x0000000f1b0a7210 */ /* 0x001fca0007f3e0ff */
[----:B------:R-:W-:Y:S01]  /*63320*/  IMAD.X R11, R9, 0x1, R8, P1 ;  /* 0x00000001090b7824 */ /* 0x000fe200008e0608 */
[----:B------:R-:W-:-:S04]  /*63330*/  SHF.R.S32.HI R9, RZ, 0x1f, R28 ;  /* 0x0000001fff097819 */ /* 0x000fc8000001141c */
[----:B------:R0:W-:Y:S02]  /*63340*/  STL.64 [R1+0x180], R10 ;  /* 0x0001800a01007387 */ /* 0x0001e40000100a00 */
[----:B0-----:R-:W-:-:S05]  /*63350*/  IADD3 R10, P1, PT, R28, R12, RZ ;  /* 0x0000000c1c0a7210 */ /* 0x001fca0007f3e0ff */
[----:B------:R-:W-:-:S05]  /*63360*/  IMAD.X R11, R9, 0x1, R16, P1 ;  /* 0x00000001090b7824 */ /* 0x000fca00008e0610 */
        /* <DEDUP_REMOVED lines=8> */
[----:B------:R-:W-:Y:S01]  /*633f0*/  IMAD.X R11, R9, 0x1, R8, P1 ;  /* 0x00000001090b7824 */ /* 0x000fe200008e0608 */
[----:B------:R-:W-:Y:S01]  /*63400*/  ISETP.GE.AND P1, PT, R32, UR34, PT ;  /* 0x0000002220007c0c */ /* 0x000fe2000bf26270 */
[----:B------:R-:W-:Y:S01]  /*63410*/  VIADD R8, R60, 0x76 ;  /* 0x000000763c087836 */ /* 0x000fe20000000000 */
[----:B------:R-:W-:Y:S01]  /*63420*/  LOP3.LUT R58, R58, 0xff7fffff, RZ, 0xc0, !PT ;  /* 0xff7fffff3a3a7812 */ /* 0x000fe200078ec0ff */
[----:B------:R-:W0:Y:S01]  /*63430*/  LDCU UR34, c[0x0][0x398] ;  /* 0x00007300ff2277ac */ /* 0x000e220008000800 */
[----:B------:R-:W-:Y:S02]  /*63440*/  ISETP.LT.AND P1, PT, R60, UR13, !P1 ;  /* 0x0000000d3c007c0c */ /* 0x000fe4000cf21270 */
[----:B------:R-:W-:Y:S01]  /*63450*/  @P2 LOP3.LUT R58, R58, 0x800000, RZ, 0xfc, !PT ;  /* 0x008000003a3a2812 */ /* 0x000fe200078efcff */
[----:B------:R0:W-:Y:S01]  /*63460*/  STL.64 [R1+0x160], R10 ;  /* 0x0001600a01007387 */ /* 0x0001e20000100a00 */
[----:B--2---:R-:W-:Y:S01]  /*63470*/  LOP3.LUT R4, R4, 0x7fffffff, RZ, 0xc0, !PT ;  /* 0x7fffffff04047812 */ /* 0x004fe200078ec0ff */
[----:B------:R-:W2:Y:S08]  /*63480*/  LDCU UR13, c[0x0][0x398] ;  /* 0x00007300ff0d77ac */ /* 0x000eb00008000800 */
[----:B------:R-:W-:-:S02]  /*63490*/  @P1 LOP3.LUT R2, R2, 0x1000000, RZ, 0xfc, !PT ;  /* 0x0100000002021812 */ /* 0x000fc400078efcff */
[----:B------:R-:W-:Y:S01]  /*634a0*/  ISETP.GE.AND P1, PT, R8, UR17, PT ;  /* 0x0000001108007c0c */ /* 0x000fe2000bf26270 */
[----:B------:R-:W-:Y:S01]  /*634b0*/  VIADD R8, R60, 0x77 ;  /* 0x000000773c087836 */ /* 0x000fe20000000000 */
[----:B------:R-:W-:Y:S01]  /*634c0*/  LOP3.LUT R58, R58, 0xffff7fff, RZ, 0xc0, !PT ;  /* 0xffff7fff3a3a7812 */ /* 0x000fe200078ec0ff */
[----:B0-----:R-:W2:Y:S01]  /*634d0*/  LDL.LU R11, [R1+0xf14] ;  /* 0x000f1400010b7983 */ /* 0x001ea20000300800 */
[----:B------:R-:W-:Y:S01]  /*634e0*/  LOP3.LUT R2, R2, 0xff7fffff, RZ, 0xc0, !PT ;  /* 0xff7fffff02027812 */ /* 0x000fe200078ec0ff */
[----:B------:R-:W0:Y:S02]  /*634f0*/  LDCU UR17, c[0x0][0x398] ;  /* 0x00007300ff1177ac */ /* 0x000e240008000800 */
[----:B------:R-:W2:Y:S06]  /*63500*/  LDL.LU R10, [R1+0xf10] ;  /* 0x000f1000010a7983 */ /* 0x000eac0000300800 */
[----:B------:R-:W-:-:S02]  /*63510*/  @P1 LOP3.LUT R58, R58, 0x8000, RZ, 0xfc, !PT ;  /* 0x000080003a3a1812 */ /* 0x000fc400078efcff */
[----:B------:R-:W-:Y:S01]  /*63520*/  ISETP.GE.AND P1, PT, R8, UR15, PT ;  /* 0x0000000f08007c0c */ /* 0x000fe2000bf26270 */
[----:B------:R-:W-:Y:S01]  /*63530*/  VIADD R8, R60, 0x3 ;  /* 0x000000033c087836 */ /* 0x000fe20000000000 */
[----:B------:R-:W-:Y:S01]  /*63540*/  LOP3.LUT R58, R58, 0xfffeffff, RZ, 0xc0, !PT ;  /* 0xfffeffff3a3a7812 */ /* 0x000fe200078ec0ff */
[----:B------:R-:W0:Y:S10]  /*63550*/  LDCU UR15, c[0x0][0x398] ;  /* 0x00007300ff0f77ac */ /* 0x000e340008000800 */
[----:B------:R-:W-:-:S02]  /*63560*/  @P1 LOP3.LUT R58, R58, 0x10000, RZ, 0xfc, !PT ;  /* 0x000100003a3a1812 */ /* 0x000fc400078efcff */
[----:B-1----:R-:W-:Y:S01]  /*63570*/  ISETP.GE.AND P1, PT, R8, UR5, PT ;  /* 0x0000000508007c0c */ /* 0x002fe2000bf26270 */
[----:B------:R-:W1:Y:S01]  /*63580*/  LDCU UR5, c[0x0][0x39c] ;  /* 0x00007380ff0577ac */ /* 0x000e620008000800 */
[----:B------:R-:W-:-:S11]  /*63590*/  VIADD R8, R60, 0x4 ;  /* 0x000000043c087836 */ /* 0x000fd60000000000 */
[----:B------:R-:W-:Y:S02]  /*635a0*/  @P1 LOP3.LUT R59, R59, 0x200000, RZ, 0xfc, !PT ;  /* 0x002000003b3b1812 */ /* 0x000fe400078efcff */
[----:B-1----:R-:W-:Y:S01]  /*635b0*/  ISETP.GE.AND P1, PT, R8, UR5, PT ;  /* 0x0000000508007c0c */ /* 0x002fe2000bf26270 */
[----:B------:R-:W1:Y:S01]  /*635c0*/  LDCU UR5, c[0x0][0x39c] ;  /* 0x00007380ff0577ac */ /* 0x000e620008000800 */
[----:B------:R-:W-:Y:S01]  /*635d0*/  VIADD R8, R60, 0x5 ;  /* 0x000000053c087836 */ /* 0x000fe20000000000 */
[----:B------:R-:W-:-:S10]  /*635e0*/  LOP3.LUT R59, R59, 0xffefffff, RZ, 0xc0, !PT ;  /* 0xffefffff3b3b7812 */ /* 0x000fd400078ec0ff */
        /* <DEDUP_REMOVED lines=421> */
[----:B------:R-:W-:-:S05]  /*65040*/  VIADD R8, R60, 0x5a ;  /* 0x0000005a3c087836 */ /* 0x000fca0000000000 */
        /* <DEDUP_REMOVED lines=14> */
[----:B------:R-:W-:Y:S01]  /*65130*/  VIADD R8, R60, 0x5f ;  /* 0x0000005f3c087836 */ /* 0x000fe20000000000 */
[----:B------:R-:W-:Y:S02]  /*65140*/  @P1 LOP3.LUT R19, R19, 0x40, RZ, 0xfc, !PT ;  /* 0x0000004013131812 */ /* 0x000fe400078efcff */
[----:B------:R-:W-:Y:S02]  /*65150*/  LOP3.LUT R59, R59, 0xfeffffff, RZ, 0xc0, !PT ;  /* 0xfeffffff3b3b7812 */ /* 0x000fe400078ec0ff */
        /* <DEDUP_REMOVED lines=86> */
[----:B------:R-:W-:Y:S01]  /*656c0*/  LOP3.LUT R19, R19, 0xffffff7f, RZ, 0xc0, !PT ;  /* 0xffffff7f13137812 */ /* 0x000fe200078ec0ff */
[----:B------:R-:W-:-:S03]  /*656d0*/  VIADD R8, R60, 0x71 ;  /* 0x000000713c087836 */ /* 0x000fc60000000000 */
[----:B------:R-:W-:Y:S02]  /*656e0*/  @P2 LOP3.LUT R19, R19, 0x80, RZ, 0xfc, !PT ;  /* 0x0000008013132812 */ /* 0x000fe400078efcff */
[----:B------:R-:W-:Y:S02]  /*656f0*/  LOP3.LUT R58, R58, 0xfffffdff, RZ, 0xc0, !PT ;  /* 0xfffffdff3a3a7812 */ /* 0x000fe400078ec0ff */
[----:B-1----:R-:W-:Y:S01]  /*65700*/  ISETP.GE.AND P2, PT, R8, UR5, PT ;  /* 0x0000000508007c0c */ /* 0x002fe2000bf46270 */
[----:B------:R-:W1:Y:S02]  /*65710*/  LDCU UR5, c[0x0][0x39c] ;  /* 0x00007380ff0577ac */ /* 0x000e640008000800 */
[----:B------:R-:W-:Y:S01]  /*65720*/  @P1 LOP3.LUT R58, R58, 0x200, RZ, 0xfc, !PT ;  /* 0x000002003a3a1812 */ /* 0x000fe200078efcff */
[----:B------:R-:W-:-:S03]  /*65730*/  VIADD R8, R60, 0x72 ;  /* 0x000000723c087836 */ /* 0x000fc60000000000 */
[----:B------:R-:W-:-:S06]  /*65740*/  LOP3.LUT R58, R58, 0xfffffbff, RZ, 0xc0, !PT ;  /* 0xfffffbff3a3a7812 */ /* 0x000fcc00078ec0ff */
        /* <DEDUP_REMOVED lines=14> */
[----:B------:R-:W-:-:S10]  /*65830*/  VIADD R8, R60, 0x75 ;  /* 0x000000753c087836 */ /* 0x000fd40000000000 */
[----:B------:R-:W-:Y:S02]  /*65840*/  @P2 LOP3.LUT R58, R58, 0x2000, RZ, 0xfc, !PT ;  /* 0x000020003a3a2812 */ /* 0x000fe400078efcff */
[----:B-1----:R-:W-:Y:S01]  /*65850*/  ISETP.GE.AND P2, PT, R8, UR5, PT ;  /* 0x0000000508007c0c */ /* 0x002fe2000bf46270 */
[----:B------:R-:W1:Y:S01]  /*65860*/  LDCU UR5, c[0x0][0x398] ;  /* 0x00007300ff0577ac */ /* 0x000e620008000800 */
[----:B------:R-:W-:-:S11]  /*65870*/  LOP3.LUT R58, R58, 0xffffbfff, RZ, 0xc0, !PT ;  /* 0xffffbfff3a3a7812 */ /* 0x000fd600078ec0ff */
[----:B------:R-:W-:Y:S02]  /*65880*/  @P2 LOP3.LUT R58, R58, 0x4000, RZ, 0xfc, !PT ;  /* 0x000040003a3a2812 */ /* 0x000fe400078efcff */
[----:B------:R-:W-:Y:S01]  /*65890*/  ISETP.GE.AND P2, PT, R31, UR18, PT ;  /* 0x000000121f007c0c */ /* 0x000fe2000bf46270 */
[----:B------:R-:W0:Y:S03]  /*658a0*/  LDCU UR18, c[0x0][0x398] ;  /* 0x00007300ff1277ac */ /* 0x000e260008000800 */
[----:B------:R-:W-:Y:S01]  /*658b0*/  ISETP.LT.AND P2, PT, R60, UR21, !P2 ;  /* 0x000000153c007c0c */ /* 0x000fe2000d741270 */
[----:B------:R-:W0:-:S12]  /*658c0*/  LDCU UR21, c[0x0][0x398] ;  /* 0x00007300ff1577ac */ /* 0x000e180008000800 */
[----:B------:R-:W-:Y:S02]  /*658d0*/  @P2 LOP3.LUT R2, R2, 0x800000, RZ, 0xfc, !PT ;  /* 0x0080000002022812 */ /* 0x000fe400078efcff */
[----:B-1----:R-:W-:Y:S01]  /*658e0*/  ISETP.LT.AND P2, PT, R31, UR5, !P0 ;  /* 0x000000051f007c0c */ /* 0x002fe2000c741270 */
[----:B------:R-:W1:Y:S01]  /*658f0*/  LDCU UR5, c[0x0][0x398] ;  /* 0x00007300ff0577ac */ /* 0x000e620008000800 */
[----:B------:R-:W-:Y:S02]  /*65900*/  LOP3.LUT R2, R2, 0xffbfffff, RZ, 0xc0, !PT ;  /* 0xffbfffff02027812 */ /* 0x000fe400078ec0ff */
[----:B------:R-:W-:-:S09]  /*65910*/  LOP3.LUT R19, R19, 0xfffffeff, RZ, 0xc0, !PT ;  /* 0xfffffeff13137812 */ /* 0x000fd200078ec0ff */
[----:B------:R-:W-:Y:S02]  /*65920*/  @P2 LOP3.LUT R2, R2, 0x400000, RZ, 0xfc, !PT ;  /* 0x0040000002022812 */ /* 0x000fe400078efcff */
[----:B------:R-:W-:Y:S01]  /*65930*/  ISETP.LT.AND P2, PT, R32, UR7, !P0 ;  /* 0x0000000720007c0c */ /* 0x000fe2000c741270 */
[----:B------:R-:W0:Y:S01]  /*65940*/  LDCU UR7, c[0x0][0x398] ;  /* 0x00007300ff0777ac */ /* 0x000e220008000800 */
[----:B------:R-:W-:Y:S02]  /*65950*/  @P3 LOP3.LUT R19, R19, 0x100, RZ, 0xfc, !PT ;  /* 0x0000010013133812 */ /* 0x000fe400078efcff */
[----:B------:R-:W-:Y:S02]  /*65960*/  LOP3.LUT R2, R2, 0xffdfffff, RZ, 0xc0, !PT ;  /* 0xffdfffff02027812 */ /* 0x000fe400078ec0ff */
[----:B------:R-:W-:-:S04]  /*65970*/  LOP3.LUT R19, R19, 0xfffffdff, RZ, 0xc0, !PT ;  /* 0xfffffdff13137812 */ /* 0x000fc800078ec0ff */
[----:B------:R-:W-:-:S03]  /*65980*/  @P4 LOP3.LUT R19, R19, 0x200, RZ, 0xfc, !PT ;  /* 0x0000020013134812 */ /* 0x000fc600078efcff */
[----:B------:R-:W-:Y:S02]  /*65990*/  @P2 LOP3.LUT R2, R2, 0x200000, RZ, 0xfc, !PT ;  /* 0x0020000002022812 */ /* 0x000fe400078efcff */
[----:B--2---:R-:W-:Y:S01]  /*659a0*/  ISETP.LT.AND P2, PT, R11, UR9, !P0 ;  /* 0x000000090b007c0c */ /* 0x004fe2000c741270 */
[----:B------:R-:W2:Y:S01]  /*659b0*/  LDCU UR9, c[0x0][0x398] ;  /* 0x00007300ff0977ac */ /* 0x000ea20008000800 */
[----:B------:R-:W-:Y:S02]  /*659c0*/  LOP3.LUT R19, R19, 0xfffffbff, RZ, 0xc0, !PT ;  /* 0xfffffbff13137812 */ /* 0x000fe400078ec0ff */
[----:B------:R-:W-:Y:S02]  /*659d0*/  LOP3.LUT R2, R2, 0xffefffff, RZ, 0xc0, !PT ;  /* 0xffefffff02027812 */ /* 0x000fe400078ec0ff */
[----:B------:R-:W-:-:S04]  /*659e0*/  @P5 LOP3.LUT R19, R19, 0x400, RZ, 0xfc, !PT ;  /* 0x0000040013135812 */ /* 0x000fc800078efcff */
[----:B------:R-:W-:-:S03]  /*659f0*/  LOP3.LUT R19, R19, 0xffffffdf, RZ, 0xc0, !PT ;  /* 0xffffffdf13137812 */ /* 0x000fc600078ec0ff */
[----:B------:R-:W-:Y:S02]  /*65a00*/  @P2 LOP3.LUT R2, R2, 0x100000, RZ, 0xfc, !PT ;  /* 0x0010000002022812 */ /* 0x000fe400078efcff */
[----:B------:R-:W-:Y:S01]  /*65a10*/  ISETP.LT.AND P2, PT, R10, UR11, !P0 ;  /* 0x0000000b0a007c0c */ /* 0x000fe2000c741270 */
[----:B------:R-:W0:Y:S01]  /*65a20*/  LDCU UR11, c[0x0][0x398] ;  /* 0x00007300ff0b77ac */ /* 0x000e220008000800 */
[----:B------:R-:W-:Y:S02]  /*65a30*/  @P6 LOP3.LUT R19, R19, 0x20, RZ, 0xfc, !PT ;  /* 0x0000002013136812 */ /* 0x000fe400078efcff */
[----:B------:R-:W-:Y:S02]  /*65a40*/  LOP3.LUT P6, RZ, R59, 0x800000, RZ, 0xc0, !PT ;  /* 0x008000003bff7812 */ /* 0x000fe400078cc0ff */
[----:B------:R-:W-:Y:S02]  /*65a50*/  LOP3.LUT R2, R2, 0xfffeffff, RZ, 0xc0, !PT ;  /* 0xfffeffff02027812 */ /* 0x000fe400078ec0ff */
[----:B------:R-:W-:Y:S01]  /*65a60*/  ISETP.LT.AND P0, PT, R31, UR36, !P6 ;  /* 0x000000241f007c0c */ /* 0x000fe2000f701270 */
[----:B------:R-:W0:Y:S04]  /*65a70*/  LDCU UR36, c[0x0][0x398] ;  /* 0x00007300ff2477ac */ /* 0x000e280008000800 */
[----:B------:R-:W-:-:S04]  /*65a80*/  @P2 LOP3.LUT R2, R2, 0x10000, RZ, 0xfc, !PT ;  /* 0x0001000002022812 */ /* 0x000fc800078efcff */
[----:B------:R-:W-:-:S04]  /*65a90*/  LOP3.LUT R2, R2, 0xfff7ffff, RZ, 0xc0, !PT ;  /* 0xfff7ffff02027812 */ /* 0x000fc800078ec0ff */
[----:B------:R-:W-:Y:S02]  /*65aa0*/  @P0 LOP3.LUT R2, R2, 0x80000, RZ, 0xfc, !PT ;  /* 0x0008000002020812 */ /* 0x000fe400078efcff */
[----:B------:R-:W-:Y:S01]  /*65ab0*/  ISETP.LT.AND P0, PT, R32, UR38, !P6 ;  /* 0x0000002620007c0c */ /* 0x000fe2000f701270 */
[----:B------:R-:W0:Y:S01]  /*65ac0*/  LDCU UR38, c[0x0][0x398] ;  /* 0x00007300ff2677ac */ /* 0x000e220008000800 */
[----:B------:R-:W-:-:S11]  /*65ad0*/  LOP3.LUT R2, R2, 0xfffbffff, RZ, 0xc0, !PT ;  /* 0xfffbffff02027812 */ /* 0x000fd600078ec0ff */
[----:B------:R-:W-:Y:S02]  /*65ae0*/  @P0 LOP3.LUT R2, R2, 0x40000, RZ, 0xfc, !PT ;  /* 0x0004000002020812 */ /* 0x000fe400078efcff */
[----:B------:R-:W-:Y:S01]  /*65af0*/  ISETP.LT.AND P0, PT, R11, UR32, !P6 ;  /* 0x000000200b007c0c */ /* 0x000fe2000f701270 */
[----:B------:R-:W0:Y:S01]  /*65b00*/  LDCU UR32, c[0x0][0x398] ;  /* 0x00007300ff2077ac */ /* 0x000e220008000800 */
[----:B------:R-:W-:Y:S02]  /*65b10*/  LOP3.LUT R2, R2, 0xfffdffff, RZ, 0xc0, !PT ;  /* 0xfffdffff02027812 */ /* 0x000fe400078ec0ff */
[----:B------:R-:W-:-:S09]  /*65b20*/  LOP3.LUT P1, RZ, R59, 0x400000, RZ, 0xc0, !PT ;  /* 0x004000003bff7812 */ /* 0x000fd2000782c0ff */
[----:B------:R-:W-:Y:S02]  /*65b30*/  @P0 LOP3.LUT R2, R2, 0x20000, RZ, 0xfc, !PT ;  /* 0x0002000002020812 */ /* 0x000fe400078efcff */
[----:B------:R-:W-:Y:S01]  /*65b40*/  ISETP.LT.AND P0, PT, R10, UR10, !P6 ;  /* 0x0000000a0a007c0c */ /* 0x000fe2000f701270 */
[----:B------:R-:W0:Y:S01]  /*65b50*/  LDCU UR10, c[0x0][0x398] ;  /* 0x00007300ff0a77ac */ /* 0x000e220008000800 */
[----:B------:R-:W-:Y:S02]  /*65b60*/  ISETP.LT.AND P6, PT, R31, UR8, !P1 ;  /* 0x000000081f007c0c */ /* 0x000fe4000cfc1270 */
[----:B------:R-:W-:Y:S01]  /*65b70*/  LOP3.LUT R2, R2, 0xffff7fff, RZ, 0xc0, !PT ;  /* 0xffff7fff02027812 */ /* 0x000fe200078ec0ff */
[----:B------:R-:W0:Y:S08]  /*65b80*/  LDCU UR8, c[0x0][0x398] ;  /* 0x00007300ff0877ac */ /* 0x000e300008000800 */
[----:B------:R-:W-:-:S02]  /*65b90*/  @P0 LOP3.LUT R2, R2, 0x8000, RZ, 0xfc, !PT ;  /* 0x0000800002020812 */ /* 0x000fc400078efcff */
[----:B------:R-:W-:Y:S01]  /*65ba0*/  ISETP.LT.AND P0, PT, R32, UR6, !P1 ;  /* 0x0000000620007c0c */ /* 0x000fe2000cf01270 */
[----:B------:R-:W0:Y:S01]  /*65bb0*/  LDCU UR6, c[0x0][0x398] ;  /* 0x00007300ff0677ac */ /* 0x000e220008000800 */
[----:B------:R-:W-:-:S04]  /*65bc0*/  LOP3.LUT R2, R2, 0xffffbfff, RZ, 0xc0, !PT ;  /* 0xffffbfff02027812 */ /* 0x000fc800078ec0ff */
[----:B------:R-:W-:Y:S02]  /*65bd0*/  @P6 LOP3.LUT R2, R2, 0x4000, RZ, 0xfc, !PT ;  /* 0x0000400002026812 */ /* 0x000fe400078efcff */
[----:B------:R-:W-:Y:S01]  /*65be0*/  ISETP.LT.AND P6, PT, R11, UR4, !P1 ;  /* 0x000000040b007c0c */ /* 0x000fe2000cfc1270 */
[----:B------:R-:W0:Y:S01]  /*65bf0*/  LDCU UR4, c[0x0][0x398] ;  /* 0x00007300ff0477ac */ /* 0x000e220008000800 */
[----:B------:R-:W-:-:S04]  /*65c00*/  LOP3.LUT R2, R2, 0xffffdfff, RZ, 0xc0, !PT ;  /* 0xffffdfff02027812 */ /* 0x000fc800078ec0ff */
[----:B------:R-:W-:Y:S02]  /*65c10*/  @P0 LOP3.LUT R2, R2, 0x2000, RZ, 0xfc, !PT ;  /* 0x0000200002020812 */ /* 0x000fe400078efcff */
[----:B------:R-:W-:Y:S01]  /*65c20*/  ISETP.LT.AND P0, PT, R10, UR42, !P1 ;  /* 0x0000002a0a007c0c */ /* 0x000fe2000cf01270 */
[----:B------:R-:W0:Y:S01]  /*65c30*/  LDCU UR42, c[0x0][0x398] ;  /* 0x00007300ff2a77ac */ /* 0x000e220008000800 */
[----:B------:R-:W-:Y:S02]  /*65c40*/  LOP3.LUT R2, R2, 0xffffefff, RZ, 0xc0, !PT ;  /* 0xffffefff02027812 */ /* 0x000fe400078ec0ff */
[----:B------:R-:W-:Y:S01]  /*65c50*/  ISETP.GE.AND P5, PT, R60, UR19, PT ;  /* 0x000000133c007c0c */ /* 0x000fe2000bfa6270 */
[----:B------:R-:W0:Y:S01]  /*65c60*/  LDCU UR19, c[0x0][0x398] ;  /* 0x00007300ff1377ac */ /* 0x000e220008000800 */
[----:B------:R-:W-:Y:S02]  /*65c70*/  @P6 LOP3.LUT R2, R2, 0x1000, RZ, 0xfc, !PT ;  /* 0x0000100002026812 */ /* 0x000fe400078efcff */
        /* <DEDUP_REMOVED lines=8> */
[----:B------:R-:W-:Y:S02]  /*65d00*/  LOP3.LUT P4, RZ, R59, 0x200000, RZ, 0xc0, !PT ;  /* 0x002000003bff7812 */ /* 0x000fe4000788c0ff */
[----:B------:R-:W-:-:S04]  /*65d10*/  LOP3.LUT R2, R2, 0xfffffdff, RZ, 0xc0, !PT ;  /* 0xfffffdff02027812 */ /* 0x000fc800078ec0ff */
[----:B------:R-:W-:Y:S02]  /*65d20*/  @P0 LOP3.LUT R2, R2, 0x200, RZ, 0xfc, !PT ;  /* 0x0000020002020812 */ /* 0x000fe400078efcff */
[----:B------:R-:W-:Y:S01]  /*65d30*/  ISETP.LT.AND P0, PT, R32, UR12, !P4 ;  /* 0x0000000c20007c0c */ /* 0x000fe2000e701270 */
[----:B------:R-:W1:Y:S01]  /*65d40*/  LDCU UR12, c[0x0][0x398] ;  /* 0x00007300ff0c77ac */ /* 0x000e620008000800 */
[----:B------:R-:W-:Y:S02]  /*65d50*/  ISETP.LT.AND P6, PT, R31, UR20, !P4 ;  /* 0x000000141f007c0c */ /* 0x000fe4000e7c1270 */
[----:B------:R-:W-:Y:S01]  /*65d60*/  LOP3.LUT R2, R2, 0xffffff7f, RZ, 0xc0, !PT ;  /* 0xffffff7f02027812 */ /* 0x000fe200078ec0ff */
[----:B------:R-:W1:Y:S01]  /*65d70*/  LDCU UR20, c[0x0][0x398] ;  /* 0x00007300ff1477ac */ /* 0x000e620008000800 */
[----:B0-----:R-:W-:Y:S01]  /*65d80*/  ISETP.LT.AND P5, PT, R11, UR4, !P4 ;  /* 0x000000040b007c0c */ /* 0x001fe2000e7a1270 */
[----:B------:R-:W0:Y:S06]  /*65d90*/  LDCU UR4, c[0x0][0x398] ;  /* 0x00007300ff0477ac */ /* 0x000e2c0008000800 */
[----:B------:R-:W-:-:S04]  /*65da0*/  @P0 LOP3.LUT R2, R2, 0x80, RZ, 0xfc, !PT ;  /* 0x0000008002020812 */ /* 0x000fc800078efcff */
[----:B------:R-:W-:-:S04]  /*65db0*/  LOP3.LUT R2, R2, 0xfffffeff, RZ, 0xc0, !PT ;  /* 0xfffffeff02027812 */ /* 0x000fc800078ec0ff */
[----:B------:R-:W-:Y:S02]  /*65dc0*/  @P6 LOP3.LUT R2, R2, 0x100, RZ, 0xfc, !PT ;  /* 0x0000010002026812 */ /* 0x000fe400078efcff */
[----:B-1----:R-:W-:Y:S01]  /*65dd0*/  ISETP.LT.AND P0, PT, R10, UR5, !P4 ;  /* 0x000000050a007c0c */ /* 0x002fe2000e701270 */
[----:B------:R-:W1:Y:S01]  /*65de0*/  LDCU UR5, c[0x0][0x398] ;  /* 0x00007300ff0577ac */ /* 0x000e620008000800 */
[----:B------:R-:W-:-:S04]  /*65df0*/  LOP3.LUT R2, R2, 0xffffffbf, RZ, 0xc0, !PT ;  /* 0xffffffbf02027812 */ /* 0x000fc800078ec0ff */
[----:B------:R-:W-:Y:S02]  /*65e00*/  @P5 LOP3.LUT R2, R2, 0x40, RZ, 0xfc, !PT ;  /* 0x0000004002025812 */ /* 0x000fe400078efcff */
[----:B------:R-:W-:Y:S02]  /*65e10*/  LOP3.LUT P3, RZ, R59, 0x100000, RZ, 0xc0, !PT ;  /* 0x001000003bff7812 */ /* 0x000fe4000786c0ff */
[----:B------:R-:W-:-:S04]  /*65e20*/  LOP3.LUT R2, R2, 0xffffffdf, RZ, 0xc0, !PT ;  /* 0xffffffdf02027812 */ /* 0x000fc800078ec0ff */
[----:B------:R-:W-:Y:S02]  /*65e30*/  @P0 LOP3.LUT R2, R2, 0x20, RZ, 0xfc, !PT ;  /* 0x0000002002020812 */ /* 0x000fe400078efcff */
[----:B0-----:R-:W-:Y:S01]  /*65e40*/  ISETP.LT.AND P0, PT, R31, UR4, !P3 ;  /* 0x000000041f007c0c */ /* 0x001fe2000df01270 */
[----:B------:R-:W0:Y:S01]  /*65e50*/  LDCU UR4, c[0x0][0x398] ;  /* 0x00007300ff0477ac */ /* 0x000e220008000800 */
[----:B------:R-:W-:Y:S02]  /*65e60*/  LOP3.LUT R2, R2, 0xffffffef, RZ, 0xc0, !PT ;  /* 0xffffffef02027812 */ /* 0x000fe400078ec0ff */
[----:B-1----:R-:W-:Y:S01]  /*65e70*/  ISETP.LT.AND P6, PT, R32, UR5, !P3 ;  /* 0x0000000520007c0c */ /* 0x002fe2000dfc1270 */
[----:B------:R-:W1:Y:S01]  /*65e80*/  LDCU UR5, c[0x0][0x398] ;  /* 0x00007300ff0577ac */ /* 0x000e620008000800 */
[----:B------:R-:W-:Y:S01]  /*65e90*/  ISETP.LT.AND P5, PT, R11, UR6, !P3 ;  /* 0x000000060b007c0c */ /* 0x000fe2000dfa1270 */
[----:B------:R-:W0:Y:S06]  /*65ea0*/  LDCU UR6, c[0x0][0x398] ;  /* 0x00007300ff0677ac */ /* 0x000e2c0008000800 */
[----:B------:R-:W-:-:S04]  /*65eb0*/  @P0 LOP3.LUT R2, R2, 0x10, RZ, 0xfc, !PT ;  /* 0x0000001002020812 */ /* 0x000fc800078efcff */
[----:B------:R-:W-:-:S04]  /*65ec0*/  LOP3.LUT R2, R2, 0xfffffff7, RZ, 0xc0, !PT ;  /* 0xfffffff702027812 */ /* 0x000fc800078ec0ff */
[----:B------:R-:W-:Y:S02]  /*65ed0*/  @P6 LOP3.LUT R2, R2, 0x8, RZ, 0xfc, !PT ;  /* 0x0000000802026812 */ /* 0x000fe400078efcff */
[----:B------:R-:W-:Y:S01]  /*65ee0*/  ISETP.LT.AND P0, PT, R10, UR7, !P3 ;  /* 0x000000070a007c0c */ /* 0x000fe2000df01270 */
[----:B------:R-:W2:Y:S01]  /*65ef0*/  LDCU UR7, c[0x0][0x398] ;  /* 0x00007300ff0777ac */ /* 0x000ea20008000800 */
[----:B------:R-:W-:-:S04]  /*65f00*/  LOP3.LUT R2, R2, 0xfffffffb, RZ, 0xc0, !PT ;  /* 0xfffffffb02027812 */ /* 0x000fc800078ec0ff */
[----:B------:R-:W-:Y:S02]  /*65f10*/  @P5 LOP3.LUT R2, R2, 0x4, RZ, 0xfc, !PT ;  /* 0x0000000402025812 */ /* 0x000fe400078efcff */
[----:B------:R-:W-:Y:S02]  /*65f20*/  LOP3.LUT P2, RZ, R59, 0x80000, RZ, 0xc0, !PT ;  /* 0x000800003bff7812 */ /* 0x000fe4000784c0ff */
[----:B------:R-:W-:Y:S02]  /*65f30*/  LOP3.LUT R2, R2, 0xfffffffd, RZ, 0xc0, !PT ;  /* 0xfffffffd02027812 */ /* 0x000fe400078ec0ff */
[----:B-1----:R-:W-:Y:S01]  /*65f40*/  ISETP.LT.AND P6, PT, R32, UR5, !P2 ;  /* 0x0000000520007c0c */ /* 0x002fe2000d7c1270 */
[----:B------:R-:W1:Y:S01]  /*65f50*/  LDCU UR5, c[0x0][0x398] ;  /* 0x00007300ff0577ac */ /* 0x000e620008000800 */
[----:B------:R-:W-:Y:S02]  /*65f60*/  @P0 LOP3.LUT R2, R2, 0x2, RZ, 0xfc, !PT ;  /* 0x0000000202020812 */ /* 0x000fe400078efcff */
[----:B0-----:R-:W-:Y:S01]  /*65f70*/  ISETP.LT.AND P0, PT, R31, UR4, !P2 ;  /* 0x000000041f007c0c */ /* 0x001fe2000d701270 */
[----:B------:R-:W0:Y:S01]  /*65f80*/  LDCU UR4, c[0x0][0x398] ;  /* 0x00007300ff0477ac */ /* 0x000e220008000800 */
[----:B------:R-:W-:-:S02]  /*65f90*/  ISETP.LT.AND P5, PT, R11, UR6, !P2 ;  /* 0x000000060b007c0c */ /* 0x000fc4000d7a1270 */
[----:B------:R-:W-:Y:S01]  /*65fa0*/  LOP3.LUT R2, R2, 0xfffffffe, RZ, 0xc0, !PT ;  /* 0xfffffffe02027812 */ /* 0x000fe200078ec0ff */
[----:B------:R-:W0:Y:S04]  /*65fb0*/  LDCU UR6, c[0x0][0x398] ;  /* 0x00007300ff0677ac */ /* 0x000e280008000800 */
[----:B------:R-:W-:-:S04]  /*65fc0*/  @P6 LOP3.LUT R4, R4, 0x80000000, RZ, 0xfc, !PT ;  /* 0x8000000004046812 */ /* 0x000fc800078efcff */
[----:B------:R-:W-:Y:S02]  /*65fd0*/  @P0 LOP3.LUT R2, R2, 0x1, RZ, 0xfc, !PT ;  /* 0x0000000102020812 */ /* 0x000fe400078efcff */
[----:B--2---:R-:W-:Y:S01]  /*65fe0*/  ISETP.LT.AND P0, PT, R10, UR7, !P2 ;  /* 0x000000070a007c0c */ /* 0x004fe2000d701270 */
[----:B------:R-:W2:Y:S01]  /*65ff0*/  LDCU UR7, c[0x0][0x398] ;  /* 0x00007300ff0777ac */ /* 0x000ea20008000800 */
[----:B------:R-:W-:-:S04]  /*66000*/  LOP3.LUT R4, R4, 0xbfffffff, RZ, 0xc0, !PT ;  /* 0xbfffffff04047812 */ /* 0x000fc800078ec0ff */
[----:B------:R-:W-:Y:S02]  /*66010*/  @P5 LOP3.LUT R4, R4, 0x40000000, RZ, 0xfc, !PT ;  /* 0x4000000004045812 */ /* 0x000fe400078efcff */
[----:B------:R-:W-:Y:S02]  /*66020*/  LOP3.LUT P1, RZ, R59, 0x40000, RZ, 0xc0, !PT ;  /* 0x000400003bff7812 */ /* 0x000fe4000782c0ff */
[----:B------:R-:W-:-:S04]  /*66030*/  LOP3.LUT R4, R4, 0xdfffffff, RZ, 0xc0, !PT ;  /* 0xdfffffff04047812 */ /* 0x000fc800078ec0ff */
[----:B------:R-:W-:Y:S02]  /*66040*/  @P0 LOP3.LUT R4, R4, 0x20000000, RZ, 0xfc, !PT ;  /* 0x2000000004040812 */ /* 0x000fe400078efcff */
[----:B0-----:R-:W-:Y:S01]  /*66050*/  ISETP.LT.AND P0, PT, R31, UR4, !P1 ;  /* 0x000000041f007c0c */ /* 0x001fe2000cf01270 */
[----:B------:R-:W0:Y:S01]  /*66060*/  LDCU UR4, c[0x0][0x398] ;  /* 0x00007300ff0477ac */ /* 0x000e220008000800 */
[----:B-1----:R-:W-:Y:S02]  /*66070*/  ISETP.LT.AND P6, PT, R32, UR5, !P1 ;  /* 0x0000000520007c0c */ /* 0x002fe4000cfc1270 */
[----:B------:R-:W-:Y:S01]  /*66080*/  LOP3.LUT R4, R4, 0xefffffff, RZ, 0xc0, !PT ;  /* 0xefffffff04047812 */ /* 0x000fe200078ec0ff */
[----:B------:R-:W1:Y:S01]  /*66090*/  LDCU UR5, c[0x0][0x398] ;  /* 0x00007300ff0577ac */ /* 0x000e620008000800 */
[----:B------:R-:W-:Y:S02]  /*660a0*/  ISETP.LT.AND P5, PT, R11, UR6, !P1 ;  /* 0x000000060b007c0c */ /* 0x000fe4000cfa1270 */
[----:B------:R-:W-:Y:S01]  /*660b0*/  LOP3.LUT P4, RZ, R59, 0x20000, RZ, 0xc0, !PT ;  /* 0x000200003bff7812 */ /* 0x000fe2000788c0ff */
[----:B------:R-:W0:Y:S04]  /*660c0*/  LDCU UR6, c[0x0][0x398] ;  /* 0x00007300ff0677ac */ /* 0x000e280008000800 */
[----:B------:R-:W-:-:S04]  /*660d0*/  @P0 LOP3.LUT R4, R4, 0x10000000, RZ, 0xfc, !PT ;  /* 0x1000000004040812 */ /* 0x000fc800078efcff */
[----:B------:R-:W-:-:S04]  /*660e0*/  LOP3.LUT R4, R4, 0xf7ffffff, RZ, 0xc0, !PT ;  /* 0xf7ffffff04047812 */ /* 0x000fc800078ec0ff */
[----:B------:R-:W-:Y:S02]  /*660f0*/  @P6 LOP3.LUT R4, R4, 0x8000000, RZ, 0xfc, !PT ;  /* 0x0800000004046812 */ /* 0x000fe400078efcff */
[----:B--2---:R-:W-:Y:S01]  /*66100*/  ISETP.LT.AND P0, PT, R10, UR7, !P1 ;  /* 0x000000070a007c0c */ /* 0x004fe2000cf01270 */
[----:B------:R-:W2:Y:S01]  /*66110*/  LDCU UR7, c[0x0][0x398] ;  /* 0x00007300ff0777ac */ /* 0x000ea20008000800 */
[----:B------:R-:W-:-:S04]  /*66120*/  LOP3.LUT R4, R4, 0xfbffffff, RZ, 0xc0, !PT ;  /* 0xfbffffff04047812 */ /* 0x000fc800078ec0ff */
[----:B------:R-:W-:-:S04]  /*66130*/  @P5 LOP3.LUT R4, R4, 0x4000000, RZ, 0xfc, !PT ;  /* 0x0400000004045812 */ /* 0x000fc800078efcff */
        /* <DEDUP_REMOVED lines=92> */
[----:B------:R-:W-:Y:S01]  /*66700*/  ISETP.LT.AND P5, PT, R11, UR6, !P3 ;  /* 0x000000060b007c0c */ /* 0x000fe2000dfa1270 */
[----:B------:R-:W0:Y:S06]  /*66710*/  LDCU UR6, c[0x0][0x398] ;  /* 0x00007300ff0677ac */ /* 0x000e2c0008000800 */
[----:B------:R-:W-:-:S04]  /*66720*/  @P0 LOP3.LUT R4, R4, 0x10, RZ, 0xfc, !PT ;  /* 0x0000001004040812 */ /* 0x000fc800078efcff */
[----:B------:R-:W-:-:S04]  /*66730*/  LOP3.LUT R4, R4, 0xfffffff7, RZ, 0xc0, !PT ;  /* 0xfffffff704047812 */ /* 0x000fc800078ec0ff */
[----:B------:R-:W-:Y:S02]  /*66740*/  @P6 LOP3.LUT R4, R4, 0x8, RZ, 0xfc, !PT ;  /* 0x0000000804046812 */ /* 0x000fe400078efcff */
[----:B--2---:R-:W-:Y:S01]  /*66750*/  ISETP.LT.AND P0, PT, R10, UR7, !P3 ;  /* 0x000000070a007c0c */ /* 0x004fe2000df01270 */
        /* <DEDUP_REMOVED lines=12> */
[----:B------:R-:W0:Y:S01]  /*66820*/  LDCU UR6, c[0x0][0x398] ;  /* 0x00007300ff0677ac */ /* 0x000e220008000800 */
[----:B------:R-:W-:-:S03]  /*66830*/  LOP3.LUT R4, R4, 0xfffffffe, RZ, 0xc0, !PT ;  /* 0xfffffffe04047812 */ /* 0x000fc600078ec0ff */
        /* <DEDUP_REMOVED lines=390> */
[----:B------:R-:W-:-:S02]  /*680a0*/  @P0 LOP3.LUT R7, R7, 0x10, RZ, 0xfc, !PT ;  /* 0x0000001007070812 */ /* 0x000fc400078efcff */
[----:B--2---:R-:W-:Y:S01]  /*680b0*/  ISETP.LT.AND P0, PT, R31, UR7, !P3 ;  /* 0x000000071f007c0c */ /* 0x004fe2000df01270 */
[----:B------:R-:W2:Y:S01]  /*680c0*/  LDCU UR7, c[0x0][0x398] ;  /* 0x00007300ff0777ac */ /* 0x000ea20008000800 */
[----:B------:R-:W-:Y:S02]  /*680d0*/  LOP3.LUT R7, R7, 0xfffffff7, RZ, 0xc0, !PT ;  /* 0xfffffff707077812 */ /* 0x000fe400078ec0ff */
[----:B------:R-:W-:Y:S02]  /*680e0*/  LOP3.LUT P2, RZ, R51, 0x200000, RZ, 0xc0, !PT ;  /* 0x0020000033ff7812 */ /* 0x000fe4000784c0ff */
[----:B------:R-:W-:-:S04]  /*680f0*/  @P6 LOP3.LUT R7, R7, 0x8, RZ, 0xfc, !PT ;  /* 0x0000000807076812 */ /* 0x000fc800078efcff */
[----:B------:R-:W-:-:S03]  /*68100*/  LOP3.LUT R7, R7, 0xfffffffb, RZ, 0xc0, !PT ;  /* 0xfffffffb07077812 */ /* 0x000fc600078ec0ff */
[----:B------:R-:W-:Y:S02]  /*68110*/  @P0 LOP3.LUT R48, R48, 0x40000000, RZ, 0xfc, !PT ;  /* 0x4000000030300812 */ /* 0x000fe400078efcff */
[----:B0-----:R-:W-:Y:S01]  /*68120*/  ISETP.LT.AND P0, PT, R31, UR4, !P2 ;  /* 0x000000041f007c0c */ /* 0x001fe2000d701270 */
[----:B------:R-:W0:Y:S01]  /*68130*/  LDCU UR4, c[0x0][0x398] ;  /* 0x00007300ff0477ac */ /* 0x000e220008000800 */
[----:B------:R-:W-:Y:S02]  /*68140*/  @P5 LOP3.LUT R7, R7, 0x4, RZ, 0xfc, !PT ;  /* 0x0000000407075812 */ /* 0x000fe400078efcff */
[----:B------:R-:W-:Y:S01]  /*68150*/  ISETP.LT.AND P5, PT, R11, UR6, !P2 ;  /* 0x000000060b007c0c */ /* 0x000fe2000d7a1270 */
[----:B------:R-:W0:Y:S01]  /*68160*/  LDCU UR6, c[0x0][0x398] ;  /* 0x00007300ff0677ac */ /* 0x000e220008000800 */
[----:B------:R-:W-:Y:S02]  /*68170*/  LOP3.LUT R7, R7, 0xfffffffd, RZ, 0xc0, !PT ;  /* 0xfffffffd07077812 */ /* 0x000fe400078ec0ff */
[----:B------:R-:W-:-:S05]  /*68180*/  LOP3.LUT R48, R48, 0x7fffffff, RZ, 0xc0, !PT ;  /* 0x7fffffff30307812 */ /* 0x000fca00078ec0ff */
[----:B------:R-:W-:Y:S02]  /*68190*/  @P0 LOP3.LUT R7, R7, 0x2, RZ, 0xfc, !PT ;  /* 0x0000000207070812 */ /* 0x000fe400078efcff */
[----:B--2---:R-:W-:Y:S01]  /*681a0*/  ISETP.LT.AND P0, PT, R10, UR7, !P2 ;  /* 0x000000070a007c0c */ /* 0x004fe2000d701270 */
[----:B------:R-:W2:Y:S01]  /*681b0*/  LDCU UR7, c[0x0][0x398] ;  /* 0x00007300ff0777ac */ /* 0x000ea20008000800 */
[----:B-1----:R-:W-:Y:S02]  /*681c0*/  ISETP.LT.AND P6, PT, R32, UR5, !P2 ;  /* 0x0000000520007c0c */ /* 0x002fe4000d7c1270 */
[----:B------:R-:W-:Y:S01]  /*681d0*/  @P5 LOP3.LUT R48, R48, 0x80000000, RZ, 0xfc, !PT ;  /* 0x8000000030305812 */ /* 0x000fe200078efcff */
[----:B------:R-:W1:Y:S01]  /*681e0*/  LDCU UR5, c[0x0][0x398] ;  /* 0x00007300ff0577ac */ /* 0x000e620008000800 */
[----:B------:R-:W-:Y:S02]  /*681f0*/  LOP3.LUT P1, RZ, R51, 0x8000, RZ, 0xc0, !PT ;  /* 0x0000800033ff7812 */ /* 0x000fe4000782c0ff */
[----:B------:R-:W-:-:S05]  /*68200*/  LOP3.LUT R48, R48, 0xf7ffffff, RZ, 0xc0, !PT ;  /* 0xf7ffffff30307812 */ /* 0x000fca00078ec0ff */
[----:B------:R-:W-:Y:S02]  /*68210*/  @P0 LOP3.LUT R48, R48, 0x8000000, RZ, 0xfc, !PT ;  /* 0x0800000030300812 */ /* 0x000fe400078efcff */
[----:B0-----:R-:W-:Y:S01]  /*68220*/  ISETP.LT.AND P0, PT, R10, UR4, !P1 ;  /* 0x000000040a007c0c */ /* 0x001fe2000cf01270 */
[----:B------:R-:W0:Y:S01]  /*68230*/  LDCU UR4, c[0x0][0x398] ;  /* 0x00007300ff0477ac */ /* 0x000e220008000800 */
[----:B------:R-:W-:Y:S02]  /*68240*/  LOP3.LUT R7, R7, 0xfffffffe, RZ, 0xc0, !PT ;  /* 0xfffffffe07077812 */ /* 0x000fe400078ec0ff */
[----:B------:R-:W-:Y:S02]  /*68250*/  LOP3.LUT R48, R48, 0xdfffffff, RZ, 0xc0, !PT ;  /* 0xdfffffff30307812 */ /* 0x000fe400078ec0ff */
[----:B------:R-:W-:Y:S02]  /*68260*/  @P6 LOP3.LUT R7, R7, 0x1, RZ, 0xfc, !PT ;  /* 0x0000000107076812 */ /* 0x000fe400078efcff */
[----:B-1----:R-:W-:Y:S01]  /*68270*/  ISETP.LT.AND P6, PT, R11, UR5, !P1 ;  /* 0x000000050b007c0c */ /* 0x002fe2000cfc1270 */
[----:B------:R-:W1:Y:S01]  /*68280*/  LDCU UR5, c[0x0][0x398] ;  /* 0x00007300ff0577ac */ /* 0x000e620008000800 */
[----:B------:R-:W-:-:S03]  /*68290*/  ISETP.LT.AND P5, PT, R32, UR6, !P1 ;  /* 0x0000000620007c0c */ /* 0x000fc6000cfa1270 */
[----:B------:R-:W-:Y:S01]  /*682a0*/  @P0 LOP3.LUT R48, R48, 0x20000000, RZ, 0xfc, !PT ;  /* 0x2000000030300812 */ /* 0x000fe200078efcff */
[----:B------:R-:W0:Y:S03]  /*682b0*/  LDCU UR6, c[0x0][0x398] ;  /* 0x00007300ff0677ac */ /* 0x000e260008000800 */
[----:B------:R-:W-:-:S04]  /*682c0*/  LOP3.LUT R48, R48, 0xefffffff, RZ, 0xc0, !PT ;  /* 0xefffffff30307812 */ /* 0x000fc800078ec0ff */
        /* <DEDUP_REMOVED lines=191> */
[----:B------:R-:W-:Y:S02]  /*68ec0*/  @P6 LOP3.LUT R49, R49, 0x4000, RZ, 0xfc, !PT ;  /* 0x0000400031316812 */ /* 0x000fe400078efcff */
[----:B0-----:R-:W-:Y:S01]  /*68ed0*/  ISETP.LT.AND P2, PT, R31, UR4, !P1 ;  /* 0x000000041f007c0c */ /* 0x001fe2000cf41270 */
[----:B------:R-:W0:Y:S01]  /*68ee0*/  LDCU UR4, c[0x0][0x398] ;  /* 0x00007300ff0477ac */ /* 0x000e220008000800 */
[----:B------:R-:W-:-:S04]  /*68ef0*/  LOP3.LUT R49, R49, 0xffffdfff, RZ, 0xc0, !PT ;  /* 0xffffdfff31317812 */ /* 0x000fc800078ec0ff */
[----:B------:R-:W-:Y:S02]  /*68f00*/  @P0 LOP3.LUT R49, R49, 0x2000, RZ, 0xfc, !PT ;  /* 0x0000200031310812 */ /* 0x000fe400078efcff */
[----:B-1----:R-:W-:Y:S01]  /*68f10*/  ISETP.LT.AND P0, PT, R32, UR5, !P1 ;  /* 0x0000000520007c0c */ /* 0x002fe2000cf01270 */
[----:B------:R-:W1:Y:S01]  /*68f20*/  LDCU UR5, c[0x0][0x398] ;  /* 0x00007300ff0577ac */ /* 0x000e620008000800 */
[----:B------:R-:W-:-:S04]  /*68f30*/  LOP3.LUT R49, R49, 0xffffefff, RZ, 0xc0, !PT ;  /* 0xffffefff31317812 */ /* 0x000fc800078ec0ff */
[----:B------:R-:W-:Y:S02]  /*68f40*/  @P2 LOP3.LUT R49, R49, 0x1000, RZ, 0xfc, !PT ;  /* 0x0000100031312812 */ /* 0x000fe400078efcff */
[----:B------:R-:W-:Y:S01]  /*68f50*/  ISETP.LT.AND P6, PT, R11, UR6, !P1 ;  /* 0x000000060b007c0c */ /* 0x000fe2000cfc1270 */
[----:B------:R-:W1:Y:S01]  /*68f60*/  LDCU UR6, c[0x0][0x398] ;  /* 0x00007300ff0677ac */ /* 0x000e620008000800 */
[----:B------:R-:W-:-:S04]  /*68f70*/  LOP3.LUT R49, R49, 0xfffff7ff, RZ, 0xc0, !PT ;  /* 0xfffff7ff31317812 */ /* 0x000fc800078ec0ff */
[----:B------:R-:W-:Y:S02]  /*68f80*/  @P0 LOP3.LUT R49, R49, 0x800, RZ, 0xfc, !PT ;  /* 0x0000080031310812 */ /* 0x000fe400078efcff */
[----:B--2---:R-:W-:Y:S01]  /*68f90*/  ISETP.LT.AND P0, PT, R10, UR7, !P1 ;  /* 0x000000070a007c0c */ /* 0x004fe2000cf01270 */
[----:B------:R-:W2:Y:S01]  /*68fa0*/  LDCU UR7, c[0x0][0x398] ;  /* 0x00007300ff0777ac */ /* 0x000ea20008000800 */
[----:B------:R-:W-:Y:S02]  /*68fb0*/  LOP3.LUT R49, R49, 0xfffffbff, RZ, 0xc0, !PT ;  /* 0xfffffbff31317812 */ /* 0x000fe400078ec0ff */
[----:B------:R-:W-:Y:S02]  /*68fc0*/  LOP3.LUT P5, RZ, R51, 0x20, RZ, 0xc0, !PT ;  /* 0x0000002033ff7812 */ /* 0x000fe400078ac0ff */
        /* <DEDUP_REMOVED lines=10> */
[----:B------:R-:W0:Y:S01]  /*69070*/  LDCU UR6, c[0x0][0x398] ;  /* 0x00007300ff0677ac */ /* 0x000e220008000800 */
        /* <DEDUP_REMOVED lines=64> */
[----:B------:R-:W-:-:S04]  /*69480*/  @P3 LOP3.LUT R50, R50, 0x1000000, RZ, 0xfc, !PT ;  /* 0x0100000032323812 */ /* 0x000fc800078efcff */
[----:B------:R-:W-:-:S04]  /*69490*/  LOP3.LUT R50, R50, 0xff7fffff, RZ, 0xc0, !PT ;  /* 0xff7fffff32327812 */ /* 0x000fc800078ec0ff */
[----:B------:R-:W-:Y:S02]  /*694a0*/  @P0 LOP3.LUT R50, R50, 0x800000, RZ, 0xfc, !PT ;  /* 0x0080000032320812 */ /* 0x000fe400078efcff */
[----:B------:R-:W-:Y:S02]  /*694b0*/  LOP3.LUT P0, RZ, R55, 0x2000000, RZ, 0xc0, !PT ;  /* 0x0200000037ff7812 */ /* 0x000fe4000780c0ff */
[----:B------:R-:W-:-:S11]  /*694c0*/  LOP3.LUT R19, R19, 0xffefffff, RZ, 0xc0, !PT ;  /* 0xffefffff13137812 */ /* 0x000fd600078ec0ff */
        /* <DEDUP_REMOVED lines=14> */
[----:B------:R-:W-:Y:S02]  /*695b0*/  LOP3.LUT R19, R19, 0xfdffffff, RZ, 0xc0, !PT ;  /* 0xfdffffff13137812 */ /* 0x000fe400078ec0ff */
[----:B------:R-:W-:Y:S01]  /*695c0*/  ISETP.LT.AND P2, PT, R11, UR6, !P1 ;  /* 0x000000060b007c0c */ /* 0x000fe2000cf41270 */
[----:B------:R-:W0:Y:S08]  /*695d0*/  LDCU UR6, c[0x0][0x398] ;  /* 0x00007300ff0677ac */ /* 0x000e300008000800 */
[----:B------:R-:W-:-:S02]  /*695e0*/  @P0 LOP3.LUT R19, R19, 0x2000000, RZ, 0xfc, !PT ;  /* 0x0200000013130812 */ /* 0x000fc400078efcff */
[----:B------:R-:W-:Y:S02]  /*695f0*/  LOP3.LUT P0, RZ, R55, 0x80000000, RZ, 0xc0, !PT ;  /* 0x8000000037ff7812 */ /* 0x000fe4000780c0ff */
[----:B------:R-:W-:Y:S02]  /*69600*/  LOP3.LUT R19, R19, 0xfbffffff, RZ, 0xc0, !PT ;  /* 0xfbffffff13137812 */ /* 0x000fe400078ec0ff */
[----:B--2---:R-:W-:Y:S01]  /*69610*/  ISETP.LT.AND P1, PT, R10, UR7, !P1 ;  /* 0x000000070a007c0c */ /* 0x004fe2000cf21270 */
[----:B------:R-:W2:Y:S01]  /*69620*/  LDCU UR7, c[0x0][0x398] ;  /* 0x00007300ff0777ac */ /* 0x000ea20008000800 */
[----:B------:R-:W-:-:S04]  /*69630*/  LOP3.LUT R50, R50, 0xffbfffff, RZ, 0xc0, !PT ;  /* 0xffbfffff32327812 */ /* 0x000fc800078ec0ff */
[----:B------:R-:W-:-:S03]  /*69640*/  @P2 LOP3.LUT R50, R50, 0x400000, RZ, 0xfc, !PT ;  /* 0x0040000032322812 */ /* 0x000fc600078efcff */
[----:B------:R-:W-:Y:S02]  /*69650*/  @P0 LOP3.LUT R19, R19, 0x4000000, RZ, 0xfc, !PT ;  /* 0x0400000013130812 */ /* 0x000fe400078efcff */
[----:B------:R-:W-:Y:S02]  /*69660*/  LOP3.LUT P0, RZ, R51, 0x1, RZ, 0xc0, !PT ;  /* 0x0000000133ff7812 */ /* 0x000fe4000780c0ff */
[----:B------:R-:W-:Y:S02]  /*69670*/  LOP3.LUT R50, R50, 0xffdfffff, RZ, 0xc0, !PT ;  /* 0xffdfffff32327812 */ /* 0x000fe400078ec0ff */
[----:B------:R-:W-:Y:S01]  /*69680*/  ISETP.LT.AND P0, PT, R31, UR58, !P0 ;  /* 0x0000003a1f007c0c */ /* 0x000fe2000c701270 */
[----:B------:R-:W0:Y:S01]  /*69690*/  LDCU UR58, c[0x0][0x398] ;  /* 0x00007300ff3a77ac */ /* 0x000e220008000800 */
[----:B------:R-:W-:-:S04]  /*696a0*/  @P1 LOP3.LUT R50, R50, 0x200000, RZ, 0xfc, !PT ;  /* 0x0020000032321812 */ /* 0x000fc800078efcff */
[----:B------:R-:W-:-:S07]  /*696b0*/  LOP3.LUT R50, R50, 0xffefffff, RZ, 0xc0, !PT ;  /* 0xffefffff32327812 */ /* 0x000fce00078ec0ff */
[----:B------:R-:W-:Y:S02]  /*696c0*/  @P0 LOP3.LUT R50, R50, 0x100000, RZ, 0xfc, !PT ;  /* 0x0010000032320812 */ /* 0x000fe400078efcff */
[----:B------:R-:W-:-:S04]  /*696d0*/  LOP3.LUT P0, RZ, R19, 0x4000000, RZ, 0xc0, !PT ;  /* 0x0400000013ff7812 */ /* 0x000fc8000780c0ff */
[----:B------:R-:W-:Y:S01]  /*696e0*/  ISETP.LT.AND P0, PT, R31, UR57, !P0 ;  /* 0x000000391f007c0c */ /* 0x000fe2000c701270 */
[----:B------:R-:W0:Y:S01]  /*696f0*/  LDCU UR57, c[0x0][0x398] ;  /* 0x00007300ff3977ac */ /* 0x000e220008000800 */
[----:B------:R-:W-:-:S11]  /*69700*/  LOP3.LUT R50, R50, 0xfffdffff, RZ, 0xc0, !PT ;  /* 0xfffdffff32327812 */ /* 0x000fd600078ec0ff */
[----:B------:R-:W-:Y:S02]  /*69710*/  @P0 LOP3.LUT R50, R50, 0x20000, RZ, 0xfc, !PT ;  /* 0x0002000032320812 */ /* 0x000fe400078efcff */
[----:B------:R-:W-:-:S04]  /*69720*/  LOP3.LUT P0, RZ, R19, 0x2000000, RZ, 0xc0, !PT ;  /* 0x0200000013ff7812 */ /* 0x000fc8000780c0ff */
[----:B------:R-:W-:Y:S01]  /*69730*/  ISETP.LT.AND P0, PT, R31, UR56, !P0 ;  /* 0x000000381f007c0c */ /* 0x000fe2000c701270 */
[----:B------:R-:W0:Y:S01]  /*69740*/  LDCU UR56, c[0x0][0x398] ;  /* 0x00007300ff3877ac */ /* 0x000e220008000800 */
[----:B------:R-:W-:-:S11]  /*69750*/  LOP3.LUT R50, R50, 0xffffbfff, RZ, 0xc0, !PT ;  /* 0xffffbfff32327812 */ /* 0x000fd600078ec0ff */
[----:B------:R-:W-:Y:S02]  /*69760*/  @P0 LOP3.LUT R50, R50, 0x4000, RZ, 0xfc, !PT ;  /* 0x0000400032320812 */ /* 0x000fe400078efcff */
[----:B------:R-:W-:-:S04]  /*69770*/  LOP3.LUT P0, RZ, R19, 0x1000000, RZ, 0xc0, !PT ;  /* 0x0100000013ff7812 */ /* 0x000fc8000780c0ff */
[----:B---3--:R-:W-:Y:S01]  /*69780*/  ISETP.LT.AND P0, PT, R31, UR55, !P0 ;  /* 0x000000371f007c0c */ /* 0x008fe2000c701270 */
[----:B------:R-:W3:Y:S01]  /*69790*/  LDCU UR55, c[0x0][0x398] ;  /* 0x00007300ff3777ac */ /* 0x000ee20008000800 */
        /* <DEDUP_REMOVED lines=20> */
[----:B------:R-:W-:-:S11]  /*698e0*/  LOP3.LUT P5, RZ, R55, 0x800000, RZ, 0xc0, !PT ;  /* 0x0080000037ff7812 */ /* 0x000fd600078ac0ff */
[----:B------:R-:W-:Y:S02]  /*698f0*/  @P0 LOP3.LUT R52, R52, 0x80000000, RZ, 0xfc, !PT ;  /* 0x8000000034340812 */ /* 0x000fe400078efcff */
[----:B------:R-:W-:Y:S01]  /*69900*/  ISETP.LT.AND P0, PT, R31, UR49, !P5 ;  /* 0x000000311f007c0c */ /* 0x000fe2000ef01270 */
[----:B------:R-:W0:Y:S01]  /*69910*/  LDCU UR49, c[0x0][0x398] ;  /* 0x00007300ff3177ac */ /* 0x000e220008000800 */
        /* <DEDUP_REMOVED lines=8> */
[----:B------:R-:W-:-:S04]  /*699a0*/  LOP3.LUT P6, RZ, R55, 0x1000000, RZ, 0xc0, !PT ;  /* 0x0100000037ff7812 */ /* 0x000fc800078cc0ff */
[----:B------:R-:W-:Y:S01]  /*699b0*/  ISETP.LT.AND P6, PT, R31, UR50, !P6 ;  /* 0x000000321f007c0c */ /* 0x000fe2000f7c1270 */
[----:B------:R-:W0:Y:S04]  /*699c0*/  LDCU UR50, c[0x0][0x398] ;  /* 0x00007300ff3277ac */ /* 0x000e280008000800 */
[----:B------:R-:W-:Y:S02]  /*699d0*/  @P5 LOP3.LUT R19, R19, 0x2000, RZ, 0xfc, !PT ;  /* 0x0000200013135812 */ /* 0x000fe400078efcff */
[----:B------:R-:W-:Y:S02]  /*699e0*/  LOP3.LUT P5, RZ, R55, 0x200, RZ, 0xc0, !PT ;  /* 0x0000020037ff7812 */ /* 0x000fe400078ac0ff */
[----:B------:R-:W-:Y:S02]  /*699f0*/  LOP3.LUT R19, R19, 0xffffbfff, RZ, 0xc0, !PT ;  /* 0xffffbfff13137812 */ /* 0x000fe400078ec0ff */
[----:B------:R-:W-:-:S02]  /*69a00*/  LOP3.LUT R52, R52, 0xefffffff, RZ, 0xc0, !PT ;  /* 0xefffffff34347812 */ /* 0x000fc400078ec0ff */
[----:B------:R-:W-:Y:S02]  /*69a10*/  LOP3.LUT P4, RZ, R55, 0x400000, RZ, 0xc0, !PT ;  /* 0x0040000037ff7812 */ /* 0x000fe4000788c0ff */
[----:B------:R-:W-:-:S05]  /*69a20*/  @P6 LOP3.LUT R52, R52, 0x10000000, RZ, 0xfc, !PT ;  /* 0x1000000034346812 */ /* 0x000fca00078efcff */
[----:B------:R-:W-:Y:S02]  /*69a30*/  @P5 LOP3.LUT R19, R19, 0x4000, RZ, 0xfc, !PT ;  /* 0x0000400013135812 */ /* 0x000fe400078efcff */
[----:B------:R-:W-:Y:S02]  /*69a40*/  LOP3.LUT P5, RZ, R55, 0x400, RZ, 0xc0, !PT ;  /* 0x0000040037ff7812 */ /* 0x000fe400078ac0ff */
[----:B------:R-:W-:Y:S01]  /*69a50*/  ISETP.LT.AND P4, PT, R31, UR48, !P4 ;  /* 0x000000301f007c0c */ /* 0x000fe2000e781270 */
[----:B------:R-:W0:Y:S01]  /*69a60*/  LDCU UR48, c[0x0][0x398] ;  /* 0x00007300ff3077ac */ /* 0x000e220008000800 */
[----:B------:R-:W-:Y:S02]  /*69a70*/  LOP3.LUT R52, R52, 0xfdffffff, RZ, 0xc0, !PT ;  /* 0xfdffffff34347812 */ /* 0x000fe400078ec0ff */
[----:B------:R-:W-:Y:S02]  /*69a80*/  LOP3.LUT R19, R19, 0xffff7fff, RZ, 0xc0, !PT ;  /* 0xffff7fff13137812 */ /* 0x000fe400078ec0ff */
[----:B------:R-:W-:-:S02]  /*69a90*/  LOP3.LUT P3, RZ, R55, 0x200000, RZ, 0xc0, !PT ;  /* 0x0020000037ff7812 */ /* 0x000fc4000786c0ff */
[----:B------:R-:W-:Y:S02]  /*69aa0*/  @P0 LOP3.LUT R52, R52, 0x2000000, RZ, 0xfc, !PT ;  /* 0x0200000034340812 */ /* 0x000fe400078efcff */
[----:B------:R-:W-:Y:S01]  /*69ab0*/  ISETP.LT.AND P0, PT, R31, UR47, !P3 ;  /* 0x0000002f1f007c0c */ /* 0x000fe2000df01270 */
[----:B------:R-:W0:Y:S01]  /*69ac0*/  LDCU UR47, c[0x0][0x398] ;  /* 0x00007300ff2f77ac */ /* 0x000e220008000800 */
[----:B------:R-:W-:Y:S02]  /*69ad0*/  @P5 LOP3.LUT R19, R19, 0x8000, RZ, 0xfc, !PT ;  /* 0x0000800013135812 */ /* 0x000fe400078efcff */
[C---:B------:R-:W-:Y:S02]  /*69ae0*/  LOP3.LUT P5, RZ, R55.reuse, 0x800, RZ, 0xc0, !PT ;  /* 0x0000080037ff7812 */ /* 0x040fe400078ac0ff */
[----:B------:R-:W-:Y:S02]  /*69af0*/  LOP3.LUT R52, R52, 0xffbfffff, RZ, 0xc0, !PT ;  /* 0xffbfffff34347812 */ /* 0x000fe400078ec0ff */
[----:B------:R-:W-:-:S02]  /*69b00*/  LOP3.LUT P2, RZ, R55, 0x100000, RZ, 0xc0, !PT ;  /* 0x0010000037ff7812 */ /* 0x000fc4000784c0ff */
[----:B------:R-:W-:Y:S02]  /*69b10*/  @P4 LOP3.LUT R52, R52, 0x400000, RZ, 0xfc, !PT ;  /* 0x0040000034344812 */ /* 0x000fe400078efcff */
[----:B------:R-:W-:Y:S01]  /*69b20*/  ISETP.LT.AND P2, PT, R31, UR46, !P2 ;  /* 0x0000002e1f007c0c */ /* 0x000fe2000d741270 */
[----:B------:R-:W0:Y:S01]  /*69b30*/  LDCU UR46, c[0x0][0x398] ;  /* 0x00007300ff2e77ac */ /* 0x000e220008000800 */
[----:B------:R-:W-:Y:S02]  /*69b40*/  LOP3.LUT R52, R52, 0xfff7ffff, RZ, 0xc0, !PT ;  /* 0xfff7ffff34347812 */ /* 0x000fe400078ec0ff */
[----:B------:R-:W-:Y:S02]  /*69b50*/  LOP3.LUT R19, R19, 0xfffeffff, RZ, 0xc0, !PT ;  /* 0xfffeffff13137812 */ /* 0x000fe400078ec0ff */
[----:B------:R-:W-:Y:S02]  /*69b60*/  LOP3.LUT P1, RZ, R55, 0x80000, RZ, 0xc0, !PT ;  /* 0x0008000037ff7812 */ /* 0x000fe4000782c0ff */
[----:B------:R-:W-:-:S02]  /*69b70*/  @P0 LOP3.LUT R52, R52, 0x80000, RZ, 0xfc, !PT ;  /* 0x0008000034340812 */ /* 0x000fc400078efcff */
[----:B------:R-:W-:Y:S02]  /*69b80*/  @P5 LOP3.LUT R19, R19, 0x10000, RZ, 0xfc, !PT ;  /* 0x0001000013135812 */ /* 0x000fe400078efcff */
[----:B------:R-:W-:Y:S02]  /*69b90*/  LOP3.LUT P5, RZ, R55, 0x1000, RZ, 0xc0, !PT ;  /* 0x0000100037ff7812 */ /* 0x000fe400078ac0ff */
[----:B------:R-:W-:Y:S01]  /*69ba0*/  ISETP.LT.AND P0, PT, R31, UR45, !P1 ;  /* 0x0000002d1f007c0c */ /* 0x000fe2000cf01270 */
[----:B------:R-:W0:Y:S01]  /*69bb0*/  LDCU UR45, c[0x0][0x398] ;  /* 0x00007300ff2d77ac */ /* 0x000e220008000800 */
[----:B------:R-:W-:Y:S02]  /*69bc0*/  LOP3.LUT R52, R52, 0xfffeffff, RZ, 0xc0, !PT ;  /* 0xfffeffff34347812 */ /* 0x000fe400078ec0ff */
[----:B------:R-:W-:Y:S02]  /*69bd0*/  LOP3.LUT R19, R19, 0xfffdffff, RZ, 0xc0, !PT ;  /* 0xfffdffff13137812 */ /* 0x000fe400078ec0ff */
[----:B------:R-:W-:-:S02]  /*69be0*/  @P2 LOP3.LUT R52, R52, 0x10000, RZ, 0xfc, !PT ;  /* 0x0001000034342812 */ /* 0x000fc400078efcff */
[----:B------:R-:W-:Y:S02]  /*69bf0*/  LOP3.LUT P2, RZ, R55, 0x40000, RZ, 0xc0, !PT ;  /* 0x0004000037ff7812 */ /* 0x000fe4000784c0ff */
[----:B------:R-:W-:Y:S02]  /*69c00*/  LOP3.LUT R52, R52, 0xffffdfff, RZ, 0xc0, !PT ;  /* 0xffffdfff34347812 */ /* 0x000fe400078ec0ff */
[----:B------:R-:W-:Y:S02]  /*69c10*/  @P5 LOP3.LUT R19, R19, 0x20000, RZ, 0xfc, !PT ;  /* 0x0002000013135812 */ /* 0x000fe400078efcff */
[----:B------:R-:W-:Y:S02]  /*69c20*/  LOP3.LUT P5, RZ, R55, 0x2000, RZ, 0xc0, !PT ;  /* 0x0000200037ff7812 */ /* 0x000fe400078ac0ff */
[----:B------:R-:W-:Y:S02]  /*69c30*/  @P0 LOP3.LUT R52, R52, 0x2000, RZ, 0xfc, !PT ;  /* 0x0000200034340812 */ /* 0x000fe400078efcff */
[----:B------:R-:W-:Y:S01]  /*69c40*/  ISETP.LT.AND P0, PT, R31, UR44, !P2 ;  /* 0x0000002c1f007c0c */ /* 0x000fe2000d701270 */
[----:B------:R-:W0:Y:S01]  /*69c50*/  LDCU UR44, c[0x0][0x398] ;  /* 0x00007300ff2c77ac */ /* 0x000e220008000800 */
[----:B------:R-:W-:-:S02]  /*69c60*/  LOP3.LUT R19, R19, 0xfffbffff, RZ, 0xc0, !PT ;  /* 0xfffbffff13137812 */ /* 0x000fc400078ec0ff */
[----:B------:R-:W-:Y:S02]  /*69c70*/  LOP3.LUT R52, R52, 0xfffffbff, RZ, 0xc0, !PT ;  /* 0xfffffbff34347812 */ /* 0x000fe400078ec0ff */
[----:B------:R-:W-:-:S03]  /*69c80*/  LOP3.LUT P1, RZ, R55, 0x20000, RZ, 0xc0, !PT ;  /* 0x0002000037ff7812 */ /* 0x000fc6000782c0ff */
[----:B------:R-:W-:Y:S02]  /*69c90*/  @P5 LOP3.LUT R19, R19, 0x40000, RZ, 0xfc, !PT ;  /* 0x0004000013135812 */ /* 0x000fe400078efcff */
[----:B------:R-:W-:Y:S02]  /*69ca0*/  LOP3.LUT P5, RZ, R55, 0x4000, RZ, 0xc0, !PT ;  /* 0x0000400037ff7812 */ /* 0x000fe400078ac0ff */
[----:B------:R-:W-:Y:S02]  /*69cb0*/  @P0 LOP3.LUT R52, R52, 0x400, RZ, 0xfc, !PT ;  /* 0x0000040034340812 */ /* 0x000fe400078efcff */
[----:B------:R-:W-:Y:S01]  /*69cc0*/  ISETP.LT.AND P0, PT, R31, UR43, !P1 ;  /* 0x0000002b1f007c0c */ /* 0x000fe2000cf01270 */
[----:B------:R-:W0:Y:S01]  /*69cd0*/  LDCU UR43, c[0x0][0x398] ;  /* 0x00007300ff2b77ac */ /* 0x000e220008000800 */
[----:B------:R-:W-:Y:S02]  /*69ce0*/  LOP3.LUT P6, RZ, R55, 0x10000, RZ, 0xc0, !PT ;  /* 0x0001000037ff7812 */ /* 0x000fe400078cc0ff */
[----:B------:R-:W-:-:S02]  /*69cf0*/  LOP3.LUT R19, R19, 0xfff7ffff, RZ, 0xc0, !PT ;  /* 0xfff7ffff13137812 */ /* 0x000fc400078ec0ff */
[----:B------:R-:W-:Y:S01]  /*69d00*/  ISETP.LT.AND P6, PT, R31, UR42, !P6 ;  /* 0x0000002a1f007c0c */ /* 0x000fe2000f7c1270 */
[----:B------:R-:W0:Y:S01]  /*69d10*/  LDCU UR42, c[0x0][0x398] ;  /* 0x00007300ff2a77ac */ /* 0x000e220008000800 */
[----:B------:R-:W-:Y:S02]  /*69d20*/  LOP3.LUT R52, R52, 0xffffff7f, RZ, 0xc0, !PT ;  /* 0xffffff7f34347812 */ /* 0x000fe400078ec0ff */
[----:B------:R-:W-:Y:S02]  /*69d30*/  @P5 LOP3.LUT R19, R19, 0x80000, RZ, 0xfc, !PT ;  /* 0x0008000013135812 */ /* 0x000fe400078efcff */
[----:B------:R-:W-:Y:S02]  /*69d40*/  LOP3.LUT P5, RZ, R55, 0x8000, RZ, 0xc0, !PT ;  /* 0x0000800037ff7812 */ /* 0x000fe400078ac0ff */
[----:B------:R-:W-:Y:S02]  /*69d50*/  @P0 LOP3.LUT R52, R52, 0x80, RZ, 0xfc, !PT ;  /* 0x0000008034340812 */ /* 0x000fe400078efcff */
[----:B------:R-:W-:Y:S01]  /*69d60*/  ISETP.LT.AND P5, PT, R31, UR39, !P5 ;  /* 0x000000271f007c0c */ /* 0x000fe2000efa1270 */
[----:B------:R-:W0:Y:S01]  /*69d70*/  LDCU UR39, c[0x0][0x398] ;  /* 0x00007300ff2777ac */ /* 0x000e220008000800 */
[----:B------:R-:W-:-:S04]  /*69d80*/  LOP3.LUT R52, R52, 0xffffffef, RZ, 0xc0, !PT ;  /* 0xffffffef34347812 */ /* 0x000fc800078ec0ff */
[----:B------:R-:W-:-:S04]  /*69d90*/  @P6 LOP3.LUT R52, R52, 0x10, RZ, 0xfc, !PT ;  /* 0x0000001034346812 */ /* 0x000fc800078efcff */
[----:B------:R-:W-:-:S04]  /*69da0*/  LOP3.LUT R52, R52, 0xfffffffd, RZ, 0xc0, !PT ;  /* 0xfffffffd34347812 */ /* 0x000fc800078ec0ff */
[----:B------:R-:W-:Y:S02]  /*69db0*/  @P5 LOP3.LUT R52, R52, 0x2, RZ, 0xfc, !PT ;  /* 0x0000000234345812 */ /* 0x000fe400078efcff */
[----:B------:R-:W-:-:S04]  /*69dc0*/  LOP3.LUT P5, RZ, R19, 0x80000, RZ, 0xc0, !PT ;  /* 0x0008000013ff7812 */ /* 0x000fc800078ac0ff */
[----:B------:R-:W-:Y:S01]  /*69dd0*/  ISETP.LT.AND P5, PT, R31, UR38, !P5 ;  /* 0x000000261f007c0c */ /* 0x000fe2000efa1270 */
[----:B------:R-:W0:-:S12]  /*69de0*/  LDCU UR38, c[0x0][0x398] ;  /* 0x00007300ff2677ac */ /* 0x000e180008000800 */
        /* <DEDUP_REMOVED lines=24> */
[----:B------:R-:W-:Y:S02]  /*69f70*/  LOP3.LUT R53, R53, 0xffff7fff, RZ, 0xc0, !PT ;  /* 0xffff7fff35357812 */ /* 0x000fe400078ec0ff */
[----:B------:R-:W-:-:S09]  /*69f80*/  LOP3.LUT P2, RZ, R55, 0x8, RZ, 0xc0, !PT ;  /* 0x0000000837ff7812 */ /* 0x000fd2000784c0ff */
[----:B------:R-:W-:Y:S02]  /*69f90*/  @P5 LOP3.LUT R53, R53, 0x8000, RZ, 0xfc, !PT ;  /* 0x0000800035355812 */ /* 0x000fe400078efcff */
[----:B------:R-:W-:-:S04]  /*69fa0*/  LOP3.LUT P5, RZ, R19, 0x2000, RZ, 0xc0, !PT ;  /* 0x0000200013ff7812 */ /* 0x000fc800078ac0ff */
[C---:B------:R-:W-:Y:S01]  /*69fb0*/  ISETP.LT.AND P5, PT, R31.reuse, UR32, !P5 ;  /* 0x000000201f007c0c */ /* 0x040fe2000efa1270 */
[----:B------:R-:W0:Y:S01]  /*69fc0*/  LDCU UR32, c[0x0][0x398] ;  /* 0x00007300ff2077ac */ /* 0x000e220008000800 */
[----:B------:R-:W-:Y:S02]  /*69fd0*/  ISETP.LT.AND P2, PT, R31, UR27, !P2 ;  /* 0x0000001b1f007c0c */ /* 0x000fe4000d741270 */
[----:B------:R-:W-:Y:S01]  /*69fe0*/  LOP3.LUT P1, RZ, R55, 0x4, RZ, 0xc0, !PT ;  /* 0x0000000437ff7812 */ /* 0x000fe2000782c0ff */
[----:B------:R-:W0:Y:S01]  /*69ff0*/  LDCU UR27, c[0x0][0x398] ;  /* 0x00007300ff1b77ac */ /* 0x000e220008000800 */
[----:B------:R-:W-:Y:S02]  /*6a000*/  LOP3.LUT R53, R53, 0xffffefff, RZ, 0xc0, !PT ;  /* 0xffffefff35357812 */ /* 0x000fe400078ec0ff */
[----:B------:R-:W-:Y:S01]  /*6a010*/  ISETP.LT.AND P1, PT, R31, UR26, !P1 ;  /* 0x0000001a1f007c0c */ /* 0x000fe2000cf21270 */
[----:B------:R-:W0:Y:S01]  /*6a020*/  LDCU UR26, c[0x0][0x398] ;  /* 0x00007300ff1a77ac */ /* 0x000e220008000800 */
[----:B------:R-:W-:-:S03]  /*6a030*/  LOP3.LUT P0, RZ, R55, 0x2, RZ, 0xc0, !PT ;  /* 0x0000000237ff7812 */ /* 0x000fc6000780c0ff */
[----:B------:R-:W-:Y:S02]  /*6a040*/  @P5 LOP3.LUT R53, R53, 0x1000, RZ, 0xfc, !PT ;  /* 0x0000100035355812 */ /* 0x000fe400078efcff */
[----:B------:R-:W-:Y:S02]  /*6a050*/  LOP3.LUT P5, RZ, R19, 0x1000, RZ, 0xc0, !PT ;  /* 0x0000100013ff7812 */ /* 0x000fe400078ac0ff */
[----:B------:R-:W-:Y:S02]  /*6a060*/  @P2 LOP3.LUT R54, R54, 0x20000000, RZ, 0xfc, !PT ;  /* 0x2000000036362812 */ /* 0x000fe400078efcff */
[C---:B------:R-:W-:Y:S01]  /*6a070*/  ISETP.LT.AND P5, PT, R31.reuse, UR31, !P5 ;  /* 0x0000001f1f007c0c */ /* 0x040fe2000efa1270 */
[----:B------:R-:W0:Y:S01]  /*6a080*/  LDCU UR31, c[0x0][0x398] ;  /* 0x00007300ff1f77ac */ /* 0x000e220008000800 */
[----:B------:R-:W-:Y:S02]  /*6a090*/  ISETP.LT.AND P0, PT, R31, UR25, !P0 ;  /* 0x000000191f007c0c */ /* 0x000fe4000c701270 */
[----:B------:R-:W-:Y:S01]  /*6a0a0*/  LOP3.LUT R54, R54, 0xfbffffff, RZ, 0xc0, !PT ;  /* 0xfbffffff36367812 */ /* 0x000fe200078ec0ff */
[----:B------:R-:W0:Y:S01]  /*6a0b0*/  LDCU UR25, c[0x0][0x398] ;  /* 0x00007300ff1977ac */ /* 0x000e220008000800 */
[----:B------:R-:W-:-:S02]  /*6a0c0*/  LOP3.LUT R53, R53, 0xfffffdff, RZ, 0xc0, !PT ;  /* 0xfffffdff35357812 */ /* 0x000fc400078ec0ff */
[----:B------:R-:W-:Y:S02]  /*6a0d0*/  @P1 LOP3.LUT R54, R54, 0x4000000, RZ, 0xfc, !PT ;  /* 0x0400000036361812 */ /* 0x000fe400078efcff */
[----:B------:R-:W-:Y:S02]  /*6a0e0*/  LOP3.LUT P6, RZ, R55, 0x1, RZ, 0xc0, !PT ;  /* 0x0000000137ff7812 */ /* 0x000fe400078cc0ff */
[----:B------:R-:W-:Y:S02]  /*6a0f0*/  LOP3.LUT R54, R54, 0xff7fffff, RZ, 0xc0, !PT ;  /* 0xff7fffff36367812 */ /* 0x000fe400078ec0ff */
[----:B------:R-:W-:Y:S02]  /*6a100*/  @P5 LOP3.LUT R53, R53, 0x200, RZ, 0xfc, !PT ;  /* 0x0000020035355812 */ /* 0x000fe400078efcff */
[----:B------:R-:W-:Y:S02]  /*6a110*/  LOP3.LUT P5, RZ, R19, 0x800, RZ, 0xc0, !PT ;  /* 0x0000080013ff7812 */ /* 0x000fe400078ac0ff */
[----:B------:R-:W-:-:S02]  /*6a120*/  @P0 LOP3.LUT R54, R54, 0x800000, RZ, 0xfc, !PT ;  /* 0x0080000036360812 */ /* 0x000fc400078efcff */
[C---:B------:R-:W-:Y:S01]  /*6a130*/  ISETP.LT.AND P0, PT, R31.reuse, UR24, !P6 ;  /* 0x000000181f007c0c */ /* 0x040fe2000f701270 */
[----:B------:R-:W0:Y:S01]  /*6a140*/  LDCU UR24, c[0x0][0x398] ;  /* 0x00007300ff1877ac */ /* 0x000e220008000800 */
[----:B------:R-:W-:Y:S02]  /*6a150*/  ISETP.LT.AND P5, PT, R31, UR30, !P5 ;  /* 0x0000001e1f007c0c */ /* 0x000fe4000efa1270 */
[----:B------:R-:W-:Y:S01]  /*6a160*/  LOP3.LUT P1, RZ, R19, 0x40, RZ, 0xc0, !PT ;  /* 0x0000004013ff7812 */ /* 0x000fe2000782c0ff */
[----:B------:R-:W0:Y:S01]  /*6a170*/  LDCU UR30, c[0x0][0x398] ;  /* 0x00007300ff1e77ac */ /* 0x000e220008000800 */
[----:B------:R-:W-:Y:S02]  /*6a180*/  LOP3.LUT P4, RZ, R55, 0x20, RZ, 0xc0, !PT ;  /* 0x0000002037ff7812 */ /* 0x000fe4000788c0ff */
[----:B------:R-:W-:Y:S01]  /*6a190*/  ISETP.LT.AND P6, PT, R31, UR23, !P1 ;  /* 0x000000171f007c0c */ /* 0x000fe2000cfc1270 */
[----:B------:R-:W0:Y:S01]  /*6a1a0*/  LDCU UR23, c[0x0][0x398] ;  /* 0x00007300ff1777ac */ /* 0x000e220008000800 */
[----:B------:R-:W-:-:S02]  /*6a1b0*/  LOP3.LUT R54, R54, 0xffefffff, RZ, 0xc0, !PT ;  /* 0xffefffff36367812 */ /* 0x000fc400078ec0ff */
[----:B------:R-:W-:Y:S01]  /*6a1c0*/  ISETP.LT.AND P4, PT, R31, UR29, !P4 ;  /* 0x0000001d1f007c0c */ /* 0x000fe2000e781270 */
[----:B------:R-:W0:Y:S01]  /*6a1d0*/  LDCU UR29, c[0x0][0x398] ;  /* 0x00007300ff1d77ac */ /* 0x000e220008000800 */
[----:B------:R-:W-:Y:S02]  /*6a1e0*/  LOP3.LUT R53, R53, 0xffffffbf, RZ, 0xc0, !PT ;  /* 0xffffffbf35357812 */ /* 0x000fe400078ec0ff */
[----:B------:R-:W-:Y:S02]  /*6a1f0*/  @P0 LOP3.LUT R54, R54, 0x100000, RZ, 0xfc, !PT ;  /* 0x0010000036360812 */ /* 0x000fe400078efcff */
[----:B------:R-:W-:Y:S02]  /*6a200*/  LOP3.LUT P3, RZ, R55, 0x10, RZ, 0xc0, !PT ;  /* 0x0000001037ff7812 */ /* 0x000fe4000786c0ff */
[----:B------:R-:W-:Y:S02]  /*6a210*/  @P5 LOP3.LUT R53, R53, 0x40, RZ, 0xfc, !PT ;  /* 0x0000004035355812 */ /* 0x000fe400078efcff */
[----:B------:R-:W-:-:S02]  /*6a220*/  LOP3.LUT R54, R54, 0xfffdffff, RZ, 0xc0, !PT ;  /* 0xfffdffff36367812 */ /* 0x000fc400078ec0ff */
[----:B------:R-:W-:Y:S01]  /*6a230*/  ISETP.LT.AND P3, PT, R31, UR28, !P3 ;  /* 0x0000001c1f007c0c */ /* 0x000fe2000df61270 */
[----:B------:R-:W0:Y:S01]  /*6a240*/  LDCU UR28, c[0x0][0x398] ;  /* 0x00007300ff1c77ac */ /* 0x000e220008000800 */
[----:B------:R-:W-:Y:S02]  /*6a250*/  LOP3.LUT P2, RZ, R19, 0x80, RZ, 0xc0, !PT ;  /* 0x0000008013ff7812 */ /* 0x000fe4000784c0ff */
[----:B------:R-:W-:Y:S02]  /*6a260*/  LOP3.LUT R53, R53, 0xfffffff7, RZ, 0xc0, !PT ;  /* 0xfffffff735357812 */ /* 0x000fe400078ec0ff */
[----:B------:R-:W-:Y:S02]  /*6a270*/  @P6 LOP3.LUT R54, R54, 0x20000, RZ, 0xfc, !PT ;  /* 0x0002000036366812 */ /* 0x000fe400078efcff */
[----:B------:R-:W-:Y:S01]  /*6a280*/  ISETP.LT.AND P6, PT, R31, UR22, !P2 ;  /* 0x000000161f007c0c */ /* 0x000fe2000d7c1270 */
[----:B------:R-:W0:Y:S01]  /*6a290*/  LDCU UR22, c[0x0][0x398] ;  /* 0x00007300ff1677ac */ /* 0x000e220008000800 */
[----:B------:R-:W-:-:S04]  /*6a2a0*/  @P4 LOP3.LUT R53, R53, 0x8, RZ, 0xfc, !PT ;  /* 0x0000000835354812 */ /* 0x000fc800078efcff */
[----:B------:R-:W-:Y:S02]  /*6a2b0*/  LOP3.LUT R53, R53, 0xfffffffe, RZ, 0xc0, !PT ;  /* 0xfffffffe35357812 */ /* 0x000fe400078ec0ff */
[----:B------:R-:W-:Y:S02]  /*6a2c0*/  LOP3.LUT R54, R54, 0xffffbfff, RZ, 0xc0, !PT ;  /* 0xffffbfff36367812 */ /* 0x000fe400078ec0ff */
[----:B------:R-:W-:Y:S02]  /*6a2d0*/  @P3 LOP3.LUT R53, R53, 0x1, RZ, 0xfc, !PT ;  /* 0x0000000135353812 */ /* 0x000fe400078efcff */
[----:B------:R-:W-:Y:S02]  /*6a2e0*/  LOP3.LUT P3, RZ, R19, 0x100, RZ, 0xc0, !PT ;  /* 0x0000010013ff7812 */ /* 0x000fe4000786c0ff */
[----:B------:R-:W-:Y:S02]  /*6a2f0*/  @P6 LOP3.LUT R54, R54, 0x4000, RZ, 0xfc, !PT ;  /* 0x0000400036366812 */ /* 0x000fe400078efcff */
[----:B------:R-:W-:Y:S01]  /*6a300*/  ISETP.LT.AND P6, PT, R31, UR21, !P3 ;  /* 0x000000151f007c0c */ /* 0x000fe2000dfc1270 */
[----:B------:R-:W0:Y:S01]  /*6a310*/  LDCU UR21, c[0x0][0x398] ;  /* 0x00007300ff1577ac */ /* 0x000e220008000800 */
[----:B------:R-:W-:-:S02]  /*6a320*/  LOP3.LUT R54, R54, 0xfffff7ff, RZ, 0xc0, !PT ;  /* 0xfffff7ff36367812 */ /* 0x000fc400078ec0ff */
[----:B------:R-:W-:Y:S02]  /*6a330*/  LOP3.LUT P4, RZ, R19, 0x200, RZ, 0xc0, !PT ;  /* 0x0000020013ff7812 */ /* 0x000fe4000788c0ff */
[----:B------:R-:W-:-:S07]  /*6a340*/  LOP3.LUT R20, R20, 0xfffffffe, RZ, 0xc0, !PT ;  /* 0xfffffffe14147812 */ /* 0x000fce00078ec0ff */
[----:B------:R-:W-:Y:S02]  /*6a350*/  @P6 LOP3.LUT R54, R54, 0x800, RZ, 0xfc, !PT ;  /* 0x0000080036366812 */ /* 0x000fe400078efcff */
[----:B------:R-:W-:Y:S01]  /*6a360*/  ISETP.LT.AND P6, PT, R31, UR20, !P4 ;  /* 0x000000141f007c0c */ /* 0x000fe2000e7c1270 */
[----:B------:R-:W0:Y:S01]  /*6a370*/  LDCU UR20, c[0x0][0x398] ;  /* 0x00007300ff1477ac */ /* 0x000e220008000800 */
[----:B------:R-:W-:Y:S02]  /*6a380*/  @P1 LOP3.LUT R20, R20, 0x1, RZ, 0xfc, !PT ;  /* 0x0000000114141812 */ /* 0x000fe400078efcff */
[----:B------:R-:W-:Y:S02]  /*6a390*/  LOP3.LUT R54, R54, 0xfffffeff, RZ, 0xc0, !PT ;  /* 0xfffffeff36367812 */ /* 0x000fe400078ec0ff */
[----:B------:R-:W-:Y:S02]  /*6a3a0*/  LOP3.LUT P5, RZ, R19, 0x400, RZ, 0xc0, !PT ;  /* 0x0000040013ff7812 */ /* 0x000fe400078ac0ff */
[----:B------:R-:W-:-:S05]  /*6a3b0*/  LOP3.LUT R20, R20, 0xfffffffd, RZ, 0xc0, !PT ;  /* 0xfffffffd14147812 */ /* 0x000fca00078ec0ff */
        /* <DEDUP_REMOVED lines=8> */
[----:B------:R-:W-:Y:S02]  /*6a440*/  LOP3.LUT P6, RZ, R19, 0x20, RZ, 0xc0, !PT ;  /* 0x0000002013ff7812 */ /* 0x000fe400078cc0ff */
[----:B------:R-:W-:-:S04]  /*6a450*/  LOP3.LUT R20, R20, 0xfffffff7, RZ, 0xc0, !PT ;  /* 0xfffffff714147812 */ /* 0x000fc800078ec0ff */
[----:B------:R-:W-:-:S04]  /*6a460*/  @P5 LOP3.LUT R20, R20, 0x8, RZ, 0xfc, !PT ;  /* 0x0000000814145812 */ /* 0x000fc800078efcff */
[----:B------:R-:W-:Y:S02]  /*6a470*/  LOP3.LUT R20, R20, 0xffffffef, RZ, 0xc0, !PT ;  /* 0xffffffef14147812 */ /* 0x000fe400078ec0ff */
[----:B------:R-:W-:Y:S01]  /*6a480*/  ISETP.LT.AND P5, PT, R31, UR18, !P6 ;  /* 0x000000121f007c0c */ /* 0x000fe2000f7a1270 */
[----:B------:R-:W0:Y:S01]  /*6a490*/  LDCU UR18, c[0x0][0x398] ;  /* 0x00007300ff1277ac */ /* 0x000e220008000800 */
        /* <DEDUP_REMOVED lines=33> */
[----:B------:R-:W-:Y:S02]  /*6a6b0*/  LOP3.LUT P4, RZ, R59, 0x1000000, RZ, 0xc0, !PT ;  /* 0x010000003bff7812 */ /* 0x000fe4000788c0ff */
[----:B------:R-:W-:-:S07]  /*6a6c0*/  LOP3.LUT R21, R21, 0x7fffffff, RZ, 0xc0, !PT ;  /* 0x7fffffff15157812 */ /* 0x000fce00078ec0ff */
[----:B------:R-:W-:Y:S02]  /*6a6d0*/  @P6 LOP3.LUT R19, R19, 0x2, RZ, 0xfc, !PT ;  /* 0x0000000213136812 */ /* 0x000fe400078efcff */
[----:B------:R-:W-:Y:S02]  /*6a6e0*/  LOP3.LUT P6, RZ, R58, 0x1, RZ, 0xc0, !PT ;  /* 0x000000013aff7812 */ /* 0x000fe400078cc0ff */
[----:B------:R-:W-:Y:S01]  /*6a6f0*/  ISETP.LT.AND P4, PT, R31, UR17, !P4 ;  /* 0x000000111f007c0c */ /* 0x000fe2000e781270 */
[----:B------:R-:W0:Y:S01]  /*6a700*/  LDCU UR17, c[0x0][0x398] ;  /* 0x00007300ff1177ac */ /* 0x000e220008000800 */
[----:B------:R-:W-:Y:S02]  /*6a710*/  @P3 LOP3.LUT R21, R21, 0x80000000, RZ, 0xfc, !PT ;  /* 0x8000000015153812 */ /* 0x000fe400078efcff */
[----:B------:R-:W-:Y:S02]  /*6a720*/  LOP3.LUT R19, R19, 0xfffffffb, RZ, 0xc0, !PT ;  /* 0xfffffffb13137812 */ /* 0x000fe400078ec0ff */
[----:B------:R-:W-:-:S02]  /*6a730*/  LOP3.LUT P3, RZ, R59, 0x2000000, RZ, 0xc0, !PT ;  /* 0x020000003bff7812 */ /* 0x000fc4000786c0ff */
[----:B------:R-:W-:Y:S02]  /*6a740*/  LOP3.LUT R56, R56, 0x7fffffff, RZ, 0xc0, !PT ;  /* 0x7fffffff38387812 */ /* 0x000fe400078ec0ff */
[----:B------:R-:W-:Y:S01]  /*6a750*/  ISETP.LT.AND P3, PT, R31, UR16, !P3 ;  /* 0x000000101f007c0c */ /* 0x000fe2000df61270 */
[----:B------:R-:W0:Y:S01]  /*6a760*/  LDCU UR16, c[0x0][0x398] ;  /* 0x00007300ff1077ac */ /* 0x000e220008000800 */
[----:B------:R-:W-:Y:S02]  /*6a770*/  @P6 LOP3.LUT R19, R19, 0x4, RZ, 0xfc, !PT ;  /* 0x0000000413136812 */ /* 0x000fe400078efcff */
[C---:B------:R-:W-:Y:S02]  /*6a780*/  LOP3.LUT P6, RZ, R59.reuse, 0x80000000, RZ, 0xc0, !PT ;  /* 0x800000003bff7812 */ /* 0x040fe400078cc0ff */
[----:B------:R-:W-:Y:S02]  /*6a790*/  LOP3.LUT P2, RZ, R59, 0x4000000, RZ, 0xc0, !PT ;  /* 0x040000003bff7812 */ /* 0x000fe4000784c0ff */
[----:B------:R-:W-:-:S02]  /*6a7a0*/  @P4 LOP3.LUT R56, R56, 0x80000000, RZ, 0xfc, !PT ;  /* 0x8000000038384812 */ /* 0x000fc400078efcff */
[----:B------:R-:W-:Y:S01]  /*6a7b0*/  ISETP.LT.AND P2, PT, R31, UR15, !P2 ;  /* 0x0000000f1f007c0c */ /* 0x000fe2000d741270 */
[----:B------:R-:W0:Y:S01]  /*6a7c0*/  LDCU UR15, c[0x0][0x398] ;  /* 0x00007300ff0f77ac */ /* 0x000e220008000800 */
[----:B------:R-:W-:Y:S02]  /*6a7d0*/  LOP3.LUT R56, R56, 0xefffffff, RZ, 0xc0, !PT ;  /* 0xefffffff38387812 */ /* 0x000fe400078ec0ff */
[----:B------:R-:W-:Y:S02]  /*6a7e0*/  LOP3.LUT R19, R19, 0xfffffff7, RZ, 0xc0, !PT ;  /* 0xfffffff713137812 */ /* 0x000fe400078ec0ff */
[----:B------:R-:W-:Y:S02]  /*6a7f0*/  LOP3.LUT P1, RZ, R59, 0x8000000, RZ, 0xc0, !PT ;  /* 0x080000003bff7812 */ /* 0x000fe4000782c0ff */
[----:B------:R-:W-:Y:S02]  /*6a800*/  @P3 LOP3.LUT R56, R56, 0x10000000, RZ, 0xfc, !PT ;  /* 0x1000000038383812 */ /* 0x000fe400078efcff */
[----:B------:R-:W-:-:S02]  /*6a810*/  @P6 LOP3.LUT R19, R19, 0x8, RZ, 0xfc, !PT ;  /* 0x0000000813136812 */ /* 0x000fc400078efcff */
[----:B------:R-:W-:Y:S02]  /*6a820*/  LOP3.LUT P6, RZ, R59, 0x40000000, RZ, 0xc0, !PT ;  /* 0x400000003bff7812 */ /* 0x000fe400078cc0ff */
[----:B------:R-:W-:Y:S01]  /*6a830*/  ISETP.LT.AND P1, PT, R31, UR14, !P1 ;  /* 0x0000000e1f007c0c */ /* 0x000fe2000cf21270 */
[----:B------:R-:W0:Y:S01]  /*6a840*/  LDCU UR14, c[0x0][0x398] ;  /* 0x00007300ff0e77ac */ /* 0x000e220008000800 */
[----:B------:R-:W-:Y:S02]  /*6a850*/  LOP3.LUT R56, R56, 0xfdffffff, RZ, 0xc0, !PT ;  /* 0xfdffffff38387812 */ /* 0x000fe400078ec0ff */
[----:B------:R-:W-:Y:S02]  /*6a860*/  LOP3.LUT P0, RZ, R59, 0x10000000, RZ, 0xc0, !PT ;  /* 0x100000003bff7812 */ /* 0x000fe4000780c0ff */
[----:B------:R-:W-:Y:S02]  /*6a870*/  @P2 LOP3.LUT R56, R56, 0x2000000, RZ, 0xfc, !PT ;  /* 0x0200000038382812 */ /* 0x000fe400078efcff */
        /* <DEDUP_REMOVED lines=34> */
[----:B--2---:R-:W-:Y:S01]  /*6aaa0*/  ISETP.LT.AND P6, PT, R31, UR7, !P6 ;  /* 0x000000071f007c0c */ /* 0x004fe2000f7c1270 */
[----:B------:R-:W2:Y:S01]  /*6aab0*/  LDCU UR7, c[0x0][0x398] ;  /* 0x00007300ff0777ac */ /* 0x000ea20008000800 */
[----:B------:R-:W-:-:S11]  /*6aac0*/  LOP3.LUT R56, R56, 0xfffffffd, RZ, 0xc0, !PT ;  /* 0xfffffffd38387812 */ /* 0x000fd600078ec0ff */
[----:B------:R-:W-:Y:S02]  /*6aad0*/  @P6 LOP3.LUT R56, R56, 0x2, RZ, 0xfc, !PT ;  /* 0x0000000238386812 */ /* 0x000fe400078efcff */
[----:B------:R-:W-:-:S04]  /*6aae0*/  LOP3.LUT P6, RZ, R20, 0x80000000, RZ, 0xc0, !PT ;  /* 0x8000000014ff7812 */ /* 0x000fc800078cc0ff */
[----:B0-----:R-:W-:Y:S01]  /*6aaf0*/  ISETP.LT.AND P6, PT, R31, UR6, !P6 ;  /* 0x000000061f007c0c */ /* 0x001fe2000f7c1270 */
[----:B------:R-:W0:Y:S01]  /*6ab00*/  LDCU UR6, c[0x0][0x398] ;  /* 0x00007300ff0677ac */ /* 0x000e220008000800 */
[----:B------:R-:W-:-:S11]  /*6ab10*/  LOP3.LUT R57, R57, 0xbfffffff, RZ, 0xc0, !PT ;  /* 0xbfffffff39397812 */ /* 0x000fd600078ec0ff */
[----:B------:R-:W-:Y:S02]  /*6ab20*/  @P6 LOP3.LUT R57, R57, 0x40000000, RZ, 0xfc, !PT ;  /* 0x4000000039396812 */ /* 0x000fe400078efcff */
[----:B------:R-:W-:-:S04]  /*6ab30*/  LOP3.LUT P6, RZ, R20, 0x40000000, RZ, 0xc0, !PT ;  /* 0x4000000014ff7812 */ /* 0x000fc800078cc0ff */
[----:B-1----:R-:W-:Y:S01]  /*6ab40*/  ISETP.LT.AND P6, PT, R31, UR5, !P6 ;  /* 0x000000051f007c0c */ /* 0x002fe2000f7c1270 */
[----:B------:R-:W1:Y:S01]  /*6ab50*/  LDCU UR5, c[0x0][0x398] ;  /* 0x00007300ff0577ac */ /* 0x000e620008000800 */
        /* <DEDUP_REMOVED lines=33> */
[----:B------:R-:W-:Y:S02]  /*6ad70*/  ISETP.LT.AND P6, PT, R31, UR27, !P6 ;  /* 0x0000001b1f007c0c */ /* 0x000fe4000f7c1270 */
[----:B------:R-:W-:Y:S02]  /*6ad80*/  LOP3.LUT R54, R54, 0xfffffffb, RZ, 0xc0, !PT ;  /* 0xfffffffb36367812 */ /* 0x000fe400078ec0ff */
[----:B------:R-:W-:Y:S02]  /*6ad90*/  LOP3.LUT R57, R57, 0xffffffbf, RZ, 0xc0, !PT ;  /* 0xffffffbf39397812 */ /* 0x000fe400078ec0ff */
[----:B------:R-:W-:Y:S02]  /*6ada0*/  @P5 LOP3.LUT R54, R54, 0x4, RZ, 0xfc, !PT ;  /* 0x0000000436365812 */ /* 0x000fe400078efcff */
[C---:B------:R-:W-:Y:S02]  /*6adb0*/  LOP3.LUT P5, RZ, R58.reuse, 0x1000, RZ, 0xc0, !PT ;  /* 0x000010003aff7812 */ /* 0x040fe400078ac0ff */
[----:B------:R-:W-:-:S02]  /*6adc0*/  LOP3.LUT P4, RZ, R58, 0x2000, RZ, 0xc0, !PT ;  /* 0x000020003aff7812 */ /* 0x000fc4000788c0ff */
[C---:B------:R-:W-:Y:S02]  /*6add0*/  LOP3.LUT P3, RZ, R58.reuse, 0x4000, RZ, 0xc0, !PT ;  /* 0x000040003aff7812 */ /* 0x040fe4000786c0ff */
[----:B------:R-:W-:Y:S02]  /*6ade0*/  @P6 LOP3.LUT R57, R57, 0x40, RZ, 0xfc, !PT ;  /* 0x0000004039396812 */ /* 0x000fe400078efcff */
[C---:B------:R-:W-:Y:S02]  /*6adf0*/  ISETP.LT.AND P6, PT, R31.reuse, UR31, !P5 ;  /* 0x0000001f1f007c0c */ /* 0x040fe4000efc1270 */
[C---:B------:R-:W-:Y:S02]  /*6ae00*/  ISETP.LT.AND P5, PT, R31.reuse, UR35, !P4 ;  /* 0x000000231f007c0c */ /* 0x040fe4000e7a1270 */
[----:B------:R-:W-:Y:S02]  /*6ae10*/  ISETP.LT.AND P4, PT, R31, UR39, !P3 ;  /* 0x000000271f007c0c */ /* 0x000fe4000df81270 */
[----:B------:R-:W-:-:S02]  /*6ae20*/  LOP3.LUT P2, RZ, R58, 0x8000, RZ, 0xc0, !PT ;  /* 0x000080003aff7812 */ /* 0x000fc4000784c0ff */
[C---:B------:R-:W-:Y:S02]  /*6ae30*/  LOP3.LUT P1, RZ, R58.reuse, 0x10000, RZ, 0xc0, !PT ;  /* 0x000100003aff7812 */ /* 0x040fe4000782c0ff */
[C---:B------:R-:W-:Y:S02]  /*6ae40*/  LOP3.LUT P0, RZ, R58.reuse, 0x20000, RZ, 0xc0, !PT ;  /* 0x000200003aff7812 */ /* 0x040fe4000780c0ff */
[C---:B------:R-:W-:Y:S02]  /*6ae50*/  ISETP.LT.AND P3, PT, R31.reuse, UR45, !P2 ;  /* 0x0000002d1f007c0c */ /* 0x040fe4000d761270 */
[----:B------:R-:W-:Y:S02]  /*6ae60*/  LOP3.LUT R58, R58, 0xdfffffff, RZ, 0xc0, !PT ;  /* 0xdfffffff3a3a7812 */ /* 0x000fe400078ec0ff */
[----:B------:R-:W-:Y:S02]  /*6ae70*/  ISETP.LT.AND P2, PT, R31, UR49, !P1 ;  /* 0x000000311f007c0c */ /* 0x000fe4000cf41270 */
[----:B------:R-:W-:-:S04]  /*6ae80*/  @P4 LOP3.LUT R58, R58, 0x20000000, RZ, 0xfc, !PT ;  /* 0x200000003a3a4812 */ /* 0x000fc800078efcff */
[----:B------:R-:W-:Y:S02]  /*6ae90*/  LOP3.LUT R58, R58, 0xfbffffff, RZ, 0xc0, !PT ;  /* 0xfbffffff3a3a7812 */ /* 0x000fe400078ec0ff */
[----:B------:R-:W-:Y:S02]  /*6aea0*/  LOP3.LUT R59, R59, 0xff7fffff, RZ, 0xc0, !PT ;  /* 0xff7fffff3b3b7812 */ /* 0x000fe400078ec0ff */
[----:B------:R-:W-:-:S03]  /*6aeb0*/  @P3 LOP3.LUT R58, R58, 0x4000000, RZ, 0xfc, !PT ;  /* 0x040000003a3a3812 */ /* 0x000fc600078efcff */
[----:B------:R-:W-:Y:S02]  /*6aec0*/  @P2 LOP3.LUT R59, R59, 0x800000, RZ, 0xfc, !PT ;  /* 0x008000003b3b2812 */ /* 0x000fe400078efcff */
[----:B------:R-:W-:Y:S02]  /*6aed0*/  LOP3.LUT P2, RZ, R58, 0x400000, RZ, 0xc0, !PT ;  /* 0x004000003aff7812 */ /* 0x000fe4000784c0ff */
[----:B------:R-:W-:Y:S02]  /*6aee0*/  LOP3.LUT R20, R20, 0xffdfffff, RZ, 0xc0, !PT ;  /* 0xffdfffff14147812 */ /* 0x000fe400078ec0ff */
[----:B------:R-:W-:-:S09]  /*6aef0*/  LOP3.LUT R21, R21, 0xffffbfff, RZ, 0xc0, !PT ;  /* 0xffffbfff15157812 */ /* 0x000fd200078ec0ff */
[----:B------:R-:W-:Y:S02]  /*6af00*/  @P2 LOP3.LUT R20, R20, 0x200000, RZ, 0xfc, !PT ;  /* 0x0020000014142812 */ /* 0x000fe400078efcff */
[----:B------:R-:W-:Y:S02]  /*6af10*/  LOP3.LUT P2, RZ, R58, 0x200000, RZ, 0xc0, !PT ;  /* 0x002000003aff7812 */ /* 0x000fe4000784c0ff */
[----:B------:R-:W-:Y:S02]  /*6af20*/  ISETP.LT.AND P1, PT, R31, UR53, !P0 ;  /* 0x000000351f007c0c */ /* 0x000fe4000c721270 */
[----:B------:R-:W-:Y:S02]  /*6af30*/  @P0 LOP3.LUT R21, R21, 0x4000, RZ, 0xfc, !PT ;  /* 0x0000400015150812 */ /* 0x000fe400078efcff */
[----:B------:R-:W-:Y:S02]  /*6af40*/  LOP3.LUT P0, RZ, R55, 0x2000000, RZ, 0xc0, !PT ;  /* 0x0200000037ff7812 */ /* 0x000fe4000780c0ff */
[----:B------:R-:W-:-:S05]  /*6af50*/  LOP3.LUT R20, R20, 0xffbfffff, RZ, 0xc0, !PT ;  /* 0xffbfffff14147812 */ /* 0x000fca00078ec0ff */
        /* <DEDUP_REMOVED lines=49> */
[----:B------:R-:W-:Y:S02]  /*6b270*/  LOP3.LUT P4, RZ, R58, 0x40000, RZ, 0xc0, !PT ;  /* 0x000400003aff7812 */ /* 0x000fe4000788c0ff */
[----:B------:R-:W-:Y:S02]  /*6b280*/  LOP3.LUT R50, R50, 0xffffffef, RZ, 0xc0, !PT ;  /* 0xffffffef32327812 */ /* 0x000fe400078ec0ff */
[----:B------:R-:W-:Y:S02]  /*6b290*/  ISETP.LT.AND P4, PT, R31, UR57, !P4 ;  /* 0x000000391f007c0c */ /* 0x000fe4000e781270 */
[----:B------:R-:W-:Y:S02]  /*6b2a0*/  LOP3.LUT R59, R59, 0xffefffff, RZ, 0xc0, !PT ;  /* 0xffefffff3b3b7812 */ /* 0x000fe400078ec0ff */
[----:B------:R-:W-:-:S03]  /*6b2b0*/  LOP3.LUT P3, RZ, R58, 0x80000, RZ, 0xc0, !PT ;  /* 0x000800003aff7812 */ /* 0x000fc6000786c0ff */
[----:B------:R-:W-:Y:S02]  /*6b2c0*/  @P0 LOP3.LUT R50, R50, 0x10, RZ, 0xfc, !PT ;  /* 0x0000001032320812 */ /* 0x000fe400078efcff */
[----:B------:R-:W-:Y:S02]  /*6b2d0*/  LOP3.LUT P0, RZ, R20, 0x8000, RZ, 0xc0, !PT ;  /* 0x0000800014ff7812 */ /* 0x000fe4000780c0ff */
[----:B------:R-:W-:Y:S02]  /*6b2e0*/  @P1 LOP3.LUT R59, R59, 0x100000, RZ, 0xfc, !PT ;  /* 0x001000003b3b1812 */ /* 0x000fe400078efcff */
[----:B------:R-:W-:Y:S01]  /*6b2f0*/  ISETP.LT.AND P0, PT, R32, UR15, !P0 ;  /* 0x0000000f20007c0c */ /* 0x000fe2000c701270 */
[----:B------:R-:W0:Y:S01]  /*6b300*/  LDCU UR15, c[0x0][0x398] ;  /* 0x00007300ff0f77ac */ /* 0x000e220008000800 */
[----:B------:R-:W-:Y:S02]  /*6b310*/  ISETP.LT.AND P3, PT, R31, UR61, !P3 ;  /* 0x0000003d1f007c0c */ /* 0x000fe4000df61270 */
[----:B------:R-:W-:-:S02]  /*6b320*/  LOP3.LUT R59, R59, 0xfffdffff, RZ, 0xc0, !PT ;  /* 0xfffdffff3b3b7812 */ /* 0x000fc400078ec0ff */
[----:B------:R-:W-:Y:S02]  /*6b330*/  LOP3.LUT P2, RZ, R58, 0x100000, RZ, 0xc0, !PT ;  /* 0x001000003aff7812 */ /* 0x000fe4000784c0ff */
[----:B------:R-:W-:Y:S02]  /*6b340*/  @P4 LOP3.LUT R59, R59, 0x20000, RZ, 0xfc, !PT ;  /* 0x000200003b3b4812 */ /* 0x000fe400078efcff */
[----:B------:R-:W-:Y:S02]  /*6b350*/  LOP3.LUT R50, R50, 0xfffffffd, RZ, 0xc0, !PT ;  /* 0xfffffffd32327812 */ /* 0x000fe400078ec0ff */
[----:B------:R-:W-:Y:S02]  /*6b360*/  ISETP.LT.AND P2, PT, R31, UR65, !P2 ;  /* 0x000000411f007c0c */ /* 0x000fe4000d741270 */
[----:B------:R-:W-:Y:S02]  /*6b370*/  LOP3.LUT R59, R59, 0xffffbfff, RZ, 0xc0, !PT ;  /* 0xffffbfff3b3b7812 */ /* 0x000fe400078ec0ff */
[----:B------:R-:W-:-:S02]  /*6b380*/  @P0 LOP3.LUT R50, R50, 0x2, RZ, 0xfc, !PT ;  /* 0x0000000232320812 */ /* 0x000fc400078efcff */
[----:B------:R-:W-:Y:S02]  /*6b390*/  LOP3.LUT P0, RZ, R20, 0x4000, RZ, 0xc0, !PT ;  /* 0x0000400014ff7812 */ /* 0x000fe4000780c0ff */
[----:B------:R-:W-:Y:S02]  /*6b3a0*/  @P3 LOP3.LUT R59, R59, 0x4000, RZ, 0xfc, !PT ;  /* 0x000040003b3b3812 */ /* 0x000fe400078efcff */
[----:B------:R-:W-:Y:S01]  /*6b3b0*/  ISETP.LT.AND P0, PT, R32, UR11, !P0 ;  /* 0x0000000b20007c0c */ /* 0x000fe2000c701270 */
[----:B------:R-:W0:Y:S01]  /*6b3c0*/  LDCU UR11, c[0x0][0x398] ;  /* 0x00007300ff0b77ac */ /* 0x000e220008000800 */
[----:B------:R-:W-:Y:S02]  /*6b3d0*/  LOP3.LUT R59, R59, 0xfffff7ff, RZ, 0xc0, !PT ;  /* 0xfffff7ff3b3b7812 */ /* 0x000fe400078ec0ff */
[----:B------:R-:W-:Y:S02]  /*6b3e0*/  LOP3.LUT R57, R57, 0xfffffff7, RZ, 0xc0, !PT ;  /* 0xfffffff739397812 */ /* 0x000fe400078ec0ff */
[----:B------:R-:W-:-:S02]  /*6b3f0*/  @P2 LOP3.LUT R59, R59, 0x800, RZ, 0xfc, !PT ;  /* 0x000008003b3b2812 */ /* 0x000fc400078efcff */
[----:B------:R-:W-:Y:S02]  /*6b400*/  LOP3.LUT P2, RZ, R20, 0x400000, RZ, 0xc0, !PT ;  /* 0x0040000014ff7812 */ /* 0x000fe4000784c0ff */
[----:B------:R-:W-:Y:S02]  /*6b410*/  @P6 LOP3.LUT R57, R57, 0x8, RZ, 0xfc, !PT ;  /* 0x0000000839396812 */ /* 0x000fe400078efcff */
[----:B------:R-:W-:Y:S02]  /*6b420*/  LOP3.LUT R52, R52, 0xbfffffff, RZ, 0xc0, !PT ;  /* 0xbfffffff34347812 */ /* 0x000fe400078ec0ff */
[----:B------:R-:W-:Y:S02]  /*6b430*/  LOP3.LUT P6, RZ, R55, 0x1000000, RZ, 0xc0, !PT ;  /* 0x0100000037ff7812 */ /* 0x000fe400078cc0ff */
[----:B------:R-:W-:Y:S02]  /*6b440*/  ISETP.LT.AND P2, PT, R31, UR69, !P2 ;  /* 0x000000451f007c0c */ /* 0x000fe4000d741270 */
[----:B------:R-:W-:-:S02]  /*6b450*/  LOP3.LUT R57, R57, 0xfffffffe, RZ, 0xc0, !PT ;  /* 0xfffffffe39397812 */ /* 0x000fc400078ec0ff */
[----:B------:R-:W-:Y:S02]  /*6b460*/  @P0 LOP3.LUT R52, R52, 0x40000000, RZ, 0xfc, !PT ;  /* 0x4000000034340812 */ /* 0x000fe400078efcff */
[C---:B0-----:R-:W-:Y:S01]  /*6b470*/  ISETP.LT.AND P0, PT, R32.reuse, UR23, !P6 ;  /* 0x0000001720007c0c */ /* 0x041fe2000f701270 */
[----:B------:R-:W0:Y:S01]  /*6b480*/  LDCU UR23, c[0x0][0x398] ;  /* 0x00007300ff1777ac */ /* 0x000e220008000800 */
[----:B------:R-:W-:Y:S02]  /*6b490*/  @P5 LOP3.LUT R57, R57, 0x1, RZ, 0xfc, !PT ;  /* 0x0000000139395812 */ /* 0x000fe400078efcff */
[----:B------:R-:W-:Y:S02]  /*6b4a0*/  LOP3.LUT P5, RZ, R55, 0x800000, RZ, 0xc0, !PT ;  /* 0x0080000037ff7812 */ /* 0x000fe400078ac0ff */
[----:B------:R-:W-:Y:S02]  /*6b4b0*/  LOP3.LUT R59, R59, 0xfffffeff, RZ, 0xc0, !PT ;  /* 0xfffffeff3b3b7812 */ /* 0x000fe400078ec0ff */
[----:B------:R-:W-:Y:S01]  /*6b4c0*/  ISETP.LT.AND P5, PT, R32, UR19, !P5 ;  /* 0x0000001320007c0c */ /* 0x000fe2000efa1270 */
[----:B------:R-:W0:Y:S01]  /*6b4d0*/  LDCU UR19, c[0x0][0x398] ;  /* 0x00007300ff1377ac */ /* 0x000e220008000800 */
[----:B------:R-:W-:-:S02]  /*6b4e0*/  @P2 LOP3.LUT R59, R59, 0x100, RZ, 0xfc, !PT ;  /* 0x000001003b3b2812 */ /* 0x000fc400078efcff */
[----:B------:R-:W-:Y:S02]  /*6b4f0*/  LOP3.LUT R52, R52, 0xf7ffffff, RZ, 0xc0, !PT ;  /* 0xf7ffffff34347812 */ /* 0x000fe400078ec0ff */
[----:B------:R-:W-:Y:S02]  /*6b500*/  LOP3.LUT P2, RZ, R20, 0x200000, RZ, 0xc0, !PT ;  /* 0x0020000014ff7812 */ /* 0x000fe4000784c0ff */
[----:B------:R-:W-:Y:S02]  /*6b510*/  LOP3.LUT P4, RZ, R55, 0x400000, RZ, 0xc0, !PT ;  /* 0x0040000037ff7812 */ /* 0x000fe4000788c0ff */
[----:B------:R-:W-:Y:S02]  /*6b520*/  @P0 LOP3.LUT R52, R52, 0x8000000, RZ, 0xfc, !PT ;  /* 0x0800000034340812 */ /* 0x000fe400078efcff */
[----:B------:R-:W-:Y:S02]  /*6b530*/  ISETP.LT.AND P2, PT, R31, UR73, !P2 ;  /* 0x000000491f007c0c */ /* 0x000fe4000d741270 */
[----:B------:R-:W-:Y:S01]  /*6b540*/  ISETP.LT.AND P4, PT, R32, UR15, !P4 ;  /* 0x0000000f20007c0c */ /* 0x000fe2000e781270 */
[----:B------:R-:W0:Y:S01]  /*6b550*/  LDCU UR15, c[0x0][0x398] ;  /* 0x00007300ff0f77ac */ /* 0x000e220008000800 */
[----:B------:R-:W-:-:S02]  /*6b560*/  LOP3.LUT R52, R52, 0xfeffffff, RZ, 0xc0, !PT ;  /* 0xfeffffff34347812 */ /* 0x000fc400078ec0ff */
[----:B------:R-:W-:Y:S02]  /*6b570*/  LOP3.LUT P3, RZ, R55, 0x200000, RZ, 0xc0, !PT ;  /* 0x0020000037ff7812 */ /* 0x000fe4000786c0ff */
[----:B------:R-:W-:Y:S02]  /*6b580*/  @P5 LOP3.LUT R52, R52, 0x1000000, RZ, 0xfc, !PT ;  /* 0x0100000034345812 */ /* 0x000fe400078efcff */
[----:B------:R-:W-:Y:S02]  /*6b590*/  LOP3.LUT R59, R59, 0xffffffdf, RZ, 0xc0, !PT ;  /* 0xffffffdf3b3b7812 */ /* 0x000fe400078ec0ff */
[----:B------:R-:W-:Y:S01]  /*6b5a0*/  ISETP.LT.AND P0, PT, R32, UR11, !P3 ;  /* 0x0000000b20007c0c */ /* 0x000fe2000df01270 */
[----:B------:R-:W1:Y:S01]  /*6b5b0*/  LDCU UR11, c[0x0][0x398] ;  /* 0x00007300ff0b77ac */ /* 0x000e620008000800 */
[----:B------:R-:W-:Y:S02]  /*6b5c0*/  LOP3.LUT R52, R52, 0xffdfffff, RZ, 0xc0, !PT ;  /* 0xffdfffff34347812 */ /* 0x000fe400078ec0ff */
[----:B------:R-:W-:-:S02]  /*6b5d0*/  @P2 LOP3.LUT R59, R59, 0x20, RZ, 0xfc, !PT ;  /* 0x000000203b3b2812 */ /* 0x000fc400078efcff */
[----:B------:R-:W-:Y:S02]  /*6b5e0*/  LOP3.LUT P2, RZ, R55, 0x100000, RZ, 0xc0, !PT ;  /* 0x0010000037ff7812 */ /* 0x000fe4000784c0ff */
[----:B------:R-:W-:Y:S02]  /*6b5f0*/  @P4 LOP3.LUT R52, R52, 0x200000, RZ, 0xfc, !PT ;  /* 0x0020000034344812 */ /* 0x000fe400078efcff */
[----:B0-----:R-:W-:Y:S01]  /*6b600*/  ISETP.LT.AND P3, PT, R32, UR23, !P2 ;  /* 0x0000001720007c0c */ /* 0x001fe2000d761270 */
[----:B------:R-:W0:Y:S01]  /*6b610*/  LDCU UR23, c[0x0][0x398] ;  /* 0x00007300ff1777ac */ /* 0x000e220008000800 */
[----:B------:R-:W-:-:S04]  /*6b620*/  LOP3.LUT R52, R52, 0xfffbffff, RZ, 0xc0, !PT ;  /* 0xfffbffff34347812 */ /* 0x000fc800078ec0ff */
[----:B------:R-:W-:-:S04]  /*6b630*/  @P0 LOP3.LUT R52, R52, 0x40000, RZ, 0xfc, !PT ;  /* 0x0004000034340812 */ /* 0x000fc800078efcff */
[----:B------:R-:W-:-:S04]  /*6b640*/  LOP3.LUT R52, R52, 0xffff7fff, RZ, 0xc0, !PT ;  /* 0xffff7fff34347812 */ /* 0x000fc800078ec0ff */
[----:B------:R-:W-:Y:S02]  /*6b650*/  @P3 LOP3.LUT R52, R52, 0x8000, RZ, 0xfc, !PT ;  /* 0x0000800034343812 */ /* 0x000fe400078efcff */
[C---:B------:R-:W-:Y:S02]  /*6b660*/  LOP3.LUT P3, RZ, R55.reuse, 0x4000, RZ, 0xc0, !PT ;  /* 0x0000400037ff7812 */ /* 0x040fe4000786c0ff */
[----:B------:R-:W-:Y:S02]  /*6b670*/  LOP3.LUT R20, R20, 0xffffefff, RZ, 0xc0, !PT ;  /* 0xffffefff14147812 */ /* 0x000fe400078ec0ff */
[----:B------:R-:W-:-:S09]  /*6b680*/  LOP3.LUT P6, RZ, R55, 0x40, RZ, 0xc0, !PT ;  /* 0x0000004037ff7812 */ /* 0x000fd200078cc0ff */
[----:B------:R-:W-:Y:S02]  /*6b690*/  @P3 LOP3.LUT R20, R20, 0x1000, RZ, 0xfc, !PT ;  /* 0x0000100014143812 */ /* 0x000fe400078efcff */
[----:B------:R-:W-:Y:S02]  /*6b6a0*/  LOP3.LUT P3, RZ, R55, 0x8000, RZ, 0xc0, !PT ;  /* 0x0000800037ff7812 */ /* 0x000fe4000786c0ff */
[----:B------:R-:W-:-:S11]  /*6b6b0*/  LOP3.LUT R20, R20, 0xffffdfff, RZ, 0xc0, !PT ;  /* 0xffffdfff14147812 */ /* 0x000fd600078ec0ff */
[----:B------:R-:W-:-:S04]  /*6b6c0*/  @P3 LOP3.LUT R20, R20, 0x2000, RZ, 0xfc, !PT ;  /* 0x0000200014143812 */ /* 0x000fc800078efcff */
[----:B------:R-:W-:-:S04]  /*6b6d0*/  LOP3.LUT R20, R20, 0xffffffdf, RZ, 0xc0, !PT ;  /* 0xffffffdf14147812 */ /* 0x000fc800078ec0ff */
[----:B------:R-:W-:Y:S02]  /*6b6e0*/  @P6 LOP3.LUT R20, R20, 0x20, RZ, 0xfc, !PT ;  /* 0x0000002014146812 */ /* 0x000fe400078efcff */
[----:B------:R-:W-:Y:S02]  /*6b6f0*/  LOP3.LUT P6, RZ, R55, 0x80, RZ, 0xc0, !PT ;  /* 0x0000008037ff7812 */ /* 0x000fe400078cc0ff */
[----:B------:R-:W-:-:S11]  /*6b700*/  LOP3.LUT R20, R20, 0xffffffbf, RZ, 0xc0, !PT ;  /* 0xffffffbf14147812 */ /* 0x000fd600078ec0ff */
[----:B------:R-:W-:Y:S02]  /*6b710*/  @P6 LOP3.LUT R20, R20, 0x40, RZ, 0xfc, !PT ;  /* 0x0000004014146812 */ /* 0x000fe400078efcff */
[----:B------:R-:W-:Y:S02]  /*6b720*/  LOP3.LUT P6, RZ, R55, 0x100, RZ, 0xc0, !PT ;  /* 0x0000010037ff7812 */ /* 0x000fe400078cc0ff */
[----:B------:R-:W-:Y:S02]  /*6b730*/  LOP3.LUT R20, R20, 0xffffff7f, RZ, 0xc0, !PT ;  /* 0xffffff7f14147812 */ /* 0x000fe400078ec0ff */
[----:B------:R-:W-:-:S04]  /*6b740*/  LOP3.LUT P1, RZ, R58, 0x800000, RZ, 0xc0, !PT ;  /* 0x008000003aff7812 */ /* 0x000fc8000782c0ff */
[----:B------:R-:W-:-:S05]  /*6b750*/  ISETP.LT.AND P1, PT, R31, UR77, !P1 ;  /* 0x0000004d1f007c0c */ /* 0x000fca000cf21270 */
[----:B------:R-:W-:Y:S02]  /*6b760*/  @P6 LOP3.LUT R20, R20, 0x80, RZ, 0xfc, !PT ;  /* 0x0000008014146812 */ /* 0x000fe400078efcff */
[----:B------:R-:W-:Y:S02]  /*6b770*/  LOP3.LUT P6, RZ, R55, 0x200, RZ, 0xc0, !PT ;  /* 0x0000020037ff7812 */ /* 0x000fe400078cc0ff */
[----:B------:R-:W-:Y:S02]  /*6b780*/  LOP3.LUT R20, R20, 0xfffffeff, RZ, 0xc0, !PT ;  /* 0xfffffeff14147812 */ /* 0x000fe400078ec0ff */
[----:B------:R-:W-:-:S04]  /*6b790*/  LOP3.LUT R59, R59, 0xfffffffb, RZ, 0xc0, !PT ;  /* 0xfffffffb3b3b7812 */ /* 0x000fc800078ec0ff */
[----:B------:R-:W-:-:S05]  /*6b7a0*/  @P1 LOP3.LUT R59, R59, 0x4, RZ, 0xfc, !PT ;  /* 0x000000043b3b1812 */ /* 0x000fca00078efcff */
[----:B------:R-:W-:Y:S02]  /*6b7b0*/  @P6 LOP3.LUT R20, R20, 0x100, RZ, 0xfc, !PT ;  /* 0x0000010014146812 */ /* 0x000fe400078efcff */
[C---:B------:R-:W-:Y:S02]  /*6b7c0*/  LOP3.LUT P6, RZ, R55.reuse, 0x400, RZ, 0xc0, !PT ;  /* 0x0000040037ff7812 */ /* 0x040fe400078cc0ff */
[C---:B------:R-:W-:Y:S02]  /*6b7d0*/  LOP3.LUT P1, RZ, R55.reuse, 0x80000, RZ, 0xc0, !PT ;  /* 0x0008000037ff7812 */ /* 0x040fe4000782c0ff */
[----:B------:R-:W-:Y:S02]  /*6b7e0*/  LOP3.LUT R20, R20, 0xfffffdff, RZ, 0xc0, !PT ;  /* 0xfffffdff14147812 */ /* 0x000fe400078ec0ff */
[----:B------:R-:W-:Y:S01]  /*6b7f0*/  ISETP.LT.AND P0, PT, R32, UR19, !P1 ;  /* 0x0000001320007c0c */ /* 0x000fe2000cf01270 */
[----:B------:R-:W0:Y:S01]  /*6b800*/  LDCU UR19, c[0x0][0x398] ;  /* 0x00007300ff1377ac */ /* 0x000e220008000800 */
[----:B------:R-:W-:-:S02]  /*6b810*/  LOP3.LUT P2, RZ, R55, 0x40000, RZ, 0xc0, !PT ;  /* 0x0004000037ff7812 */ /* 0x000fc4000784c0ff */
[----:B------:R-:W-:-:S03]  /*6b820*/  LOP3.LUT R52, R52, 0xffffefff, RZ, 0xc0, !PT ;  /* 0xffffefff34347812 */ /* 0x000fc600078ec0ff */
[----:B------:R-:W-:Y:S02]  /*6b830*/  @P6 LOP3.LUT R20, R20, 0x200, RZ, 0xfc, !PT ;  /* 0x0000020014146812 */ /* 0x000fe400078efcff */
[C---:B------:R-:W-:Y:S02]  /*6b840*/  LOP3.LUT P6, RZ, R55.reuse, 0x800, RZ, 0xc0, !PT ;  /* 0x0000080037ff7812 */ /* 0x040fe400078cc0ff */
[----:B------:R-:W-:Y:S01]  /*6b850*/  ISETP.LT.AND P2, PT, R32, UR15, !P2 ;  /* 0x0000000f20007c0c */ /* 0x000fe2000d741270 */
[----:B------:R-:W0:Y:S01]  /*6b860*/  LDCU UR15, c[0x0][0x398] ;  /* 0x00007300ff0f77ac */ /* 0x000e220008000800 */
[----:B------:R-:W-:Y:S02]  /*6b870*/  LOP3.LUT P1, RZ, R55, 0x20000, RZ, 0xc0, !PT ;  /* 0x0002000037ff7812 */ /* 0x000fe4000782c0ff */
[----:B------:R-:W-:Y:S02]  /*6b880*/  @P0 LOP3.LUT R52, R52, 0x1000, RZ, 0xfc, !PT ;  /* 0x0000100034340812 */ /* 0x000fe400078efcff */
[----:B------:R-:W-:-:S02]  /*6b890*/  LOP3.LUT R20, R20, 0xfffffbff, RZ, 0xc0, !PT ;  /* 0xfffffbff14147812 */ /* 0x000fc400078ec0ff */
[----:B-1----:R-:W-:Y:S01]  /*6b8a0*/  ISETP.LT.AND P0, PT, R32, UR11, !P1 ;  /* 0x0000000b20007c0c */ /* 0x002fe2000cf01270 */
[----:B------:R-:W1:Y:S01]  /*6b8b0*/  LDCU UR11, c[0x0][0x398] ;  /* 0x00007300ff0b77ac */ /* 0x000e620008000800 */
[----:B------:R-:W-:Y:S02]  /*6b8c0*/  LOP3.LUT R52, R52, 0xfffffdff, RZ, 0xc0, !PT ;  /* 0xfffffdff34347812 */ /* 0x000fe400078ec0ff */
[C---:B------:R-:W-:Y:S02]  /*6b8d0*/  LOP3.LUT P3, RZ, R55.reuse, 0x10000, RZ, 0xc0, !PT ;  /* 0x0001000037ff7812 */ /* 0x040fe4000786c0ff */
[----:B------:R-:W-:Y:S02]  /*6b8e0*/  @P6 LOP3.LUT R20, R20, 0x400, RZ, 0xfc, !PT ;  /* 0x0000040014146812 */ /* 0x000fe400078efcff */
[----:B------:R-:W-:Y:S02]  /*6b8f0*/  LOP3.LUT P6, RZ, R55, 0x1000, RZ, 0xc0, !PT ;  /* 0x0000100037ff7812 */ /* 0x000fe400078cc0ff */
[----:B------:R-:W-:-:S02]  /*6b900*/  @P2 LOP3.LUT R52, R52, 0x200, RZ, 0xfc, !PT ;  /* 0x0000020034342812 */ /* 0x000fc400078efcff */
[----:B0-----:R-:W-:Y:S01]  /*6b910*/  ISETP.LT.AND P3, PT, R32, UR23, !P3 ;  /* 0x0000001720007c0c */ /* 0x001fe2000df61270 */
[----:B------:R-:W0:Y:S01]  /*6b920*/  LDCU UR23, c[0x0][0x398] ;  /* 0x00007300ff1777ac */ /* 0x000e220008000800 */
[----:B------:R-:W-:Y:S02]  /*6b930*/  LOP3.LUT R52, R52, 0xffffffbf, RZ, 0xc0, !PT ;  /* 0xffffffbf34347812 */ /* 0x000fe400078ec0ff */
[----:B------:R-:W-:Y:S02]  /*6b940*/  LOP3.LUT R20, R20, 0xfffff7ff, RZ, 0xc0, !PT ;  /* 0xfffff7ff14147812 */ /* 0x000fe400078ec0ff */
[----:B------:R-:W-:-:S03]  /*6b950*/  @P0 LOP3.LUT R52, R52, 0x40, RZ, 0xfc, !PT ;  /* 0x0000004034340812 */ /* 0x000fc600078efcff */
[----:B------:R-:W-:Y:S02]  /*6b960*/  @P6 LOP3.LUT R20, R20, 0x800, RZ, 0xfc, !PT ;  /* 0x0000080014146812 */ /* 0x000fe400078efcff */
[----:B------:R-:W-:-:S04]  /*6b970*/  LOP3.LUT R52, R52, 0xfffffff7, RZ, 0xc0, !PT ;  /* 0xfffffff734347812 */ /* 0x000fc800078ec0ff */
        /* <DEDUP_REMOVED lines=10> */
[----:B-1----:R-:W-:Y:S02]  /*6ba20*/  ISETP.LT.AND P6, PT, R32, UR11, !P6 ;  /* 0x0000000b20007c0c */ /* 0x002fe4000f7c1270 */
[----:B------:R-:W-:Y:S01]  /*6ba30*/  LOP3.LUT R53, R53, 0xdfffffff, RZ, 0xc0, !PT ;  /* 0xdfffffff35357812 */ /* 0x000fe200078ec0ff */
[----:B------:R-:W1:Y:S08]  /*6ba40*/  LDCU UR11, c[0x0][0x398] ;  /* 0x00007300ff0b77ac */ /* 0x000e700008000800 */
[----:B------:R-:W-:-:S04]  /*6ba50*/  @P3 LOP3.LUT R53, R53, 0x20000000, RZ, 0xfc, !PT ;  /* 0x2000000035353812 */ /* 0x000fc800078efcff */
[----:B------:R-:W-:-:S04]  /*6ba60*/  LOP3.LUT R53, R53, 0xfbffffff, RZ, 0xc0, !PT ;  /* 0xfbffffff35357812 */ /* 0x000fc800078ec0ff */
        /* <DEDUP_REMOVED lines=34> */
[----:B------:R-:W2:Y:S01]  /*6bc90*/  LDCU UR15, c[0x0][0x398] ;  /* 0x00007300ff0f77ac */ /* 0x000ea20008000800 */
[C---:B0-----:R-:W-:Y:S02]  /*6bca0*/  ISETP.LT.AND P4, PT, R32.reuse, UR23, !P4 ;  /* 0x0000001720007c0c */ /* 0x041fe4000e781270 */
[C---:B------:R-:W-:Y:S01]  /*6bcb0*/  LOP3.LUT P5, RZ, R55.reuse, 0x20, RZ, 0xc0, !PT ;  /* 0x0000002037ff7812 */ /* 0x040fe200078ac0ff */
[----:B------:R-:W0:Y:S01]  /*6bcc0*/  LDCU UR23, c[0x0][0x398] ;  /* 0x00007300ff1777ac */ /* 0x000e220008000800 */
[----:B------:R-:W-:Y:S02]  /*6bcd0*/  LOP3.LUT P2, RZ, R55, 0x8, RZ, 0xc0, !PT ;  /* 0x0000000837ff7812 */ /* 0x000fe4000784c0ff */
[C---:B-1----:R-:W-:Y:S01]  /*6bce0*/  ISETP.LT.AND P5, PT, R32.reuse, UR11, !P5 ;  /* 0x0000000b20007c0c */ /* 0x042fe2000efa1270 */
[----:B------:R-:W1:Y:S01]  /*6bcf0*/  LDCU UR11, c[0x0][0x398] ;  /* 0x00007300ff0b77ac */ /* 0x000e620008000800 */
[----:B------:R-:W-:-:S02]  /*6bd00*/  ISETP.LT.AND P2, PT, R32, UR19, !P2 ;  /* 0x0000001320007c0c */ /* 0x000fc4000d741270 */
[----:B------:R-:W-:Y:S01]  /*6bd10*/  LOP3.LUT R54, R54, 0x7fffffff, RZ, 0xc0, !PT ;  /* 0x7fffffff36367812 */ /* 0x000fe200078ec0ff */
[----:B------:R-:W0:Y:S01]  /*6bd20*/  LDCU UR19, c[0x0][0x398] ;  /* 0x00007300ff1377ac */ /* 0x000e220008000800 */
[C---:B------:R-:W-:Y:S02]  /*6bd30*/  LOP3.LUT P1, RZ, R55.reuse, 0x4, RZ, 0xc0, !PT ;  /* 0x0000000437ff7812 */ /* 0x040fe4000782c0ff */
[----:B------:R-:W-:Y:S02]  /*6bd40*/  @P4 LOP3.LUT R54, R54, 0x80000000, RZ, 0xfc, !PT ;  /* 0x8000000036364812 */ /* 0x000fe400078efcff */
[----:B--2---:R-:W-:Y:S01]  /*6bd50*/  ISETP.LT.AND P1, PT, R32, UR15, !P1 ;  /* 0x0000000f20007c0c */ /* 0x004fe2000cf21270 */
[----:B------:R-:W2:Y:S01]  /*6bd60*/  LDCU UR15, c[0x0][0x398] ;  /* 0x00007300ff0f77ac */ /* 0x000ea20008000800 */
[----:B------:R-:W-:Y:S02]  /*6bd70*/  LOP3.LUT R54, R54, 0xefffffff, RZ, 0xc0, !PT ;  /* 0xefffffff36367812 */ /* 0x000fe400078ec0ff */
[----:B------:R-:W-:-:S02]  /*6bd80*/  LOP3.LUT P0, RZ, R55, 0x2, RZ, 0xc0, !PT ;  /* 0x0000000237ff7812 */ /* 0x000fc4000780c0ff */
[----:B------:R-:W-:Y:S02]  /*6bd90*/  @P2 LOP3.LUT R54, R54, 0x10000000, RZ, 0xfc, !PT ;  /* 0x1000000036362812 */ /* 0x000fe400078efcff */
[----:B-1----:R-:W-:Y:S01]  /*6bda0*/  ISETP.LT.AND P0, PT, R32, UR11, !P0 ;  /* 0x0000000b20007c0c */ /* 0x002fe2000c701270 */
[----:B------:R-:W1:Y:S01]  /*6bdb0*/  LDCU UR11, c[0x0][0x398] ;  /* 0x00007300ff0b77ac */ /* 0x000e620008000800 */
[----:B------:R-:W-:Y:S02]  /*6bdc0*/  LOP3.LUT R54, R54, 0xfdffffff, RZ, 0xc0, !PT ;  /* 0xfdffffff36367812 */ /* 0x000fe400078ec0ff */
[----:B------:R-:W-:Y:S02]  /*6bdd0*/  LOP3.LUT P3, RZ, R55, 0x1, RZ, 0xc0, !PT ;  /* 0x0000000137ff7812 */ /* 0x000fe4000786c0ff */
[----:B------:R-:W-:Y:S02]  /*6bde0*/  @P1 LOP3.LUT R54, R54, 0x2000000, RZ, 0xfc, !PT ;  /* 0x0200000036361812 */ /* 0x000fe400078efcff */
[----:B0-----:R-:W-:Y:S01]  /*6bdf0*/  ISETP.LT.AND P3, PT, R32, UR23, !P3 ;  /* 0x0000001720007c0c */ /* 0x001fe2000df61270 */
[----:B------:R-:W0:Y:S01]  /*6be00*/  LDCU UR23, c[0x0][0x398] ;  /* 0x00007300ff1777ac */ /* 0x000e220008000800 */
[----:B------:R-:W-:-:S04]  /*6be10*/  LOP3.LUT R54, R54, 0xffbfffff, RZ, 0xc0, !PT ;  /* 0xffbfffff36367812 */ /* 0x000fc800078ec0ff */
[----:B------:R-:W-:Y:S02]  /*6be20*/  @P0 LOP3.LUT R54, R54, 0x400000, RZ, 0xfc, !PT ;  /* 0x0040000036360812 */ /* 0x000fe400078efcff */
[----:B------:R-:W-:Y:S02]  /*6be30*/  LOP3.LUT P1, RZ, R20, 0x1, RZ, 0xc0, !PT ;  /* 0x0000000114ff7812 */ /* 0x000fe4000782c0ff */
[----:B------:R-:W-:-:S04]  /*6be40*/  LOP3.LUT R54, R54, 0xfff7ffff, RZ, 0xc0, !PT ;  /* 0xfff7ffff36367812 */ /* 0x000fc800078ec0ff */
[----:B------:R-:W-:Y:S02]  /*6be50*/  @P3 LOP3.LUT R54, R54, 0x80000, RZ, 0xfc, !PT ;  /* 0x0008000036363812 */ /* 0x000fe400078efcff */
[----:B------:R-:W-:Y:S01]  /*6be60*/  ISETP.LT.AND P3, PT, R32, UR19, !P1 ;  /* 0x0000001320007c0c */ /* 0x000fe2000cf61270 */
[----:B------:R-:W0:Y:S01]  /*6be70*/  LDCU UR19, c[0x0][0x398] ;  /* 0x00007300ff1377ac */ /* 0x000e220008000800 */
[----:B------:R-:W-:Y:S02]  /*6be80*/  LOP3.LUT R54, R54, 0xfffeffff, RZ, 0xc0, !PT ;  /* 0xfffeffff36367812 */ /* 0x000fe400078ec0ff */
[----:B------:R-:W-:Y:S02]  /*6be90*/  LOP3.LUT P2, RZ, R20, 0x2, RZ, 0xc0, !PT ;  /* 0x0000000214ff7812 */ /* 0x000fe4000784c0ff */
[----:B------:R-:W-:-:S07]  /*6bea0*/  LOP3.LUT R22, R22, 0xff7fffff, RZ, 0xc0, !PT ;  /* 0xff7fffff16167812 */ /* 0x000fce00078ec0ff */
[----:B------:R-:W-:Y:S02]  /*6beb0*/  @P3 LOP3.LUT R54, R54, 0x10000, RZ, 0xfc, !PT ;  /* 0x0001000036363812 */ /* 0x000fe400078efcff */
[----:B--2---:R-:W-:Y:S01]  /*6bec0*/  ISETP.LT.AND P3, PT, R32, UR15, !P2 ;  /* 0x0000000f20007c0c */ /* 0x004fe2000d761270 */
[----:B------:R-:W2:Y:S01]  /*6bed0*/  LDCU UR15, c[0x0][0x398] ;  /* 0x00007300ff0f77ac */ /* 0x000ea20008000800 */
[----:B------:R-:W-:Y:S02]  /*6bee0*/  @P1 LOP3.LUT R22, R22, 0x800000, RZ, 0xfc, !PT ;  /* 0x0080000016161812 */ /* 0x000fe400078efcff */
[----:B------:R-:W-:Y:S02]  /*6bef0*/  LOP3.LUT R54, R54, 0xffffdfff, RZ, 0xc0, !PT ;  /* 0xffffdfff36367812 */ /* 0x000fe400078ec0ff */
[----:B------:R-:W-:-:S07]  /*6bf00*/  LOP3.LUT R22, R22, 0xfeffffff, RZ, 0xc0, !PT ;  /* 0xfeffffff16167812 */ /* 0x000fce00078ec0ff */
[----:B------:R-:W-:Y:S02]  /*6bf10*/  @P3 LOP3.LUT R54, R54, 0x2000, RZ, 0xfc, !PT ;  /* 0x0000200036363812 */ /* 0x000fe400078efcff */
[----:B------:R-:W-:Y:S02]  /*6bf20*/  LOP3.LUT P3, RZ, R21, 0x80000000, RZ, 0xc0, !PT ;  /* 0x8000000015ff7812 */ /* 0x000fe4000786c0ff */
[----:B------:R-:W-:Y:S02]  /*6bf30*/  @P2 LOP3.LUT R22, R22, 0x1000000, RZ, 0xfc, !PT ;  /* 0x0100000016162812 */ /* 0x000fe400078efcff */
[----:B-1----:R-:W-:Y:S01]  /*6bf40*/  ISETP.LT.AND P2, PT, R32, UR11, !P3 ;  /* 0x0000000b20007c0c */ /* 0x002fe2000df41270 */
[----:B------:R-:W1:Y:S01]  /*6bf50*/  LDCU UR11, c[0x0][0x398] ;  /* 0x00007300ff0b77ac */ /* 0x000e620008000800 */
[----:B------:R-:W-:Y:S02]  /*6bf60*/  LOP3.LUT R54, R54, 0xfffffbff, RZ, 0xc0, !PT ;  /* 0xfffffbff36367812 */ /* 0x000fe400078ec0ff */
[----:B------:R-:W-:-:S02]  /*6bf70*/  LOP3.LUT P4, RZ, R20, 0x4, RZ, 0xc0, !PT ;  /* 0x0000000414ff7812 */ /* 0x000fc4000788c0ff */
[----:B------:R-:W-:-:S07]  /*6bf80*/  LOP3.LUT P1, RZ, R59, 0x1000000, RZ, 0xc0, !PT ;  /* 0x010000003bff7812 */ /* 0x000fce000782c0ff */
[----:B------:R-:W-:Y:S02]  /*6bf90*/  @P2 LOP3.LUT R54, R54, 0x400, RZ, 0xfc, !PT ;  /* 0x0000040036362812 */ /* 0x000fe400078efcff */
[C---:B0-----:R-:W-:Y:S01]  /*6bfa0*/  ISETP.LT.AND P2, PT, R32.reuse, UR23, !P4 ;  /* 0x0000001720007c0c */ /* 0x041fe2000e741270 */
[----:B------:R-:W0:Y:S01]  /*6bfb0*/  LDCU UR23, c[0x0][0x398] ;  /* 0x00007300ff1777ac */ /* 0x000e220008000800 */
[----:B-1----:R-:W-:Y:S01]  /*6bfc0*/  ISETP.LT.AND P1, PT, R32, UR11, !P1 ;  /* 0x0000000b20007c0c */ /* 0x002fe2000cf21270 */
[----:B------:R-:W1:Y:S01]  /*6bfd0*/  LDCU UR11, c[0x0][0x398] ;  /* 0x00007300ff0b77ac */ /* 0x000e620008000800 */
[----:B------:R-:W-:Y:S02]  /*6bfe0*/  LOP3.LUT R56, R56, 0xbfffffff, RZ, 0xc0, !PT ;  /* 0xbfffffff38387812 */ /* 0x000fe400078ec0ff */
[----:B------:R-:W-:-:S09]  /*6bff0*/  LOP3.LUT P0, RZ, R59, 0x2000000, RZ, 0xc0, !PT ;  /* 0x020000003bff7812 */ /* 0x000fd2000780c0ff */
[----:B------:R-:W-:Y:S02]  /*6c000*/  @P1 LOP3.LUT R56, R56, 0x40000000, RZ, 0xfc, !PT ;  /* 0x4000000038381812 */ /* 0x000fe400078efcff */
[----:B0-----:R-:W-:Y:S01]  /*6c010*/  ISETP.LT.AND P1, PT, R32, UR23, !P0 ;  /* 0x0000001720007c0c */ /* 0x001fe2000c721270 */
        /* <DEDUP_REMOVED lines=42> */
[----:B------:R-:W-:-:S04]  /*6c2c0*/  LOP3.LUT R53, R53, 0xffffffdf, RZ, 0xc0, !PT ;  /* 0xffffffdf35357812 */ /* 0x000fc800078ec0ff */
[----:B------:R-:W-:-:S05]  /*6c2d0*/  @P6 LOP3.LUT R53, R53, 0x20, RZ, 0xfc, !PT ;  /* 0x0000002035356812 */ /* 0x000fca00078efcff */
[----:B------:R-:W-:Y:S02]  /*6c2e0*/  @P0 LOP3.LUT R21, R21, 0x10000000, RZ, 0xfc, !PT ;  /* 0x1000000015150812 */ /* 0x000fe400078efcff */
[----:B------:R-:W-:Y:S02]  /*6c2f0*/  LOP3.LUT P0, RZ, R59, 0x10000000, RZ, 0xc0, !PT ;  /* 0x100000003bff7812 */ /* 0x000fe4000780c0ff */
[----:B------:R-:W-:Y:S02]  /*6c300*/  LOP3.LUT R53, R53, 0xfffffffb, RZ, 0xc0, !PT ;  /* 0xfffffffb35357812 */ /* 0x000fe400078ec0ff */
[----:B------:R-:W-:Y:S02]  /*6c310*/  LOP3.LUT R54, R54, 0xffffff7f, RZ, 0xc0, !PT ;  /* 0xffffff7f36367812 */ /* 0x000fe400078ec0ff */
[----:B------:R-:W-:Y:S02]  /*6c320*/  @P5 LOP3.LUT R53, R53, 0x4, RZ, 0xfc, !PT ;  /* 0x0000000435355812 */ /* 0x000fe400078efcff */
[----:B------:R-:W-:-:S02]  /*6c330*/  LOP3.LUT P5, RZ, R20, 0x8, RZ, 0xc0, !PT ;  /* 0x0000000814ff7812 */ /* 0x000fc400078ac0ff */
[----:B------:R-:W-:Y:S02]  /*6c340*/  LOP3.LUT R21, R21, 0xdfffffff, RZ, 0xc0, !PT ;  /* 0xdfffffff15157812 */ /* 0x000fe400078ec0ff */
[----:B------:R-:W-:Y:S02]  /*6c350*/  @P2 LOP3.LUT R54, R54, 0x80, RZ, 0xfc, !PT ;  /* 0x0000008036362812 */ /* 0x000fe400078efcff */
[----:B------:R-:W-:Y:S01]  /*6c360*/  ISETP.LT.AND P2, PT, R32, UR19, !P5 ;  /* 0x0000001320007c0c */ /* 0x000fe2000ef41270 */
[----:B------:R-:W0:Y:S01]  /*6c370*/  LDCU UR19, c[0x0][0x398] ;  /* 0x00007300ff1377ac */ /* 0x000e220008000800 */
[----:B------:R-:W-:Y:S02]  /*6c380*/  @P0 LOP3.LUT R21, R21, 0x20000000, RZ, 0xfc, !PT ;  /* 0x2000000015150812 */ /* 0x000fe400078efcff */
[----:B------:R-:W-:Y:S02]  /*6c390*/  LOP3.LUT P0, RZ, R59, 0x8000000, RZ, 0xc0, !PT ;  /* 0x080000003bff7812 */ /* 0x000fe4000780c0ff */
[----:B------:R-:W-:-:S02]  /*6c3a0*/  LOP3.LUT R21, R21, 0xbfffffff, RZ, 0xc0, !PT ;  /* 0xbfffffff15157812 */ /* 0x000fc400078ec0ff */
[----:B------:R-:W-:Y:S02]  /*6c3b0*/  LOP3.LUT R54, R54, 0xffffffef, RZ, 0xc0, !PT ;  /* 0xffffffef36367812 */ /* 0x000fe400078ec0ff */
[----:B------:R-:W-:-:S03]  /*6c3c0*/  LOP3.LUT P6, RZ, R20, 0x10, RZ, 0xc0, !PT ;  /* 0x0000001014ff7812 */ /* 0x000fc600078cc0ff */
[----:B------:R-:W-:-:S04]  /*6c3d0*/  @P2 LOP3.LUT R54, R54, 0x10, RZ, 0xfc, !PT ;  /* 0x0000001036362812 */ /* 0x000fc800078efcff */
[----:B------:R-:W-:Y:S02]  /*6c3e0*/  @P0 LOP3.LUT R21, R21, 0x40000000, RZ, 0xfc, !PT ;  /* 0x4000000015150812 */ /* 0x000fe400078efcff */
[----:B------:R-:W-:Y:S02]  /*6c3f0*/  LOP3.LUT P0, RZ, R59, 0x4000000, RZ, 0xc0, !PT ;  /* 0x040000003bff7812 */ /* 0x000fe4000780c0ff */
[C---:B--2---:R-:W-:Y:S01]  /*6c400*/  ISETP.LT.AND P2, PT, R32.reuse, UR15, !P6 ;  /* 0x0000000f20007c0c */ /* 0x044fe2000f741270 */
[----:B------:R-:W2:Y:S01]  /*6c410*/  LDCU UR15, c[0x0][0x398] ;  /* 0x00007300ff0f77ac */ /* 0x000ea20008000800 */
[----:B0-----:R-:W-:Y:S02]  /*6c420*/  ISETP.LT.AND P0, PT, R32, UR19, !P0 ;  /* 0x0000001320007c0c */ /* 0x001fe4000c701270 */
[----:B------:R-:W-:Y:S01]  /*6c430*/  LOP3.LUT R56, R56, 0xf7ffffff, RZ, 0xc0, !PT ;  /* 0xf7ffffff38387812 */ /* 0x000fe200078ec0ff */
[----:B------:R-:W0:Y:S03]  /*6c440*/  LDCU UR19, c[0x0][0x398] ;  /* 0x00007300ff1377ac */ /* 0x000e260008000800 */
[----:B------:R-:W-:-:S04]  /*6c450*/  @P1 LOP3.LUT R56, R56, 0x8000000, RZ, 0xfc, !PT ;  /* 0x0800000038381812 */ /* 0x000fc800078efcff */
[----:B------:R-:W-:-:S04]  /*6c460*/  LOP3.LUT R56, R56, 0xfeffffff, RZ, 0xc0, !PT ;  /* 0xfeffffff38387812 */ /* 0x000fc800078ec0ff */
[----:B------:R-:W-:Y:S02]  /*6c470*/  @P0 LOP3.LUT R56, R56, 0x1000000, RZ, 0xfc, !PT ;  /* 0x0100000038380812 */ /* 0x000fe400078efcff */
[----:B------:R-:W-:-:S04]  /*6c480*/  LOP3.LUT P0, RZ, R21, 0x40000000, RZ, 0xc0, !PT ;  /* 0x4000000015ff7812 */ /* 0x000fc8000780c0ff */
[----:B--2---:R-:W-:Y:S01]  /*6c490*/  ISETP.LT.AND P0, PT, R32, UR15, !P0 ;  /* 0x0000000f20007c0c */ /* 0x004fe2000c701270 */
[----:B------:R-:W2:Y:S01]  /*6c4a0*/  LDCU UR15, c[0x0][0x398] ;  /* 0x00007300ff0f77ac */ /* 0x000ea20008000800 */
        /* <DEDUP_REMOVED lines=62> */
[----:B------:R-:W-:Y:S02]  /*6c890*/  LOP3.LUT R57, R57, 0xffffbfff, RZ, 0xc0, !PT ;  /* 0xffffbfff39397812 */ /* 0x000fe400078ec0ff */
[----:B------:R-:W-:-:S04]  /*6c8a0*/  LOP3.LUT R22, R22, 0xffbfffff, RZ, 0xc0, !PT ;  /* 0xffbfffff16167812 */ /* 0x000fc800078ec0ff */
[----:B------:R-:W-:-:S05]  /*6c8b0*/  @P3 LOP3.LUT R22, R22, 0x400000, RZ, 0xfc, !PT ;  /* 0x0040000016163812 */ /* 0x000fca00078efcff */
[----:B------:R-:W-:Y:S02]  /*6c8c0*/  @P0 LOP3.LUT R57, R57, 0x4000, RZ, 0xfc, !PT ;  /* 0x0000400039390812 */ /* 0x000fe400078efcff */
[----:B------:R-:W-:Y:S02]  /*6c8d0*/  LOP3.LUT P0, RZ, R21, 0x10000, RZ, 0xc0, !PT ;  /* 0x0001000015ff7812 */ /* 0x000fe4000780c0ff */
[----:B------:R-:W-:Y:S02]  /*6c8e0*/  LOP3.LUT R22, R22, 0xfdffffff, RZ, 0xc0, !PT ;  /* 0xfdffffff16167812 */ /* 0x000fe400078ec0ff */
[----:B------:R-:W-:Y:S02]  /*6c8f0*/  ISETP.LT.AND P0, PT, R32, UR20, !P0 ;  /* 0x0000001420007c0c */ /* 0x000fe4000c701270 */
[----:B------:R-:W-:Y:S02]  /*6c900*/  @P4 LOP3.LUT R22, R22, 0x2000000, RZ, 0xfc, !PT ;  /* 0x0200000016164812 */ /* 0x000fe400078efcff */
[----:B------:R-:W-:-:S02]  /*6c910*/  LOP3.LUT R57, R57, 0xfffff7ff, RZ, 0xc0, !PT ;  /* 0xfffff7ff39397812 */ /* 0x000fc400078ec0ff */
[----:B------:R-:W-:-:S04]  /*6c920*/  LOP3.LUT R22, R22, 0xfbffffff, RZ, 0xc0, !PT ;  /* 0xfbffffff16167812 */ /* 0x000fc800078ec0ff */
[----:B------:R-:W-:-:S03]  /*6c930*/  @P5 LOP3.LUT R22, R22, 0x4000000, RZ, 0xfc, !PT ;  /* 0x0400000016165812 */ /* 0x000fc600078efcff */
[----:B------:R-:W-:Y:S02]  /*6c940*/  @P0 LOP3.LUT R57, R57, 0x800, RZ, 0xfc, !PT ;  /* 0x0000080039390812 */ /* 0x000fe400078efcff */
[----:B------:R-:W-:Y:S02]  /*6c950*/  LOP3.LUT P0, RZ, R21, 0x8000, RZ, 0xc0, !PT ;  /* 0x0000800015ff7812 */ /* 0x000fe4000780c0ff */
[----:B------:R-:W-:Y:S02]  /*6c960*/  LOP3.LUT R22, R22, 0xf7ffffff, RZ, 0xc0, !PT ;  /* 0xf7ffffff16167812 */ /* 0x000fe400078ec0ff */
[----:B------:R-:W-:Y:S02]  /*6c970*/  ISETP.LT.AND P0, PT, R32, UR24, !P0 ;  /* 0x0000001820007c0c */ /* 0x000fe4000c701270 */
[----:B------:R-:W-:Y:S02]  /*6c980*/  @P6 LOP3.LUT R22, R22, 0x8000000, RZ, 0xfc, !PT ;  /* 0x0800000016166812 */ /* 0x000fe400078efcff */
[----:B------:R-:W-:-:S02]  /*6c990*/  LOP3.LUT P6, RZ, R58, 0x800, RZ, 0xc0, !PT ;  /* 0x000008003aff7812 */ /* 0x000fc400078cc0ff */
[----:B------:R-:W-:Y:S02]  /*6c9a0*/  LOP3.LUT R57, R57, 0xfffffeff, RZ, 0xc0, !PT ;  /* 0xfffffeff39397812 */ /* 0x000fe400078ec0ff */
[----:B------:R-:W-:-:S05]  /*6c9b0*/  ISETP.LT.AND P6, PT, R32, UR28, !P6 ;  /* 0x0000001c20007c0c */ /* 0x000fca000f7c1270 */
[----:B------:R-:W-:Y:S02]  /*6c9c0*/  @P0 LOP3.LUT R57, R57, 0x100, RZ, 0xfc, !PT ;  /* 0x0000010039390812 */ /* 0x000fe400078efcff */
[C---:B------:R-:W-:Y:S02]  /*6c9d0*/  LOP3.LUT P5, RZ, R58.reuse, 0x1000, RZ, 0xc0, !PT ;  /* 0x000010003aff7812 */ /* 0x040fe400078ac0ff */
[----:B------:R-:W-:Y:S02]  /*6c9e0*/  LOP3.LUT R57, R57, 0xffffffdf, RZ, 0xc0, !PT ;  /* 0xffffffdf39397812 */ /* 0x000fe400078ec0ff */
[----:B------:R-:W-:Y:S02]  /*6c9f0*/  LOP3.LUT P4, RZ, R58, 0x2000, RZ, 0xc0, !PT ;  /* 0x000020003aff7812 */ /* 0x000fe4000788c0ff */
[----:B------:R-:W-:Y:S02]  /*6ca00*/  @P6 LOP3.LUT R57, R57, 0x20, RZ, 0xfc, !PT ;  /* 0x0000002039396812 */ /* 0x000fe400078efcff */
[----:B------:R-:W-:-:S02]  /*6ca10*/  ISETP.LT.AND P6, PT, R32, UR32, !P5 ;  /* 0x0000002020007c0c */ /* 0x000fc4000efc1270 */
[----:B------:R-:W-:Y:S02]  /*6ca20*/  ISETP.LT.AND P5, PT, R32, UR36, !P4 ;  /* 0x0000002420007c0c */ /* 0x000fe4000e7a1270 */
[----:B------:R-:W-:Y:S02]  /*6ca30*/  LOP3.LUT R54, R54, 0xfffffffd, RZ, 0xc0, !PT ;  /* 0xfffffffd36367812 */ /* 0x000fe400078ec0ff */
[----:B------:R-:W-:Y:S02]  /*6ca40*/  LOP3.LUT P3, RZ, R58, 0x4000, RZ, 0xc0, !PT ;  /* 0x000040003aff7812 */ /* 0x000fe4000786c0ff */
[----:B------:R-:W-:Y:S02]  /*6ca50*/  @P2 LOP3.LUT R54, R54, 0x2, RZ, 0xfc, !PT ;  /* 0x0000000236362812 */ /* 0x000fe400078efcff */
[C---:B------:R-:W-:Y:S02]  /*6ca60*/  LOP3.LUT P2, RZ, R58.reuse, 0x8000, RZ, 0xc0, !PT ;  /* 0x000080003aff7812 */ /* 0x040fe4000784c0ff */
[----:B------:R-:W-:-:S02]  /*6ca70*/  LOP3.LUT P1, RZ, R58, 0x10000, RZ, 0xc0, !PT ;  /* 0x000100003aff7812 */ /* 0x000fc4000782c0ff */
[----:B------:R-:W-:Y:S02]  /*6ca80*/  ISETP.LT.AND P4, PT, R32, UR42, !P3 ;  /* 0x0000002a20007c0c */ /* 0x000fe4000df81270 */
[----:B------:R-:W-:-:S04]  /*6ca90*/  LOP3.LUT R58, R58, 0x7fffffff, RZ, 0xc0, !PT ;  /* 0x7fffffff3a3a7812 */ /* 0x000fc800078ec0ff */
[----:B------:R-:W-:Y:S02]  /*6caa0*/  @P5 LOP3.LUT R58, R58, 0x80000000, RZ, 0xfc, !PT ;  /* 0x800000003a3a5812 */ /* 0x000fe400078efcff */
[----:B------:R-:W-:Y:S02]  /*6cab0*/  ISETP.LT.AND P3, PT, R32, UR46, !P2 ;  /* 0x0000002e20007c0c */ /* 0x000fe4000d761270 */
        /* <DEDUP_REMOVED lines=8> */
[C---:B------:R-:W-:Y:S02]  /*6cb40*/  LOP3.LUT P0, RZ, R21.reuse, 0x4000, RZ, 0xc0, !PT ;  /* 0x0000400015ff7812 */ /* 0x040fe4000780c0ff */
[----:B------:R-:W-:Y:S02]  /*6cb50*/  LOP3.LUT R21, R21, 0xffffefff, RZ, 0xc0, !PT ;  /* 0xffffefff15157812 */ /* 0x000fe400078ec0ff */
[----:B------:R-:W-:-:S07]  /*6cb60*/  LOP3.LUT R22, R22, 0xffffffdf, RZ, 0xc0, !PT ;  /* 0xffffffdf16167812 */ /* 0x000fce00078ec0ff */
        /* <DEDUP_REMOVED lines=63> */
[----:B--2---:R-:W-:Y:S01]  /*6cf60*/  ISETP.LT.AND P0, PT, R11, UR15, !P0 ;  /* 0x0000000f0b007c0c */ /* 0x004fe2000c701270 */
[----:B------:R-:W2:Y:S01]  /*6cf70*/  LDCU UR15, c[0x0][0x398] ;  /* 0x00007300ff0f77ac */ /* 0x000ea20008000800 */
        /* <DEDUP_REMOVED lines=10> */
[----:B-1----:R-:W-:Y:S01]  /*6d020*/  ISETP.LT.AND P0, PT, R11, UR11, !P0 ;  /* 0x0000000b0b007c0c */ /* 0x002fe2000c701270 */
[----:B------:R-:W1:Y:S01]  /*6d030*/  LDCU UR11, c[0x0][0x398] ;  /* 0x00007300ff0b77ac */ /* 0x000e620008000800 */
        /* <DEDUP_REMOVED lines=8> */
[----:B------:R-:W-:-:S02]  /*6d0c0*/  @P0 LOP3.LUT R52, R52, 0x20000000, RZ, 0xfc, !PT ;  /* 0x2000000034340812 */ /* 0x000fc400078efcff */
[----:B------:R-:W-:Y:S01]  /*6d0d0*/  ISETP.LT.AND P0, PT, R11, UR23, !P6 ;  /* 0x000000170b007c0c */ /* 0x000fe2000f701270 */
[----:B------:R-:W1:Y:S01]  /*6d0e0*/  LDCU UR23, c[0x0][0x398] ;  /* 0x00007300ff1777ac */ /* 0x000e620008000800 */
[----:B------:R-:W-:Y:S02]  /*6d0f0*/  LOP3.LUT P5, RZ, R55, 0x800000, RZ, 0xc0, !PT ;  /* 0x0080000037ff7812 */ /* 0x000fe400078ac0ff */
[----:B------:R-:W-:Y:S02]  /*6d100*/  LOP3.LUT R59, R59, 0xffffff7f, RZ, 0xc0, !PT ;  /* 0xffffff7f3b3b7812 */ /* 0x000fe400078ec0ff */
[----:B0-----:R-:W-:Y:S01]  /*6d110*/  ISETP.LT.AND P5, PT, R11, UR19, !P5 ;  /* 0x000000130b007c0c */ /* 0x001fe2000efa1270 */
[----:B------:R-:W0:Y:S01]  /*6d120*/  LDCU UR19, c[0x0][0x398] ;  /* 0x00007300ff1377ac */ /* 0x000e220008000800 */
[----:B------:R-:W-:Y:S02]  /*6d130*/  LOP3.LUT R52, R52, 0xfbffffff, RZ, 0xc0, !PT ;  /* 0xfbffffff34347812 */ /* 0x000fe400078ec0ff */
[----:B------:R-:W-:-:S02]  /*6d140*/  @P2 LOP3.LUT R59, R59, 0x80, RZ, 0xfc, !PT ;  /* 0x000000803b3b2812 */ /* 0x000fc400078efcff */
[----:B------:R-:W-:Y:S02]  /*6d150*/  LOP3.LUT P2, RZ, R21, 0x1000, RZ, 0xc0, !PT ;  /* 0x0000100015ff7812 */ /* 0x000fe4000784c0ff */
[C---:B------:R-:W-:Y:S02]  /*6d160*/  LOP3.LUT P4, RZ, R55.reuse, 0x400000, RZ, 0xc0, !PT ;  /* 0x0040000037ff7812 */ /* 0x040fe4000788c0ff */
[----:B------:R-:W-:Y:S02]  /*6d170*/  LOP3.LUT P6, RZ, R55, 0x40, RZ, 0xc0, !PT ;  /* 0x0000004037ff7812 */ /* 0x000fe400078cc0ff */
[----:B------:R-:W-:Y:S02]  /*6d180*/  @P0 LOP3.LUT R52, R52, 0x4000000, RZ, 0xfc, !PT ;  /* 0x0400000034340812 */ /* 0x000fe400078efcff */
[----:B------:R-:W-:Y:S02]  /*6d190*/  ISETP.LT.AND P2, PT, R32, UR74, !P2 ;  /* 0x0000004a20007c0c */ /* 0x000fe4000d741270 */
[----:B--2---:R-:W-:Y:S01]  /*6d1a0*/  ISETP.LT.AND P4, PT, R11, UR15, !P4 ;  /* 0x0000000f0b007c0c */ /* 0x004fe2000e781270 */
[----:B------:R-:W2:Y:S01]  /*6d1b0*/  LDCU UR15, c[0x0][0x398] ;  /* 0x00007300ff0f77ac */ /* 0x000ea20008000800 */
[----:B------:R-:W-:-:S02]  /*6d1c0*/  LOP3.LUT R52, R52, 0xff7fffff, RZ, 0xc0, !PT ;  /* 0xff7fffff34347812 */ /* 0x000fc400078ec0ff */
[----:B------:R-:W-:Y:S02]  /*6d1d0*/  LOP3.LUT P3, RZ, R55, 0x200000, RZ, 0xc0, !PT ;  /* 0x0020000037ff7812 */ /* 0x000fe4000786c0ff */
[----:B------:R-:W-:Y:S02]  /*6d1e0*/  @P5 LOP3.LUT R52, R52, 0x800000, RZ, 0xfc, !PT ;  /* 0x0080000034345812 */ /* 0x000fe400078efcff */
[----:B------:R-:W-:Y:S02]  /*6d1f0*/  LOP3.LUT R22, R22, 0xefffffff, RZ, 0xc0, !PT ;  /* 0xefffffff16167812 */ /* 0x000fe400078ec0ff */
[----:B------:R-:W-:Y:S02]  /*6d200*/  LOP3.LUT R59, R59, 0xffffffef, RZ, 0xc0, !PT ;  /* 0xffffffef3b3b7812 */ /* 0x000fe400078ec0ff */
[----:B-1----:R-:W-:Y:S01]  /*6d210*/  ISETP.LT.AND P0, PT, R11, UR11, !P3 ;  /* 0x0000000b0b007c0c */ /* 0x002fe2000df01270 */
[----:B------:R-:W1:Y:S01]  /*6d220*/  LDCU UR11, c[0x0][0x398] ;  /* 0x00007300ff0b77ac */ /* 0x000e620008000800 */
[----:B------:R-:W-:-:S02]  /*6d230*/  LOP3.LUT R52, R52, 0xffefffff, RZ, 0xc0, !PT ;  /* 0xffefffff34347812 */ /* 0x000fc400078ec0ff */
[----:B------:R-:W-:Y:S02]  /*6d240*/  @P6 LOP3.LUT R22, R22, 0x10000000, RZ, 0xfc, !PT ;  /* 0x1000000016166812 */ /* 0x000fe400078efcff */
[----:B------:R-:W-:Y:S02]  /*6d250*/  LOP3.LUT P6, RZ, R55, 0x80, RZ, 0xc0, !PT ;  /* 0x0000008037ff7812 */ /* 0x000fe400078cc0ff */
[----:B------:R-:W-:Y:S02]  /*6d260*/  @P2 LOP3.LUT R59, R59, 0x10, RZ, 0xfc, !PT ;  /* 0x000000103b3b2812 */ /* 0x000fe400078efcff */
[----:B------:R-:W-:Y:S02]  /*6d270*/  LOP3.LUT P2, RZ, R55, 0x100000, RZ, 0xc0, !PT ;  /* 0x0010000037ff7812 */ /* 0x000fe4000784c0ff */
[----:B------:R-:W-:Y:S02]  /*6d280*/  @P4 LOP3.LUT R52, R52, 0x100000, RZ, 0xfc, !PT ;  /* 0x0010000034344812 */ /* 0x000fe400078efcff */
[----:B------:R-:W-:Y:S01]  /*6d290*/  ISETP.LT.AND P3, PT, R11, UR23, !P2 ;  /* 0x000000170b007c0c */ /* 0x000fe2000d761270 */
[----:B------:R-:W0:Y:S01]  /*6d2a0*/  LDCU UR23, c[0x0][0x398] ;  /* 0x00007300ff1777ac */ /* 0x000e220008000800 */
[----:B------:R-:W-:-:S02]  /*6d2b0*/  LOP3.LUT R52, R52, 0xfffdffff, RZ, 0xc0, !PT ;  /* 0xfffdffff34347812 */ /* 0x000fc400078ec0ff */
[----:B------:R-:W-:Y:S02]  /*6d2c0*/  LOP3.LUT R22, R22, 0xdfffffff, RZ, 0xc0, !PT ;  /* 0xdfffffff16167812 */ /* 0x000fe400078ec0ff */
[----:B------:R-:W-:Y:S02]  /*6d2d0*/  @P0 LOP3.LUT R52, R52, 0x20000, RZ, 0xfc, !PT ;  /* 0x0002000034340812 */ /* 0x000fe400078efcff */
[----:B------:R-:W-:Y:S02]  /*6d2e0*/  @P6 LOP3.LUT R22, R22, 0x20000000, RZ, 0xfc, !PT ;  /* 0x2000000016166812 */ /* 0x000fe400078efcff */
[----:B------:R-:W-:Y:S02]  /*6d2f0*/  LOP3.LUT P6, RZ, R55, 0x100, RZ, 0xc0, !PT ;  /* 0x0000010037ff7812 */ /* 0x000fe400078cc0ff */
[----:B------:R-:W-:-:S04]  /*6d300*/  LOP3.LUT R52, R52, 0xffffbfff, RZ, 0xc0, !PT ;  /* 0xffffbfff34347812 */ /* 0x000fc800078ec0ff */
[----:B------:R-:W-:Y:S02]  /*6d310*/  @P3 LOP3.LUT R52, R52, 0x4000, RZ, 0xfc, !PT ;  /* 0x0000400034343812 */ /* 0x000fe400078efcff */
[C---:B------:R-:W-:Y:S02]  /*6d320*/  LOP3.LUT P3, RZ, R55.reuse, 0x4000, RZ, 0xc0, !PT ;  /* 0x0000400037ff7812 */ /* 0x040fe4000786c0ff */
[----:B------:R-:W-:Y:S02]  /*6d330*/  LOP3.LUT R22, R22, 0xbfffffff, RZ, 0xc0, !PT ;  /* 0xbfffffff16167812 */ /* 0x000fe400078ec0ff */
[----:B------:R-:W-:Y:S02]  /*6d340*/  LOP3.LUT P1, RZ, R58, 0x800000, RZ, 0xc0, !PT ;  /* 0x008000003aff7812 */ /* 0x000fe4000782c0ff */
[----:B------:R-:W-:Y:S02]  /*6d350*/  @P6 LOP3.LUT R22, R22, 0x40000000, RZ, 0xfc, !PT ;  /* 0x4000000016166812 */ /* 0x000fe400078efcff */
[----:B------:R-:W-:-:S02]  /*6d360*/  LOP3.LUT P6, RZ, R55, 0x200, RZ, 0xc0, !PT ;  /* 0x0000020037ff7812 */ /* 0x000fc400078cc0ff */
[----:B------:R-:W-:Y:S02]  /*6d370*/  LOP3.LUT R21, R21, 0xfffffff7, RZ, 0xc0, !PT ;  /* 0xfffffff715157812 */ /* 0x000fe400078ec0ff */
[----:B------:R-:W-:Y:S02]  /*6d380*/  ISETP.LT.AND P1, PT, R32, UR7, !P1 ;  /* 0x0000000720007c0c */ /* 0x000fe4000cf21270 */
[----:B------:R-:W-:Y:S02]  /*6d390*/  @P3 LOP3.LUT R21, R21, 0x8, RZ, 0xfc, !PT ;  /* 0x0000000815153812 */ /* 0x000fe400078efcff */
[----:B------:R-:W-:Y:S02]  /*6d3a0*/  LOP3.LUT P3, RZ, R55, 0x8000, RZ, 0xc0, !PT ;  /* 0x0000800037ff7812 */ /* 0x000fe4000786c0ff */
[----:B------:R-:W-:Y:S02]  /*6d3b0*/  LOP3.LUT R22, R22, 0x7fffffff, RZ, 0xc0, !PT ;  /* 0x7fffffff16167812 */ /* 0x000fe400078ec0ff */
[----:B------:R-:W-:-:S02]  /*6d3c0*/  LOP3.LUT R59, R59, 0xfffffffd, RZ, 0xc0, !PT ;  /* 0xfffffffd3b3b7812 */ /* 0x000fc400078ec0ff */
[----:B------:R-:W-:Y:S02]  /*6d3d0*/  @P6 LOP3.LUT R22, R22, 0x80000000, RZ, 0xfc, !PT ;  /* 0x8000000016166812 */ /* 0x000fe400078efcff */
[----:B------:R-:W-:Y:S02]  /*6d3e0*/  LOP3.LUT P6, RZ, R55, 0x400, RZ, 0xc0, !PT ;  /* 0x0000040037ff7812 */ /* 0x000fe400078cc0ff */
[----:B------:R-:W-:Y:S02]  /*6d3f0*/  LOP3.LUT R21, R21, 0xffffffef, RZ, 0xc0, !PT ;  /* 0xffffffef15157812 */ /* 0x000fe400078ec0ff */
[----:B------:R-:W-:Y:S02]  /*6d400*/  @P1 LOP3.LUT R59, R59, 0x2, RZ, 0xfc, !PT ;  /* 0x000000023b3b1812 */ /* 0x000fe400078efcff */
[----:B------:R-:W-:Y:S02]  /*6d410*/  LOP3.LUT P1, RZ, R55, 0x80000, RZ, 0xc0, !PT ;  /* 0x0008000037ff7812 */ /* 0x000fe4000782c0ff */
[----:B------:R-:W-:-:S02]  /*6d420*/  @P3 LOP3.LUT R21, R21, 0x10, RZ, 0xfc, !PT ;  /* 0x0000001015153812 */ /* 0x000fc400078efcff */
[----:B0-----:R-:W-:Y:S01]  /*6d430*/  ISETP.LT.AND P0, PT, R11, UR19, !P1 ;  /* 0x000000130b007c0c */ /* 0x001fe2000cf01270 */
[----:B------:R-:W0:Y:S01]  /*6d440*/  LDCU UR19, c[0x0][0x398] ;  /* 0x00007300ff1377ac */ /* 0x000e220008000800 */
[----:B------:R-:W-:Y:S02]  /*6d450*/  LOP3.LUT R21, R21, 0xfffffffe, RZ, 0xc0, !PT ;  /* 0xfffffffe15157812 */ /* 0x000fe400078ec0ff */
[----:B------:R-:W-:Y:S02]  /*6d460*/  LOP3.LUT P2, RZ, R55, 0x40000, RZ, 0xc0, !PT ;  /* 0x0004000037ff7812 */ /* 0x000fe4000784c0ff */
[----:B------:R-:W-:Y:S02]  /*6d470*/  @P6 LOP3.LUT R21, R21, 0x1, RZ, 0xfc, !PT ;  /* 0x0000000115156812 */ /* 0x000fe400078efcff */
[----:B------:R-:W-:Y:S02]  /*6d480*/  LOP3.LUT P6, RZ, R55, 0x800, RZ, 0xc0, !PT ;  /* 0x0000080037ff7812 */ /* 0x000fe400078cc0ff */
[----:B--2---:R-:W-:Y:S01]  /*6d490*/  ISETP.LT.AND P2, PT, R11, UR15, !P2 ;  /* 0x0000000f0b007c0c */ /* 0x004fe2000d741270 */
[----:B------:R-:W2:Y:S01]  /*6d4a0*/  LDCU UR15, c[0x0][0x398] ;  /* 0x00007300ff0f77ac */ /* 0x000ea20008000800 */
[----:B------:R-:W-:-:S02]  /*6d4b0*/  LOP3.LUT R52, R52, 0xfffff7ff, RZ, 0xc0, !PT ;  /* 0xfffff7ff34347812 */ /* 0x000fc400078ec0ff */
[----:B------:R-:W-:Y:S02]  /*6d4c0*/  LOP3.LUT P1, RZ, R55, 0x20000, RZ, 0xc0, !PT ;  /* 0x0002000037ff7812 */ /* 0x000fe4000782c0ff */
[----:B------:R-:W-:Y:S02]  /*6d4d0*/  @P0 LOP3.LUT R52, R52, 0x800, RZ, 0xfc, !PT ;  /* 0x0000080034340812 */ /* 0x000fe400078efcff */
[----:B------:R-:W-:Y:S02]  /*6d4e0*/  LOP3.LUT R21, R21, 0xfffffffd, RZ, 0xc0, !PT ;  /* 0xfffffffd15157812 */ /* 0x000fe400078ec0ff */
[----:B-1----:R-:W-:Y:S01]  /*6d4f0*/  ISETP.LT.AND P0, PT, R11, UR11, !P1 ;  /* 0x0000000b0b007c0c */ /* 0x002fe2000cf01270 */
[----:B------:R-:W1:Y:S01]  /*6d500*/  LDCU UR11, c[0x0][0x398] ;  /* 0x00007300ff0b77ac */ /* 0x000e620008000800 */
[----:B------:R-:W-:Y:S02]  /*6d510*/  LOP3.LUT R52, R52, 0xfffffeff, RZ, 0xc0, !PT ;  /* 0xfffffeff34347812 */ /* 0x000fe400078ec0ff */
[----:B------:R-:W-:-:S02]  /*6d520*/  LOP3.LUT P3, RZ, R55, 0x10000, RZ, 0xc0, !PT ;  /* 0x0001000037ff7812 */ /* 0x000fc4000786c0ff */
[----:B------:R-:W-:Y:S02]  /*6d530*/  @P6 LOP3.LUT R21, R21, 0x2, RZ, 0xfc, !PT ;  /* 0x0000000215156812 */ /* 0x000fe400078efcff */
[----:B------:R-:W-:Y:S02]  /*6d540*/  LOP3.LUT P6, RZ, R55, 0x1000, RZ, 0xc0, !PT ;  /* 0x0000100037ff7812 */ /* 0x000fe400078cc0ff */
[----:B------:R-:W-:Y:S02]  /*6d550*/  @P2 LOP3.LUT R52, R52, 0x100, RZ, 0xfc, !PT ;  /* 0x0000010034342812 */ /* 0x000fe400078efcff */
[----:B------:R-:W-:Y:S01]  /*6d560*/  ISETP.LT.AND P3, PT, R11, UR23, !P3 ;  /* 0x000000170b007c0c */ /* 0x000fe2000df61270 */
[----:B------:R-:W0:Y:S01]  /*6d570*/  LDCU UR23, c[0x0][0x398] ;  /* 0x00007300ff1777ac */ /* 0x000e220008000800 */
[----:B------:R-:W-:Y:S02]  /*6d580*/  LOP3.LUT R52, R52, 0xffffffdf, RZ, 0xc0, !PT ;  /* 0xffffffdf34347812 */ /* 0x000fe400078ec0ff */
[----:B------:R-:W-:-:S02]  /*6d590*/  LOP3.LUT R21, R21, 0xfffffffb, RZ, 0xc0, !PT ;  /* 0xfffffffb15157812 */ /* 0x000fc400078ec0ff */
[----:B------:R-:W-:-:S03]  /*6d5a0*/  @P0 LOP3.LUT R52, R52, 0x20, RZ, 0xfc, !PT ;  /* 0x0000002034340812 */ /* 0x000fc600078efcff */
[----:B------:R-:W-:Y:S02]  /*6d5b0*/  @P6 LOP3.LUT R21, R21, 0x4, RZ, 0xfc, !PT ;  /* 0x0000000415156812 */ /* 0x000fe400078efcff */
[----:B------:R-:W-:-:S04]  /*6d5c0*/  LOP3.LUT R52, R52, 0xfffffffb, RZ, 0xc0, !PT ;  /* 0xfffffffb34347812 */ /* 0x000fc800078ec0ff */
[----:B------:R-:W-:Y:S02]  /*6d5d0*/  @P3 LOP3.LUT R52, R52, 0x4, RZ, 0xfc, !PT ;  /* 0x0000000434343812 */ /* 0x000fe400078efcff */
[----:B------:R-:W-:-:S04]  /*6d5e0*/  LOP3.LUT P3, RZ, R21, 0x10, RZ, 0xc0, !PT ;  /* 0x0000001015ff7812 */ /* 0x000fc8000786c0ff */
[----:B0-----:R-:W-:Y:S01]  /*6d5f0*/  ISETP.LT.AND P3, PT, R11, UR19, !P3 ;  /* 0x000000130b007c0c */ /* 0x001fe2000df61270 */
[----:B------:R-:W0:Y:S01]  /*6d600*/  LDCU UR19, c[0x0][0x398] ;  /* 0x00007300ff1377ac */ /* 0x000e220008000800 */
[----:B------:R-:W-:Y:S02]  /*6d610*/  LOP3.LUT R53, R53, 0x7fffffff, RZ, 0xc0, !PT ;  /* 0x7fffffff35357812 */ /* 0x000fe400078ec0ff */
[----:B------:R-:W-:-:S09]  /*6d620*/  LOP3.LUT P6, RZ, R55, 0x2000, RZ, 0xc0, !PT ;  /* 0x0000200037ff7812 */ /* 0x000fd200078cc0ff */
[----:B------:R-:W-:Y:S02]  /*6d630*/  @P3 LOP3.LUT R53, R53, 0x80000000, RZ, 0xfc, !PT ;  /* 0x8000000035353812 */ /* 0x000fe400078efcff */
[----:B------:R-:W-:-:S04]  /*6d640*/  LOP3.LUT P3, RZ, R21, 0x8, RZ, 0xc0, !PT ;  /* 0x0000000815ff7812 */ /* 0x000fc8000786c0ff */
[C---:B--2---:R-:W-:Y:S01]  /*6d650*/  ISETP.LT.AND P3, PT, R11.reuse, UR15, !P3 ;  /* 0x0000000f0b007c0c */ /* 0x044fe2000df61270 */
[----:B------:R-:W2:Y:S01]  /*6d660*/  LDCU UR15, c[0x0][0x398] ;  /* 0x00007300ff0f77ac */ /* 0x000ea20008000800 */
[----:B-1----:R-:W-:Y:S02]  /*6d670*/  ISETP.LT.AND P6, PT, R11, UR11, !P6 ;  /* 0x0000000b0b007c0c */ /* 0x002fe4000f7c1270 */
[----:B------:R-:W-:Y:S01]  /*6d680*/  LOP3.LUT R53, R53, 0xefffffff, RZ, 0xc0, !PT ;  /* 0xefffffff35357812 */ /* 0x000fe200078ec0ff */
[----:B------:R-:W1:Y:S08]  /*6d690*/  LDCU UR11, c[0x0][0x398] ;  /* 0x00007300ff0b77ac */ /* 0x000e700008000800 */
        /* <DEDUP_REMOVED lines=37> */
[----:B------:R-:W-:Y:S02]  /*6d8f0*/  ISETP.LT.AND P4, PT, R11, UR23, !P4 ;  /* 0x000000170b007c0c */ /* 0x000fe4000e781270 */
[C---:B------:R-:W-:Y:S01]  /*6d900*/  LOP3.LUT P5, RZ, R55.reuse, 0x20, RZ, 0xc0, !PT ;  /* 0x0000002037ff7812 */ /* 0x040fe200078ac0ff */
[----:B------:R-:W3:Y:S01]  /*6d910*/  LDCU UR23, c[0x0][0x398] ;  /* 0x00007300ff1777ac */ /* 0x000ee20008000800 */
[----:B------:R-:W-:Y:S02]  /*6d920*/  LOP3.LUT P2, RZ, R55, 0x8, RZ, 0xc0, !PT ;  /* 0x0000000837ff7812 */ /* 0x000fe4000784c0ff */
[C---:B-1----:R-:W-:Y:S01]  /*6d930*/  ISETP.LT.AND P5, PT, R11.reuse, UR11, !P5 ;  /* 0x0000000b0b007c0c */ /* 0x042fe2000efa1270 */
[----:B------:R-:W1:Y:S01]  /*6d940*/  LDCU UR11, c[0x0][0x398] ;  /* 0x00007300ff0b77ac */ /* 0x000e620008000800 */
[----:B0-----:R-:W-:-:S02]  /*6d950*/  ISETP.LT.AND P2, PT, R11, UR19, !P2 ;  /* 0x000000130b007c0c */ /* 0x001fc4000d741270 */
[----:B------:R-:W-:Y:S01]  /*6d960*/  LOP3.LUT R54, R54, 0xbfffffff, RZ, 0xc0, !PT ;  /* 0xbfffffff36367812 */ /* 0x000fe200078ec0ff */
[----:B------:R-:W0:Y:S01]  /*6d970*/  LDCU UR19, c[0x0][0x398] ;  /* 0x00007300ff1377ac */ /* 0x000e220008000800 */
[----:B------:R-:W-:Y:S02]  /*6d980*/  LOP3.LUT P1, RZ, R55, 0x4, RZ, 0xc0, !PT ;  /* 0x0000000437ff7812 */ /* 0x000fe4000782c0ff */
        /* <DEDUP_REMOVED lines=11> */
[----:B---3--:R-:W-:Y:S01]  /*6da40*/  ISETP.LT.AND P3, PT, R11, UR23, !P3 ;  /* 0x000000170b007c0c */ /* 0x008fe2000df61270 */
[----:B------:R-:W3:Y:S01]  /*6da50*/  LDCU UR23, c[0x0][0x398] ;  /* 0x00007300ff1777ac */ /* 0x000ee20008000800 */
        /* <DEDUP_REMOVED lines=25> */
[C---:B---3--:R-:W-:Y:S01]  /*6dbf0*/  ISETP.LT.AND P2, PT, R11.reuse, UR23, !P4 ;  /* 0x000000170b007c0c */ /* 0x048fe2000e741270 */
[----:B------:R-:W3:Y:S01]  /*6dc00*/  LDCU UR23, c[0x0][0x398] ;  /* 0x00007300ff1777ac */ /* 0x000ee20008000800 */
[----:B-1----:R-:W-:Y:S01]  /*6dc10*/  ISETP.LT.AND P1, PT, R11, UR11, !P1 ;  /* 0x0000000b0b007c0c */ /* 0x002fe2000cf21270 */
[----:B------:R-:W1:Y:S01]  /*6dc20*/  LDCU UR11, c[0x0][0x398] ;  /* 0x00007300ff0b77ac */ /* 0x000e620008000800 */
[----:B------:R-:W-:Y:S02]  /*6dc30*/  LOP3.LUT R56, R56, 0xdfffffff, RZ, 0xc0, !PT ;  /* 0xdfffffff38387812 */ /* 0x000fe400078ec0ff */
[----:B------:R-:W-:Y:S02]  /*6dc40*/  LOP3.LUT R53, R53, 0xffffffef, RZ, 0xc0, !PT ;  /* 0xffffffef35357812 */ /* 0x000fe400078ec0ff */
[----:B------:R-:W-:-:S02]  /*6dc50*/  LOP3.LUT P0, RZ, R59, 0x2000000, RZ, 0xc0, !PT ;  /* 0x020000003bff7812 */ /* 0x000fc4000780c0ff */
[----:B------:R-:W-:-:S05]  /*6dc60*/  @P6 LOP3.LUT R53, R53, 0x10, RZ, 0xfc, !PT ;  /* 0x0000001035356812 */ /* 0x000fca00078efcff */
[----:B------:R-:W-:Y:S02]  /*6dc70*/  @P1 LOP3.LUT R56, R56, 0x20000000, RZ, 0xfc, !PT ;  /* 0x2000000038381812 */ /* 0x000fe400078efcff */
[----:B---3--:R-:W-:Y:S01]  /*6dc80*/  ISETP.LT.AND P1, PT, R11, UR23, !P0 ;  /* 0x000000170b007c0c */ /* 0x008fe2000c721270 */
[----:B------:R-:W3:Y:S01]  /*6dc90*/  LDCU UR23, c[0x0][0x398] ;  /* 0x00007300ff1777ac */ /* 0x000ee20008000800 */
[----:B------:R-:W-:Y:S02]  /*6dca0*/  LOP3.LUT P0, RZ, R58, 0x400, RZ, 0xc0, !PT ;  /* 0x000004003aff7812 */ /* 0x000fe4000780c0ff */
[----:B------:R-:W-:Y:S02]  /*6dcb0*/  LOP3.LUT R53, R53, 0xfffffffd, RZ, 0xc0, !PT ;  /* 0xfffffffd35357812 */ /* 0x000fe400078ec0ff */
[----:B------:R-:W-:Y:S02]  /*6dcc0*/  LOP3.LUT P6, RZ, R22, 0x8000000, RZ, 0xc0, !PT ;  /* 0x0800000016ff7812 */ /* 0x000fe400078cc0ff */
[----:B------:R-:W-:-:S02]  /*6dcd0*/  @P5 LOP3.LUT R53, R53, 0x2, RZ, 0xfc, !PT ;  /* 0x0000000235355812 */ /* 0x000fc400078efcff */
[C---:B------:R-:W-:Y:S02]  /*6dce0*/  LOP3.LUT P5, RZ, R22.reuse, 0x4000000, RZ, 0xc0, !PT ;  /* 0x0400000016ff7812 */ /* 0x040fe400078ac0ff */
        /* <DEDUP_REMOVED lines=40> */
[----:B------:R-:W-:-:S09]  /*6df70*/  LOP3.LUT R54, R54, 0xffffffbf, RZ, 0xc0, !PT ;  /* 0xffffffbf36367812 */ /* 0x000fd200078ec0ff */
[----:B------:R-:W-:Y:S02]  /*6df80*/  @P0 LOP3.LUT R22, R22, 0x80000, RZ, 0xfc, !PT ;  /* 0x0008000016160812 */ /* 0x000fe400078efcff */
[----:B------:R-:W-:Y:S02]  /*6df90*/  LOP3.LUT P0, RZ, R59, 0x10000000, RZ, 0xc0, !PT ;  /* 0x100000003bff7812 */ /* 0x000fe4000780c0ff */
[----:B------:R-:W-:Y:S02]  /*6dfa0*/  LOP3.LUT R22, R22, 0xffefffff, RZ, 0xc0, !PT ;  /* 0xffefffff16167812 */ /* 0x000fe400078ec0ff */
[----:B------:R-:W-:Y:S02]  /*6dfb0*/  @P2 LOP3.LUT R54, R54, 0x40, RZ, 0xfc, !PT ;  /* 0x0000004036362812 */ /* 0x000fe400078efcff */
[----:B0-----:R-:W-:Y:S01]  /*6dfc0*/  ISETP.LT.AND P2, PT, R11, UR19, !P5 ;  /* 0x000000130b007c0c */ /* 0x001fe2000ef41270 */
[----:B------:R-:W0:Y:S06]  /*6dfd0*/  LDCU UR19, c[0x0][0x398] ;  /* 0x00007300ff1377ac */ /* 0x000e2c0008000800 */
[----:B------:R-:W-:-:S02]  /*6dfe0*/  @P0 LOP3.LUT R22, R22, 0x100000, RZ, 0xfc, !PT ;  /* 0x0010000016160812 */ /* 0x000fc400078efcff */
[----:B------:R-:W-:Y:S02]  /*6dff0*/  LOP3.LUT P0, RZ, R59, 0x8000000, RZ, 0xc0, !PT ;  /* 0x080000003bff7812 */ /* 0x000fe4000780c0ff */
[----:B------:R-:W-:Y:S02]  /*6e000*/  LOP3.LUT R22, R22, 0xffdfffff, RZ, 0xc0, !PT ;  /* 0xffdfffff16167812 */ /* 0x000fe400078ec0ff */
[----:B------:R-:W-:-:S04]  /*6e010*/  LOP3.LUT R54, R54, 0xfffffff7, RZ, 0xc0, !PT ;  /* 0xfffffff736367812 */ /* 0x000fc800078ec0ff */
[----:B------:R-:W-:-:S05]  /*6e020*/  @P2 LOP3.LUT R54, R54, 0x8, RZ, 0xfc, !PT ;  /* 0x0000000836362812 */ /* 0x000fca00078efcff */
        /* <DEDUP_REMOVED lines=92> */
[----:B------:R-:W-:Y:S02]  /*6e5f0*/  ISETP.LT.AND P6, PT, R11, UR29, !P6 ;  /* 0x0000001d0b007c0c */ /* 0x000fe4000f7c1270 */
[----:B------:R-:W-:-:S03]  /*6e600*/  LOP3.LUT R54, R54, 0xfffffffe, RZ, 0xc0, !PT ;  /* 0xfffffffe36367812 */ /* 0x000fc600078ec0ff */
[----:B------:R-:W-:Y:S02]  /*6e610*/  @P0 LOP3.LUT R57, R57, 0x80, RZ, 0xfc, !PT ;  /* 0x0000008039390812 */ /* 0x000fe400078efcff */
[----:B------:R-:W-:Y:S02]  /*6e620*/  LOP3.LUT P0, RZ, R22, 0x20, RZ, 0xc0, !PT ;  /* 0x0000002016ff7812 */ /* 0x000fe4000780c0ff */
[----:B------:R-:W-:Y:S02]  /*6e630*/  LOP3.LUT R57, R57, 0xffffffef, RZ, 0xc0, !PT ;  /* 0xffffffef39397812 */ /* 0x000fe400078ec0ff */
[C---:B------:R-:W-:Y:S02]  /*6e640*/  LOP3.LUT P5, RZ, R58.reuse, 0x1000, RZ, 0xc0, !PT ;  /* 0x000010003aff7812 */ /* 0x040fe400078ac0ff */
[----:B------:R-:W-:Y:S02]  /*6e650*/  LOP3.LUT P4, RZ, R58, 0x2000, RZ, 0xc0, !PT ;  /* 0x000020003aff7812 */ /* 0x000fe4000788c0ff */
[----:B------:R-:W-:-:S02]  /*6e660*/  @P2 LOP3.LUT R54, R54, 0x1, RZ, 0xfc, !PT ;  /* 0x0000000136362812 */ /* 0x000fc400078efcff */
[C---:B------:R-:W-:Y:S02]  /*6e670*/  LOP3.LUT P3, RZ, R58.reuse, 0x4000, RZ, 0xc0, !PT ;  /* 0x000040003aff7812 */ /* 0x040fe4000786c0ff */
[C---:B------:R-:W-:Y:S02]  /*6e680*/  LOP3.LUT P2, RZ, R58.reuse, 0x8000, RZ, 0xc0, !PT ;  /* 0x000080003aff7812 */ /* 0x040fe4000784c0ff */
[----:B------:R-:W-:Y:S02]  /*6e690*/  @P6 LOP3.LUT R57, R57, 0x10, RZ, 0xfc, !PT ;  /* 0x0000001039396812 */ /* 0x000fe400078efcff */
[----:B------:R-:W-:Y:S02]  /*6e6a0*/  LOP3.LUT P1, RZ, R58, 0x10000, RZ, 0xc0, !PT ;  /* 0x000100003aff7812 */ /* 0x000fe4000782c0ff */
[C---:B------:R-:W-:Y:S02]  /*6e6b0*/  ISETP.LT.AND P6, PT, R11.reuse, UR33, !P5 ;  /* 0x000000210b007c0c */ /* 0x040fe4000efc1270 */
[----:B------:R-:W-:-:S02]  /*6e6c0*/  ISETP.LT.AND P5, PT, R11, UR37, !P4 ;  /* 0x000000250b007c0c */ /* 0x000fc4000e7a1270 */
[C---:B------:R-:W-:Y:S02]  /*6e6d0*/  ISETP.LT.AND P4, PT, R11.reuse, UR43, !P3 ;  /* 0x0000002b0b007c0c */ /* 0x040fe4000df81270 */
[C---:B------:R-:W-:Y:S02]  /*6e6e0*/  ISETP.LT.AND P3, PT, R11.reuse, UR47, !P2 ;  /* 0x0000002f0b007c0c */ /* 0x040fe4000d761270 */
[C---:B------:R-:W-:Y:S02]  /*6e6f0*/  ISETP.LT.AND P2, PT, R11.reuse, UR51, !P1 ;  /* 0x000000330b007c0c */ /* 0x040fe4000cf41270 */
[----:B------:R-:W-:Y:S02]  /*6e700*/  ISETP.LT.AND P1, PT, R11, UR55, !P0 ;  /* 0x000000370b007c0c */ /* 0x000fe4000c721270 */
[----:B------:R-:W-:Y:S02]  /*6e710*/  @P0 LOP3.LUT R3, R3, 0x2000000, RZ, 0xfc, !PT ;  /* 0x0200000003030812 */ /* 0x000fe400078efcff */
[----:B------:R-:W-:-:S02]  /*6e720*/  LOP3.LUT P0, RZ, R55, 0x2000000, RZ, 0xc0, !PT ;  /* 0x0200000037ff7812 */ /* 0x000fc4000780c0ff */
[----:B------:R-:W-:Y:S02]  /*6e730*/  LOP3.LUT R23, R23, 0xefffffff, RZ, 0xc0, !PT ;  /* 0xefffffff17177812 */ /* 0x000fe400078ec0ff */
[----:B------:R-:W-:-:S04]  /*6e740*/  LOP3.LUT R58, R58, 0xbfffffff, RZ, 0xc0, !PT ;  /* 0xbfffffff3a3a7812 */ /* 0x000fc800078ec0ff */
[----:B------:R-:W-:-:S05]  /*6e750*/  @P5 LOP3.LUT R58, R58, 0x40000000, RZ, 0xfc, !PT ;  /* 0x400000003a3a5812 */ /* 0x000fca00078efcff */
[----:B------:R-:W-:Y:S02]  /*6e760*/  @P0 LOP3.LUT R23, R23, 0x10000000, RZ, 0xfc, !PT ;  /* 0x1000000017170812 */ /* 0x000fe400078efcff */
[----:B------:R-:W-:Y:S02]  /*6e770*/  LOP3.LUT P0, RZ, R55, 0x4000000, RZ, 0xc0, !PT ;  /* 0x0400000037ff7812 */ /* 0x000fe4000780c0ff */
[----:B------:R-:W-:Y:S02]  /*6e780*/  LOP3.LUT R58, R58, 0xf7ffffff, RZ, 0xc0, !PT ;  /* 0xf7ffffff3a3a7812 */ /* 0x000fe400078ec0ff */
[----:B------:R-:W-:Y:S02]  /*6e790*/  LOP3.LUT R23, R23, 0xdfffffff, RZ, 0xc0, !PT ;  /* 0xdfffffff17177812 */ /* 0x000fe400078ec0ff */
[----:B------:R-:W-:-:S04]  /*6e7a0*/  @P4 LOP3.LUT R58, R58, 0x8000000, RZ, 0xfc, !PT ;  /* 0x080000003a3a4812 */ /* 0x000fc800078efcff */
[----:B------:R-:W-:-:S03]  /*6e7b0*/  LOP3.LUT R58, R58, 0xfeffffff, RZ, 0xc0, !PT ;  /* 0xfeffffff3a3a7812 */ /* 0x000fc600078ec0ff */
[----:B------:R-:W-:Y:S02]  /*6e7c0*/  @P0 LOP3.LUT R23, R23, 0x20000000, RZ, 0xfc, !PT ;  /* 0x2000000017170812 */ /* 0x000fe400078efcff */
[----:B------:R-:W-:Y:S02]  /*6e7d0*/  LOP3.LUT P0, RZ, R55, 0x8000000, RZ, 0xc0, !PT ;  /* 0x0800000037ff7812 */ /* 0x000fe4000780c0ff */
[----:B------:R-:W-:Y:S02]  /*6e7e0*/  LOP3.LUT R59, R59, 0xffdfffff, RZ, 0xc0, !PT ;  /* 0xffdfffff3b3b7812 */ /* 0x000fe400078ec0ff */
[----:B------:R-:W-:Y:S02]  /*6e7f0*/  @P3 LOP3.LUT R58, R58, 0x1000000, RZ, 0xfc, !PT ;  /* 0x010000003a3a3812 */ /* 0x000fe400078efcff */
[----:B------:R-:W-:Y:S02]  /*6e800*/  @P2 LOP3.LUT R59, R59, 0x200000, RZ, 0xfc, !PT ;  /* 0x002000003b3b2812 */ /* 0x000fe400078efcff */
[----:B------:R-:W-:-:S02]  /*6e810*/  LOP3.LUT P2, RZ, R58, 0x400000, RZ, 0xc0, !PT ;  /* 0x004000003aff7812 */ /* 0x000fc4000784c0ff */
[----:B------:R-:W-:Y:S02]  /*6e820*/  LOP3.LUT R23, R23, 0xbfffffff, RZ, 0xc0, !PT ;  /* 0xbfffffff17177812 */ /* 0x000fe400078ec0ff */
[----:B------:R-:W-:Y:S02]  /*6e830*/  LOP3.LUT R22, R22, 0xfffffff7, RZ, 0xc0, !PT ;  /* 0xfffffff716167812 */ /* 0x000fe400078ec0ff */
[----:B------:R-:W-:Y:S02]  /*6e840*/  @P0 LOP3.LUT R23, R23, 0x40000000, RZ, 0xfc, !PT ;  /* 0x4000000017170812 */ /* 0x000fe400078efcff */
[----:B------:R-:W-:-:S05]  /*6e850*/  LOP3.LUT P0, RZ, R55, 0x10000000, RZ, 0xc0, !PT ;  /* 0x1000000037ff7812 */ /* 0x000fca000780c0ff */
[----:B------:R-:W-:Y:S02]  /*6e860*/  @P2 LOP3.LUT R22, R22, 0x8, RZ, 0xfc, !PT ;  /* 0x0000000816162812 */ /* 0x000fe400078efcff */
[----:B------:R-:W-:Y:S02]  /*6e870*/  LOP3.LUT P2, RZ, R58, 0x200000, RZ, 0xc0, !PT ;  /* 0x002000003aff7812 */ /* 0x000fe4000784c0ff */
[----:B------:R-:W-:Y:S02]  /*6e880*/  LOP3.LUT R23, R23, 0x7fffffff, RZ, 0xc0, !PT ;  /* 0x7fffffff17177812 */ /* 0x000fe400078ec0ff */
[----:B------:R-:W-:Y:S02]  /*6e890*/  LOP3.LUT R22, R22, 0xffffffef, RZ, 0xc0, !PT ;  /* 0xffffffef16167812 */ /* 0x000fe400078ec0ff */
[----:B------:R-:W-:Y:S02]  /*6e8a0*/  @P0 LOP3.LUT R23, R23, 0x80000000, RZ, 0xfc, !PT ;  /* 0x8000000017170812 */ /* 0x000fe400078efcff */
[----:B------:R-:W-:-:S05]  /*6e8b0*/  LOP3.LUT P0, RZ, R55, 0x20000000, RZ, 0xc0, !PT ;  /* 0x2000000037ff7812 */ /* 0x000fca000780c0ff */
        /* <DEDUP_REMOVED lines=37> */
[C---:B------:R-:W-:Y:S02]  /*6eb10*/  LOP3.LUT P4, RZ, R58.reuse, 0x40000, RZ, 0xc0, !PT ;  /* 0x000400003aff7812 */ /* 0x040fe4000788c0ff */
[----:B------:R-:W-:Y:S02]  /*6eb20*/  LOP3.LUT R51, R51, 0xfbffffff, RZ, 0xc0, !PT ;  /* 0xfbffffff33337812 */ /* 0x000fe400078ec0ff */
[----:B------:R-:W-:Y:S02]  /*6eb30*/  ISETP.LT.AND P4, PT, R11, UR59, !P4 ;  /* 0x0000003b0b007c0c */ /* 0x000fe4000e781270 */
[----:B------:R-:W-:Y:S02]  /*6eb40*/  LOP3.LUT R59, R59, 0xfffbffff, RZ, 0xc0, !PT ;  /* 0xfffbffff3b3b7812 */ /* 0x000fe400078ec0ff */
[----:B------:R-:W-:-:S03]  /*6eb50*/  LOP3.LUT P3, RZ, R58, 0x80000, RZ, 0xc0, !PT ;  /* 0x000800003aff7812 */ /* 0x000fc6000786c0ff */
[----:B------:R-:W-:Y:S02]  /*6eb60*/  @P0 LOP3.LUT R51, R51, 0x4000000, RZ, 0xfc, !PT ;  /* 0x0400000033330812 */ /* 0x000fe400078efcff */
        /* <DEDUP_REMOVED lines=8> */
[----:B------:R-:W-:Y:S02]  /*6ebf0*/  ISETP.LT.AND P2, PT, R11, UR67, !P2 ;  /* 0x000000430b007c0c */ /* 0x000fe4000d741270 */
[----:B------:R-:W-:Y:S02]  /*6ec00*/  LOP3.LUT R59, R59, 0xffffefff, RZ, 0xc0, !PT ;  /* 0xffffefff3b3b7812 */ /* 0x000fe400078ec0ff */
[----:B------:R-:W-:Y:S02]  /*6ec10*/  LOP3.LUT R51, R51, 0xfdffffff, RZ, 0xc0, !PT ;  /* 0xfdffffff33337812 */ /* 0x000fe400078ec0ff */
[----:B------:R-:W-:-:S02]  /*6ec20*/  @P3 LOP3.LUT R59, R59, 0x1000, RZ, 0xfc, !PT ;  /* 0x000010003b3b3812 */ /* 0x000fc400078efcff */
[----:B------:R-:W-:Y:S02]  /*6ec30*/  @P0 LOP3.LUT R51, R51, 0x2000000, RZ, 0xfc, !PT ;  /* 0x0200000033330812 */ /* 0x000fe400078efcff */
[----:B------:R-:W-:Y:S02]  /*6ec40*/  LOP3.LUT P0, RZ, R23, 0x10000000, RZ, 0xc0, !PT ;  /* 0x1000000017ff7812 */ /* 0x000fe4000780c0ff */
[----:B------:R-:W-:Y:S02]  /*6ec50*/  LOP3.LUT R59, R59, 0xfffffdff, RZ, 0xc0, !PT ;  /* 0xfffffdff3b3b7812 */ /* 0x000fe400078ec0ff */
[----:B-1----:R-:W-:Y:S01]  /*6ec60*/  ISETP.LT.AND P0, PT, R10, UR11, !P0 ;  /* 0x0000000b0a007c0c */ /* 0x002fe2000c701270 */
[----:B------:R-:W1:Y:S01]  /*6ec70*/  LDCU UR11, c[0x0][0x398] ;  /* 0x00007300ff0b77ac */ /* 0x000e620008000800 */
[----:B------:R-:W-:Y:S02]  /*6ec80*/  @P2 LOP3.LUT R59, R59, 0x200, RZ, 0xfc, !PT ;  /* 0x000002003b3b2812 */ /* 0x000fe400078efcff */
[----:B------:R-:W-:-:S02]  /*6ec90*/  LOP3.LUT P2, RZ, R22, 0x10, RZ, 0xc0, !PT ;  /* 0x0000001016ff7812 */ /* 0x000fc4000784c0ff */
[----:B------:R-:W-:Y:S02]  /*6eca0*/  LOP3.LUT R57, R57, 0xfffffffd, RZ, 0xc0, !PT ;  /* 0xfffffffd39397812 */ /* 0x000fe400078ec0ff */
[----:B----4-:R-:W-:Y:S02]  /*6ecb0*/  ISETP.LT.AND P2, PT, R11, UR71, !P2 ;  /* 0x000000470b007c0c */ /* 0x010fe4000d741270 */
[----:B------:R-:W-:Y:S02]  /*6ecc0*/  @P6 LOP3.LUT R57, R57, 0x2, RZ, 0xfc, !PT ;  /* 0x0000000239396812 */ /* 0x000fe400078efcff */
[----:B------:R-:W-:Y:S02]  /*6ecd0*/  LOP3.LUT R51, R51, 0xfeffffff, RZ, 0xc0, !PT ;  /* 0xfeffffff33337812 */ /* 0x000fe400078ec0ff */
[----:B------:R-:W-:Y:S02]  /*6ece0*/  LOP3.LUT P6, RZ, R55, 0x1000000, RZ, 0xc0, !PT ;  /* 0x0100000037ff7812 */ /* 0x000fe400078cc0ff */
[----:B------:R-:W-:-:S02]  /*6ecf0*/  @P0 LOP3.LUT R51, R51, 0x1000000, RZ, 0xfc, !PT ;  /* 0x0100000033330812 */ /* 0x000fc400078efcff */
[----:B---3--:R-:W-:Y:S01]  /*6ed00*/  ISETP.LT.AND P0, PT, R10, UR23, !P6 ;  /* 0x000000170a007c0c */ /* 0x008fe2000f701270 */
[----:B------:R-:W3:Y:S01]  /*6ed10*/  LDCU UR23, c[0x0][0x398] ;  /* 0x00007300ff1777ac */ /* 0x000ee20008000800 */
[----:B------:R-:W-:Y:S02]  /*6ed20*/  LOP3.LUT R59, R59, 0xffffffbf, RZ, 0xc0, !PT ;  /* 0xffffffbf3b3b7812 */ /* 0x000fe400078ec0ff */
[----:B------:R-:W-:Y:S02]  /*6ed30*/  LOP3.LUT P5, RZ, R55, 0x800000, RZ, 0xc0, !PT ;  /* 0x0080000037ff7812 */ /* 0x000fe400078ac0ff */
[----:B------:R-:W-:Y:S02]  /*6ed40*/  @P2 LOP3.LUT R59, R59, 0x40, RZ, 0xfc, !PT ;  /* 0x000000403b3b2812 */ /* 0x000fe400078efcff */
[----:B------:R-:W-:Y:S02]  /*6ed50*/  LOP3.LUT P2, RZ, R22, 0x8, RZ, 0xc0, !PT ;  /* 0x0000000816ff7812 */ /* 0x000fe4000784c0ff */
[----:B0-----:R-:W-:Y:S01]  /*6ed60*/  ISETP.LT.AND P5, PT, R10, UR19, !P5 ;  /* 0x000000130a007c0c */ /* 0x001fe2000efa1270 */
[----:B------:R-:W0:Y:S01]  /*6ed70*/  LDCU UR19, c[0x0][0x398] ;  /* 0x00007300ff1377ac */ /* 0x000e220008000800 */
[----:B------:R-:W-:-:S02]  /*6ed80*/  LOP3.LUT R51, R51, 0xff7fffff, RZ, 0xc0, !PT ;  /* 0xff7fffff33337812 */ /* 0x000fc400078ec0ff */
[----:B------:R-:W-:Y:S02]  /*6ed90*/  LOP3.LUT P4, RZ, R55, 0x400000, RZ, 0xc0, !PT ;  /* 0x0040000037ff7812 */ /* 0x000fe4000788c0ff */
[----:B------:R-:W-:Y:S02]  /*6eda0*/  ISETP.LT.AND P2, PT, R11, UR75, !P2 ;  /* 0x0000004b0b007c0c */ /* 0x000fe4000d741270 */
[----:B------:R-:W-:Y:S02]  /*6edb0*/  @P0 LOP3.LUT R51, R51, 0x800000, RZ, 0xfc, !PT ;  /* 0x0080000033330812 */ /* 0x000fe400078efcff */
[----:B------:R-:W-:Y:S02]  /*6edc0*/  LOP3.LUT P1, RZ, R58, 0x800000, RZ, 0xc0, !PT ;  /* 0x008000003aff7812 */ /* 0x000fe4000782c0ff */
[----:B--2---:R-:W-:Y:S01]  /*6edd0*/  ISETP.LT.AND P4, PT, R10, UR15, !P4 ;  /* 0x0000000f0a007c0c */ /* 0x004fe2000e781270 */
[----:B------:R-:W2:Y:S01]  /*6ede0*/  LDCU UR15, c[0x0][0x398] ;  /* 0x00007300ff0f77ac */ /* 0x000ea20008000800 */
[----:B------:R-:W-:-:S02]  /*6edf0*/  LOP3.LUT R51, R51, 0xffbfffff, RZ, 0xc0, !PT ;  /* 0xffbfffff33337812 */ /* 0x000fc400078ec0ff */
[----:B------:R-:W-:Y:S02]  /*6ee00*/  LOP3.LUT P3, RZ, R55, 0x200000, RZ, 0xc0, !PT ;  /* 0x0020000037ff7812 */ /* 0x000fe4000786c0ff */
[----:B------:R-:W-:Y:S01]  /*6ee10*/  ISETP.LT.AND P1, PT, R11, UR4, !P1 ;  /* 0x000000040b007c0c */ /* 0x000fe2000cf21270 */
[----:B------:R-:W4:Y:S01]  /*6ee20*/  LDCU UR4, c[0x0][0x398] ;  /* 0x00007300ff0477ac */ /* 0x000f220008000800 */
[----:B------:R-:W-:Y:S02]  /*6ee30*/  LOP3.LUT R59, R59, 0xfffffff7, RZ, 0xc0, !PT ;  /* 0xfffffff73b3b7812 */ /* 0x000fe400078ec0ff */
[----:B------:R-:W-:Y:S02]  /*6ee40*/  @P5 LOP3.LUT R51, R51, 0x400000, RZ, 0xfc, !PT ;  /* 0x0040000033335812 */ /* 0x000fe400078efcff */
[----:B-1----:R-:W-:Y:S01]  /*6ee50*/  ISETP.LT.AND P0, PT, R10, UR11, !P3 ;  /* 0x0000000b0a007c0c */ /* 0x002fe2000df01270 */
[----:B------:R-:W1:Y:S01]  /*6ee60*/  LDCU UR11, c[0x0][0x398] ;  /* 0x00007300ff0b77ac */ /* 0x000e620008000800 */
[----:B------:R-:W-:-:S02]  /*6ee70*/  @P2 LOP3.LUT R59, R59, 0x8, RZ, 0xfc, !PT ;  /* 0x000000083b3b2812 */ /* 0x000fc400078efcff */
[----:B------:R-:W-:Y:S02]  /*6ee80*/  LOP3.LUT R51, R51, 0xffdfffff, RZ, 0xc0, !PT ;  /* 0xffdfffff33337812 */ /* 0x000fe400078ec0ff */
[----:B------:R-:W-:Y:S02]  /*6ee90*/  LOP3.LUT R59, R59, 0xfffffffe, RZ, 0xc0, !PT ;  /* 0xfffffffe3b3b7812 */ /* 0x000fe400078ec0ff */
[----:B------:R-:W-:Y:S02]  /*6eea0*/  @P4 LOP3.LUT R51, R51, 0x200000, RZ, 0xfc, !PT ;  /* 0x0020000033334812 */ /* 0x000fe400078efcff */
[----:B------:R-:W-:Y:S02]  /*6eeb0*/  @P1 LOP3.LUT R59, R59, 0x1, RZ, 0xfc, !PT ;  /* 0x000000013b3b1812 */ /* 0x000fe400078efcff */
[----:B------:R-:W-:Y:S02]  /*6eec0*/  LOP3.LUT R51, R51, 0xffefffff, RZ, 0xc0, !PT ;  /* 0xffefffff33337812 */ /* 0x000fe400078ec0ff */
[----:B------:R-:W-:-:S02]  /*6eed0*/  LOP3.LUT P1, RZ, R55, 0x80000, RZ, 0xc0, !PT ;  /* 0x0008000037ff7812 */ /* 0x000fc4000782c0ff */
[----:B------:R-:W-:Y:S02]  /*6eee0*/  @P0 LOP3.LUT R51, R51, 0x100000, RZ, 0xfc, !PT ;  /* 0x0010000033330812 */ /* 0x000fe400078efcff */
[----:B0-----:R-:W-:Y:S01]  /*6eef0*/  ISETP.LT.AND P0, PT, R10, UR19, !P1 ;  /* 0x000000130a007c0c */ /* 0x001fe2000cf01270 */
[----:B------:R-:W0:Y:S01]  /*6ef00*/  LDCU UR19, c[0x0][0x398] ;  /* 0x00007300ff1377ac */ /* 0x000e220008000800 */
[----:B------:R-:W-:Y:S02]  /*6ef10*/  LOP3.LUT P1, RZ, R55, 0x4000, RZ, 0xc0, !PT ;  /* 0x0000400037ff7812 */ /* 0x000fe4000782c0ff */
        /* <DEDUP_REMOVED lines=14> */
[C---:B------:R-:W-:Y:S02]  /*6f000*/  LOP3.LUT P6, RZ, R55.reuse, 0x200, RZ, 0xc0, !PT ;  /* 0x0000020037ff7812 */ /* 0x040fe400078cc0ff */
[----:B------:R-:W-:Y:S02]  /*6f010*/  LOP3.LUT P2, RZ, R55, 0x100000, RZ, 0xc0, !PT ;  /* 0x0010000037ff7812 */ /* 0x000fe4000784c0ff */
[----:B------:R-:W-:Y:S02]  /*6f020*/  LOP3.LUT R23, R23, 0xffbfffff, RZ, 0xc0, !PT ;  /* 0xffbfffff17177812 */ /* 0x000fe400078ec0ff */
[----:B---3--:R-:W-:Y:S01]  /*6f030*/  ISETP.LT.AND P2, PT, R10, UR23, !P2 ;  /* 0x000000170a007c0c */ /* 0x008fe2000d741270 */
[----:B------:R-:W3:Y:S06]  /*6f040*/  LDCU UR23, c[0x0][0x398] ;  /* 0x00007300ff1777ac */ /* 0x000eec0008000800 */
[----:B------:R-:W-:-:S02]  /*6f050*/  @P6 LOP3.LUT R23, R23, 0x400000, RZ, 0xfc, !PT ;  /* 0x0040000017176812 */ /* 0x000fc400078efcff */
[----:B------:R-:W-:Y:S02]  /*6f060*/  LOP3.LUT P6, RZ, R55, 0x400, RZ, 0xc0, !PT ;  /* 0x0000040037ff7812 */ /* 0x000fe400078cc0ff */
[----:B------:R-:W-:Y:S02]  /*6f070*/  LOP3.LUT R51, R51, 0xfff7ffff, RZ, 0xc0, !PT ;  /* 0xfff7ffff33337812 */ /* 0x000fe400078ec0ff */
[----:B------:R-:W-:Y:S02]  /*6f080*/  LOP3.LUT R23, R23, 0xff7fffff, RZ, 0xc0, !PT ;  /* 0xff7fffff17177812 */ /* 0x000fe400078ec0ff */
[----:B------:R-:W-:Y:S02]  /*6f090*/  LOP3.LUT P3, RZ, R55, 0x40000, RZ, 0xc0, !PT ;  /* 0x0004000037ff7812 */ /* 0x000fe4000786c0ff */
[----:B------:R-:W-:Y:S02]  /*6f0a0*/  @P2 LOP3.LUT R51, R51, 0x80000, RZ, 0xfc, !PT ;  /* 0x0008000033332812 */ /* 0x000fe400078efcff */
[----:B--2---:R-:W-:Y:S01]  /*6f0b0*/  ISETP.LT.AND P3, PT, R10, UR15, !P3 ;  /* 0x0000000f0a007c0c */ /* 0x004fe2000df61270 */
[----:B------:R-:W2:Y:S02]  /*6f0c0*/  LDCU UR15, c[0x0][0x398] ;  /* 0x00007300ff0f77ac */ /* 0x000ea40008000800 */
[----:B------:R-:W-:-:S02]  /*6f0d0*/  @P6 LOP3.LUT R23, R23, 0x800000, RZ, 0xfc, !PT ;  /* 0x0080000017176812 */ /* 0x000fc400078efcff */
[----:B------:R-:W-:Y:S02]  /*6f0e0*/  LOP3.LUT P6, RZ, R55, 0x800, RZ, 0xc0, !PT ;  /* 0x0000080037ff7812 */ /* 0x000fe400078cc0ff */
[----:B------:R-:W-:Y:S02]  /*6f0f0*/  LOP3.LUT R51, R51, 0xfffbffff, RZ, 0xc0, !PT ;  /* 0xfffbffff33337812 */ /* 0x000fe400078ec0ff */
[----:B------:R-:W-:Y:S02]  /*6f100*/  LOP3.LUT P2, RZ, R55, 0x20000, RZ, 0xc0, !PT ;  /* 0x0002000037ff7812 */ /* 0x000fe4000784c0ff */
[----:B------:R-:W-:Y:S02]  /*6f110*/  @P0 LOP3.LUT R51, R51, 0x40000, RZ, 0xfc, !PT ;  /* 0x0004000033330812 */ /* 0x000fe400078efcff */
[----:B------:R-:W-:Y:S02]  /*6f120*/  LOP3.LUT R23, R23, 0xfeffffff, RZ, 0xc0, !PT ;  /* 0xfeffffff17177812 */ /* 0x000fe400078ec0ff */
[----:B-1----:R-:W-:Y:S01]  /*6f130*/  ISETP.LT.AND P2, PT, R10, UR11, !P2 ;  /* 0x0000000b0a007c0c */ /* 0x002fe2000d741270 */
[----:B------:R-:W1:Y:S01]  /*6f140*/  LDCU UR11, c[0x0][0x398] ;  /* 0x00007300ff0b77ac */ /* 0x000e620008000800 */
[----:B------:R-:W-:-:S02]  /*6f150*/  LOP3.LUT R51, R51, 0xfffdffff, RZ, 0xc0, !PT ;  /* 0xfffdffff33337812 */ /* 0x000fc400078ec0ff */
[----:B------:R-:W-:Y:S02]  /*6f160*/  LOP3.LUT P1, RZ, R55, 0x10000, RZ, 0xc0, !PT ;  /* 0x0001000037ff7812 */ /* 0x000fe4000782c0ff */
[----:B------:R-:W-:Y:S02]  /*6f170*/  @P6 LOP3.LUT R23, R23, 0x1000000, RZ, 0xfc, !PT ;  /* 0x0100000017176812 */ /* 0x000fe400078efcff */
[----:B------:R-:W-:Y:S02]  /*6f180*/  LOP3.LUT P6, RZ, R55, 0x1000, RZ, 0xc0, !PT ;  /* 0x0000100037ff7812 */ /* 0x000fe400078cc0ff */
[----:B------:R-:W-:Y:S02]  /*6f190*/  @P3 LOP3.LUT R51, R51, 0x20000, RZ, 0xfc, !PT ;  /* 0x0002000033333812 */ /* 0x000fe400078efcff */
[----:B---3--:R-:W-:Y:S01]  /*6f1a0*/  ISETP.LT.AND P1, PT, R10, UR23, !P1 ;  /* 0x000000170a007c0c */ /* 0x008fe2000cf21270 */
[----:B------:R-:W3:Y:S01]  /*6f1b0*/  LDCU UR23, c[0x0][0x398] ;  /* 0x00007300ff1777ac */ /* 0x000ee20008000800 */
[----:B------:R-:W-:-:S02]  /*6f1c0*/  LOP3.LUT R51, R51, 0xfffeffff, RZ, 0xc0, !PT ;  /* 0xfffeffff33337812 */ /* 0x000fc400078ec0ff */
[----:B------:R-:W-:Y:S02]  /*6f1d0*/  LOP3.LUT R23, R23, 0xfdffffff, RZ, 0xc0, !PT ;  /* 0xfdffffff17177812 */ /* 0x000fe400078ec0ff */
        /* <DEDUP_REMOVED lines=53> */
[C---:B-1----:R-:W-:Y:S02]  /*6f530*/  ISETP.LT.AND P0, PT, R10.reuse, UR11, !P0 ;  /* 0x0000000b0a007c0c */ /* 0x042fe4000c701270 */
[----:B------:R-:W-:Y:S01]  /*6f540*/  LOP3.LUT P5, RZ, R55, 0x10, RZ, 0xc0, !PT ;  /* 0x0000001037ff7812 */ /* 0x000fe200078ac0ff */
[----:B------:R-:W1:Y:S01]  /*6f550*/  LDCU UR11, c[0x0][0x398] ;  /* 0x00007300ff0b77ac */ /* 0x000e620008000800 */
[----:B------:R-:W-:Y:S02]  /*6f560*/  LOP3.LUT R51, R51, 0xffffffdf, RZ, 0xc0, !PT ;  /* 0xffffffdf33337812 */ /* 0x000fe400078ec0ff */
[----:B---3--:R-:W-:Y:S01]  /*6f570*/  ISETP.LT.AND P5, PT, R10, UR23, !P5 ;  /* 0x000000170a007c0c */ /* 0x008fe2000efa1270 */
[----:B------:R-:W3:Y:S04]  /*6f580*/  LDCU UR23, c[0x0][0x398] ;  /* 0x00007300ff1777ac */ /* 0x000ee80008000800 */
[----:B------:R-:W-:-:S04]  /*6f590*/  @P6 LOP3.LUT R51, R51, 0x20, RZ, 0xfc, !PT ;  /* 0x0000002033336812 */ /* 0x000fc800078efcff */
[----:B------:R-:W-:Y:S02]  /*6f5a0*/  LOP3.LUT R51, R51, 0xffffffef, RZ, 0xc0, !PT ;  /* 0xffffffef33337812 */ /* 0x000fe400078ec0ff */
[----:B------:R-:W-:Y:S02]  /*6f5b0*/  LOP3.LUT P4, RZ, R55, 0x8, RZ, 0xc0, !PT ;  /* 0x0000000837ff7812 */ /* 0x000fe4000788c0ff */
[----:B------:R-:W-:Y:S02]  /*6f5c0*/  @P0 LOP3.LUT R51, R51, 0x10, RZ, 0xfc, !PT ;  /* 0x0000001033330812 */ /* 0x000fe400078efcff */
[----:B0-----:R-:W-:Y:S01]  /*6f5d0*/  ISETP.LT.AND P4, PT, R10, UR19, !P4 ;  /* 0x000000130a007c0c */ /* 0x001fe2000e781270 */
[----:B------:R-:W0:Y:S01]  /*6f5e0*/  LDCU UR19, c[0x0][0x398] ;  /* 0x00007300ff1377ac */ /* 0x000e220008000800 */
[----:B------:R-:W-:Y:S02]  /*6f5f0*/  LOP3.LUT R51, R51, 0xfffffff7, RZ, 0xc0, !PT ;  /* 0xfffffff733337812 */ /* 0x000fe400078ec0ff */
[----:B------:R-:W-:-:S02]  /*6f600*/  LOP3.LUT P3, RZ, R55, 0x4, RZ, 0xc0, !PT ;  /* 0x0000000437ff7812 */ /* 0x000fc4000786c0ff */
[----:B------:R-:W-:Y:S02]  /*6f610*/  LOP3.LUT P1, RZ, R55, 0x1, RZ, 0xc0, !PT ;  /* 0x0000000137ff7812 */ /* 0x000fe4000782c0ff */
[----:B------:R-:W-:Y:S02]  /*6f620*/  @P5 LOP3.LUT R51, R51, 0x8, RZ, 0xfc, !PT ;  /* 0x0000000833335812 */ /* 0x000fe400078efcff */
[C---:B--2---:R-:W-:Y:S01]  /*6f630*/  ISETP.LT.AND P3, PT, R10.reuse, UR15, !P3 ;  /* 0x0000000f0a007c0c */ /* 0x044fe2000df61270 */
[----:B------:R-:W2:Y:S01]  /*6f640*/  LDCU UR15, c[0x0][0x398] ;  /* 0x00007300ff0f77ac */ /* 0x000ea20008000800 */
[----:B---3--:R-:W-:Y:S02]  /*6f650*/  ISETP.LT.AND P1, PT, R10, UR23, !P1 ;  /* 0x000000170a007c0c */ /* 0x008fe4000cf21270 */
[----:B------:R-:W-:Y:S01]  /*6f660*/  LOP3.LUT R51, R51, 0xfffffffb, RZ, 0xc0, !PT ;  /* 0xfffffffb33337812 */ /* 0x000fe200078ec0ff */
[----:B------:R-:W3:Y:S01]  /*6f670*/  LDCU UR23, c[0x0][0x398] ;  /* 0x00007300ff1777ac */ /* 0x000ee20008000800 */
[----:B------:R-:W-:-:S02]  /*6f680*/  LOP3.LUT P2, RZ, R55, 0x2, RZ, 0xc0, !PT ;  /* 0x0000000237ff7812 */ /* 0x000fc4000784c0ff */
[----:B------:R-:W-:Y:S02]  /*6f690*/  @P4 LOP3.LUT R51, R51, 0x4, RZ, 0xfc, !PT ;  /* 0x0000000433334812 */ /* 0x000fe400078efcff */
[----:B-1----:R-:W-:Y:S01]  /*6f6a0*/  ISETP.LT.AND P2, PT, R10, UR11, !P2 ;  /* 0x0000000b0a007c0c */ /* 0x002fe2000d741270 */
[----:B------:R-:W1:Y:S01]  /*6f6b0*/  LDCU UR11, c[0x0][0x398] ;  /* 0x00007300ff0b77ac */ /* 0x000e620008000800 */
[----:B------:R-:W-:Y:S02]  /*6f6c0*/  LOP3.LUT R51, R51, 0xfffffffd, RZ, 0xc0, !PT ;  /* 0xfffffffd33337812 */ /* 0x000fe400078ec0ff */
[----:B------:R-:W-:Y:S02]  /*6f6d0*/  LOP3.LUT R55, R55, 0x7fffffff, RZ, 0xc0, !PT ;  /* 0x7fffffff37377812 */ /* 0x000fe400078ec0ff */
[----:B------:R-:W-:Y:S02]  /*6f6e0*/  @P3 LOP3.LUT R51, R51, 0x2, RZ, 0xfc, !PT ;  /* 0x0000000233333812 */ /* 0x000fe400078efcff */
[----:B------:R-:W-:-:S02]  /*6f6f0*/  @P1 LOP3.LUT R55, R55, 0x80000000, RZ, 0xfc, !PT ;  /* 0x8000000037371812 */ /* 0x000fc400078efcff */
[----:B------:R-:W-:Y:S02]  /*6f700*/  LOP3.LUT P1, RZ, R23, 0x2000, RZ, 0xc0, !PT ;  /* 0x0000200017ff7812 */ /* 0x000fe4000782c0ff */
[----:B------:R-:W-:Y:S02]  /*6f710*/  LOP3.LUT R51, R51, 0xfffffffe, RZ, 0xc0, !PT ;  /* 0xfffffffe33337812 */ /* 0x000fe400078ec0ff */
[----:B0-----:R-:W-:Y:S01]  /*6f720*/  ISETP.LT.AND P1, PT, R10, UR19, !P1 ;  /* 0x000000130a007c0c */ /* 0x001fe2000cf21270 */
[----:B------:R-:W0:Y:S01]  /*6f730*/  LDCU UR19, c[0x0][0x398] ;  /* 0x00007300ff1377ac */ /* 0x000e220008000800 */
[----:B------:R-:W-:Y:S02]  /*6f740*/  @P2 LOP3.LUT R51, R51, 0x1, RZ, 0xfc, !PT ;  /* 0x0000000133332812 */ /* 0x000fe400078efcff */
[----:B------:R-:W-:Y:S02]  /*6f750*/  LOP3.LUT P2, RZ, R23, 0x4000, RZ, 0xc0, !PT ;  /* 0x0000400017ff7812 */ /* 0x000fe4000784c0ff */
[----:B------:R-:W-:-:S02]  /*6f760*/  LOP3.LUT R55, R55, 0xbfffffff, RZ, 0xc0, !PT ;  /* 0xbfffffff37377812 */ /* 0x000fc400078ec0ff */
[----:B--2---:R-:W-:Y:S01]  /*6f770*/  ISETP.LT.AND P2, PT, R10, UR15, !P2 ;  /* 0x0000000f0a007c0c */ /* 0x004fe2000d741270 */
[----:B------:R-:W2:Y:S01]  /*6f780*/  LDCU UR15, c[0x0][0x398] ;  /* 0x00007300ff0f77ac */ /* 0x000ea20008000800 */
[----:B------:R-:W-:-:S03]  /*6f790*/  LOP3.LUT P3, RZ, R23, 0x8000, RZ, 0xc0, !PT ;  /* 0x0000800017ff7812 */ /* 0x000fc6000786c0ff */
[----:B------:R-:W-:Y:S02]  /*6f7a0*/  @P1 LOP3.LUT R55, R55, 0x40000000, RZ, 0xfc, !PT ;  /* 0x4000000037371812 */ /* 0x000fe400078efcff */
[C---:B-1----:R-:W-:Y:S01]  /*6f7b0*/  ISETP.LT.AND P3, PT, R10.reuse, UR11, !P3 ;  /* 0x0000000b0a007c0c */ /* 0x042fe2000df61270 */
[----:B------:R-:W1:Y:S01]  /*6f7c0*/  LDCU UR11, c[0x0][0x398] ;  /* 0x00007300ff0b77ac */ /* 0x000e620008000800 */
[----:B------:R-:W-:Y:S02]  /*6f7d0*/  LOP3.LUT R55, R55, 0xdfffffff, RZ, 0xc0, !PT ;  /* 0xdfffffff37377812 */ /* 0x000fe400078ec0ff */
[----:B------:R-:W-:Y:S02]  /*6f7e0*/  LOP3.LUT P4, RZ, R23, 0x10000, RZ, 0xc0, !PT ;  /* 0x0001000017ff7812 */ /* 0x000fe4000788c0ff */
[----:B------:R-:W-:Y:S02]  /*6f7f0*/  @P2 LOP3.LUT R55, R55, 0x20000000, RZ, 0xfc, !PT ;  /* 0x2000000037372812 */ /* 0x000fe400078efcff */
[----:B---3--:R-:W-:Y:S01]  /*6f800*/  ISETP.LT.AND P4, PT, R10, UR23, !P4 ;  /* 0x000000170a007c0c */ /* 0x008fe2000e781270 */
[----:B------:R-:W3:Y:S01]  /*6f810*/  LDCU UR23, c[0x0][0x398] ;  /* 0x00007300ff1777ac */ /* 0x000ee20008000800 */
[----:B------:R-:W-:-:S02]  /*6f820*/  LOP3.LUT R55, R55, 0xefffffff, RZ, 0xc0, !PT ;  /* 0xefffffff37377812 */ /* 0x000fc400078ec0ff */
        /* <DEDUP_REMOVED lines=9> */
[----:B--2---:R-:W-:Y:S01]  /*6f8c0*/  ISETP.LT.AND P5, PT, R10, UR15, !P6 ;  /* 0x0000000f0a007c0c */ /* 0x004fe2000f7a1270 */
[----:B------:R-:W2:Y:S01]  /*6f8d0*/  LDCU UR15, c[0x0][0x398] ;  /* 0x00007300ff0f77ac */ /* 0x000ea20008000800 */
[----:B------:R-:W-:-:S04]  /*6f8e0*/  LOP3.LUT P4, RZ, R59, 0x1000000, RZ, 0xc0, !PT ;  /* 0x010000003bff7812 */ /* 0x000fc8000788c0ff */
[----:B-1----:R-:W-:Y:S01]  /*6f8f0*/  ISETP.LT.AND P4, PT, R10, UR11, !P4 ;  /* 0x0000000b0a007c0c */ /* 0x002fe2000e781270 */
[----:B------:R-:W1:Y:S01]  /*6f900*/  LDCU UR11, c[0x0][0x398] ;  /* 0x00007300ff0b77ac */ /* 0x000e620008000800 */
[----:B------:R-:W-:-:S05]  /*6f910*/  LOP3.LUT R55, R55, 0xfdffffff, RZ, 0xc0, !PT ;  /* 0xfdffffff37377812 */ /* 0x000fca00078ec0ff */
[----:B------:R-:W-:Y:S02]  /*6f920*/  @P5 LOP3.LUT R55, R55, 0x2000000, RZ, 0xfc, !PT ;  /* 0x0200000037375812 */ /* 0x000fe400078efcff */
[----:B------:R-:W-:Y:S02]  /*6f930*/  LOP3.LUT P3, RZ, R59, 0x2000000, RZ, 0xc0, !PT ;  /* 0x020000003bff7812 */ /* 0x000fe4000786c0ff */
[----:B------:R-:W-:Y:S02]  /*6f940*/  LOP3.LUT R55, R55, 0xfeffffff, RZ, 0xc0, !PT ;  /* 0xfeffffff37377812 */ /* 0x000fe400078ec0ff */
[C---:B------:R-:W-:Y:S02]  /*6f950*/  LOP3.LUT P2, RZ, R59.reuse, 0x4000000, RZ, 0xc0, !PT ;  /* 0x040000003bff7812 */ /* 0x040fe4000784c0ff */
[C---:B------:R-:W-:Y:S02]  /*6f960*/  LOP3.LUT P1, RZ, R59.reuse, 0x8000000, RZ, 0xc0, !PT ;  /* 0x080000003bff7812 */ /* 0x040fe4000782c0ff */
[----:B------:R-:W-:-:S02]  /*6f970*/  LOP3.LUT P0, RZ, R59, 0x10000000, RZ, 0xc0, !PT ;  /* 0x100000003bff7812 */ /* 0x000fc4000780c0ff */
[----:B------:R-:W-:Y:S02]  /*6f980*/  @P4 LOP3.LUT R55, R55, 0x1000000, RZ, 0xfc, !PT ;  /* 0x0100000037374812 */ /* 0x000fe400078efcff */
[C---:B---3--:R-:W-:Y:S01]  /*6f990*/  ISETP.LT.AND P4, PT, R10.reuse, UR23, !P3 ;  /* 0x000000170a007c0c */ /* 0x048fe2000df81270 */
[----:B------:R-:W3:Y:S01]  /*6f9a0*/  LDCU UR23, c[0x0][0x398] ;  /* 0x00007300ff1777ac */ /* 0x000ee20008000800 */
[C---:B0-----:R-:W-:Y:S02]  /*6f9b0*/  ISETP.LT.AND P3, PT, R10.reuse, UR19, !P2 ;  /* 0x000000130a007c0c */ /* 0x041fe4000d761270 */
[C---:B--2---:R-:W-:Y:S01]  /*6f9c0*/  ISETP.LT.AND P2, PT, R10.reuse, UR15, !P1 ;  /* 0x0000000f0a007c0c */ /* 0x044fe2000cf41270 */
[----:B------:R-:W0:Y:S01]  /*6f9d0*/  LDCU UR19, c[0x0][0x398] ;  /* 0x00007300ff1377ac */ /* 0x000e220008000800 */
[----:B-1----:R-:W-:Y:S02]  /*6f9e0*/  ISETP.LT.AND P1, PT, R10, UR11, !P0 ;  /* 0x0000000b0a007c0c */ /* 0x002fe4000c721270 */
[----:B------:R-:W-:Y:S01]  /*6f9f0*/  LOP3.LUT P0, RZ, R58, 0x10000, RZ, 0xc0, !PT ;  /* 0x000100003aff7812 */ /* 0x000fe2000780c0ff */
[----:B------:R-:W1:Y:S01]  /*6fa00*/  LDCU UR15, c[0x0][0x398] ;  /* 0x00007300ff0f77ac */ /* 0x000e620008000800 */
[----:B------:R-:W-:-:S02]  /*6fa10*/  LOP3.LUT R3, R3, 0xfbffffff, RZ, 0xc0, !PT ;  /* 0xfbffffff03037812 */ /* 0x000fc400078ec0ff */
[----:B------:R-:W-:Y:S01]  /*6fa20*/  LOP3.LUT R23, R23, 0xfffffffe, RZ, 0xc0, !PT ;  /* 0xfffffffe17177812 */ /* 0x000fe200078ec0ff */
[----:B------:R-:W2:Y:S08]  /*6fa30*/  LDCU UR11, c[0x0][0x398] ;  /* 0x00007300ff0b77ac */ /* 0x000eb00008000800 */
[----:B------:R-:W-:Y:S02]  /*6fa40*/  @P0 LOP3.LUT R3, R3, 0x4000000, RZ, 0xfc, !PT ;  /* 0x0400000003030812 */ /* 0x000fe400078efcff */
[----:B------:R-:W-:-:S02]  /*6fa50*/  LOP3.LUT P0, RZ, R58, 0x8000, RZ, 0xc0, !PT ;  /* 0x000080003aff7812 */ /* 0x000fc4000780c0ff */
        /* <DEDUP_REMOVED lines=14> */
[----:B------:R-:W-:-:S13]  /*6fb40*/  LOP3.LUT P0, RZ, R58, 0x400, RZ, 0xc0, !PT ;  /* 0x000004003aff7812 */ /* 0x000fda000780c0ff */
        /* <DEDUP_REMOVED lines=33> */
[----:B------:R-:W-:Y:S02]  /*6fd60*/  LOP3.LUT R23, R23, 0xfffff7ff, RZ, 0xc0, !PT ;  /* 0xfffff7ff17177812 */ /* 0x000fe400078ec0ff */
[----:B------:R-:W-:-:S07]  /*6fd70*/  @P4 LOP3.LUT R55, R55, 0x800000, RZ, 0xfc, !PT ;  /* 0x0080000037374812 */ /* 0x000fce00078efcff */
        /* <DEDUP_REMOVED lines=8> */
[----:B------:R-:W-:Y:S02]  /*6fe00*/  @P2 LOP3.LUT R55, R55, 0x200000, RZ, 0xfc, !PT ;  /* 0x0020000037372812 */ /* 0x000fe400078efcff */
[----:B---3--:R-:W-:Y:S01]  /*6fe10*/  ISETP.LT.AND P0, PT, R10, UR23, !P0 ;  /* 0x000000170a007c0c */ /* 0x008fe2000c701270 */
[----:B------:R-:W3:Y:S01]  /*6fe20*/  LDCU UR23, c[0x0][0x398] ;  /* 0x00007300ff1777ac */ /* 0x000ee20008000800 */
[----:B------:R-:W-:-:S04]  /*6fe30*/  LOP3.LUT R55, R55, 0xffefffff, RZ, 0xc0, !PT ;  /* 0xffefffff37377812 */ /* 0x000fc800078ec0ff */
        /* <DEDUP_REMOVED lines=19> */
[----:B---3--:R-:W-:Y:S02]  /*6ff70*/  ISETP.LT.AND P0, PT, R10, UR23, !P0 ;  /* 0x000000170a007c0c */ /* 0x008fe4000c701270 */
[----:B------:R-:W-:-:S11]  /*6ff80*/  LOP3.LUT R55, R55, 0xffff7fff, RZ, 0xc0, !PT ;  /* 0xffff7fff37377812 */ /* 0x000fd600078ec0ff */
[----:B------:R-:W-:Y:S02]  /*6ff90*/  @P0 LOP3.LUT R55, R55, 0x8000, RZ, 0xfc, !PT ;  /* 0x0000800037370812 */ /* 0x000fe400078efcff */
[----:B------:R-:W-:-:S04]  /*6ffa0*/  LOP3.LUT P0, RZ, R23, 0x100, RZ, 0xc0, !PT ;  /* 0x0000010017ff7812 */ /* 0x000fc8000780c0ff */
[----:B0-----:R-:W-:Y:S02]  /*6ffb0*/  ISETP.LT.AND P0, PT, R10, UR19, !P0 ;  /* 0x000000130a007c0c */ /* 0x001fe4000c701270 */
[----:B------:R-:W-:-:S11]  /*6ffc0*/  LOP3.LUT R55, R55, 0xffffbfff, RZ, 0xc0, !PT ;  /* 0xffffbfff37377812 */ /* 0x000fd600078ec0ff */
[----:B------:R-:W-:Y:S02]  /*6ffd0*/  @P0 LOP3.LUT R55, R55, 0x4000, RZ, 0xfc, !PT ;  /* 0x0000400037370812 */ /* 0x000fe400078efcff */
[----:B------:R-:W-:-:S04]  /*6ffe0*/  LOP3.LUT P0, RZ, R23, 0x80, RZ, 0xc0, !PT ;  /* 0x0000008017ff7812 */ /* 0x000fc8000780c0ff */
[----:B-1----:R-:W-:Y:S02]  /*6fff0*/  ISETP.LT.AND P0, PT, R10, UR15, !P0 ;  /* 0x0000000f0a007c0c */ /* 0x002fe4000c701270 */
[----:B------:R-:W-:-:S11]  /*70000*/  LOP3.LUT R55, R55, 0xffffdfff, RZ, 0xc0, !PT ;  /* 0xffffdfff37377812 */ /* 0x000fd600078ec0ff */
[----:B------:R-:W-:Y:S02]  /*70010*/  @P0 LOP3.LUT R55, R55, 0x2000, RZ, 0xfc, !PT ;  /* 0x0000200037370812 */ /* 0x000fe400078efcff */
[----:B------:R-:W-:-:S04]  /*70020*/  LOP3.LUT P0, RZ, R23, 0x40, RZ, 0xc0, !PT ;  /* 0x0000004017ff7812 */ /* 0x000fc8000780c0ff */
[----:B--2---:R-:W-:Y:S02]  /*70030*/  ISETP.LT.AND P0, PT, R10, UR11, !P0 ;  /* 0x0000000b0a007c0c */ /* 0x004fe4000c701270 */
        /* <DEDUP_REMOVED lines=48> */
[----:B------:R-:W-:Y:S01]  /*70340*/  LOP3.LUT R55, R55, 0xfffffffe, RZ, 0xc0, !PT ;  /* 0xfffffffe37377812 */ /* 0x000fe200078ec0ff */
[----:B------:R-:W-:Y:S01]  /*70350*/  IMAD.MOV.U32 R32, RZ, RZ, R36 ;  /* 0x000000ffff207224 */ /* 0x000fe200078e0024 */
[C---:B------:R-:W-:Y:S02]  /*70360*/  LOP3.LUT P1, RZ, R58.reuse, 0x40000, RZ, 0xc0, !PT ;  /* 0x000400003aff7812 */ /* 0x040fe4000782c0ff */
[C---:B------:R-:W-:Y:S02]  /*70370*/  LOP3.LUT P2, RZ, R58.reuse, 0x80000, RZ, 0xc0, !PT ;  /* 0x000800003aff7812 */ /* 0x040fe4000784c0ff */
[C---:B------:R-:W-:Y:S02]  /*70380*/  LOP3.LUT P3, RZ, R58.reuse, 0x100000, RZ, 0xc0, !PT ;  /* 0x001000003aff7812 */ /* 0x040fe4000786c0ff */
[----:B------:R-:W-:-:S02]  /*70390*/  LOP3.LUT P4, RZ, R58, 0x200000, RZ, 0xc0, !PT ;  /* 0x002000003aff7812 */ /* 0x000fc4000788c0ff */
[C---:B------:R-:W-:Y:S02]  /*703a0*/  LOP3.LUT P5, RZ, R58.reuse, 0x400000, RZ, 0xc0, !PT ;  /* 0x004000003aff7812 */ /* 0x040fe400078ac0ff */
[----:B------:R-:W-:Y:S02]  /*703b0*/  @P0 LOP3.LUT R55, R55, 0x1, RZ, 0xfc, !PT ;  /* 0x0000000137370812 */ /* 0x000fe400078efcff */
[----:B------:R-:W-:Y:S02]  /*703c0*/  LOP3.LUT P6, RZ, R58, 0x800000, RZ, 0xc0, !PT ;  /* 0x008000003aff7812 */ /* 0x000fe400078cc0ff */
[----:B------:R-:W-:Y:S01]  /*703d0*/  LOP3.LUT P0, RZ, R3, 0x2000000, RZ, 0xc0, !PT ;  /* 0x0200000003ff7812 */ /* 0x000fe2000780c0ff */
[----:B------:R0:W-:Y:S01]  /*703e0*/  STL [R1+0x22c4], R2 ;  /* 0x0022c40201007387 */ /* 0x0001e20000100800 */
[C---:B------:R-:W-:Y:S02]  /*703f0*/  ISETP.LT.AND P1, PT, R10.reuse, UR60, !P1 ;  /* 0x0000003c0a007c0c */ /* 0x040fe4000cf21270 */
[C---:B------:R-:W-:Y:S01]  /*70400*/  ISETP.LT.AND P0, PT, R10.reuse, UR56, !P0 ;  /* 0x000000380a007c0c */ /* 0x040fe2000c701270 */
[----:B------:R-:W-:Y:S01]  /*70410*/  STL.64 [R1+0x22b8], R6 ;  /* 0x0022b80601007387 */ /* 0x000fe20000100a00 */
[----:B------:R-:W-:-:S02]  /*70420*/  ISETP.LT.AND P2, PT, R10, UR64, !P2 ;  /* 0x000000400a007c0c */ /* 0x000fc4000d741270 */
[C---:B------:R-:W-:Y:S01]  /*70430*/  ISETP.LT.AND P3, PT, R10.reuse, UR68, !P3 ;  /* 0x000000440a007c0c */ /* 0x040fe2000df61270 */
[----:B------:R-:W-:Y:S01]  /*70440*/  STL.64 [R1+0x22b0], R4 ;  /* 0x0022b00401007387 */ /* 0x000fe20000100a00 */
[C---:B------:R-:W-:Y:S02]  /*70450*/  ISETP.LT.AND P4, PT, R10.reuse, UR72, !P4 ;  /* 0x000000480a007c0c */ /* 0x040fe4000e781270 */
[C---:B------:R-:W-:Y:S01]  /*70460*/  ISETP.LT.AND P5, PT, R10.reuse, UR76, !P5 ;  /* 0x0000004c0a007c0c */ /* 0x040fe2000efa1270 */
[----:B------:R-:W-:Y:S01]  /*70470*/  STL [R1+0x22c8], R48 ;  /* 0x0022c83001007387 */ /* 0x000fe20000100800 */
[----:B----4-:R-:W-:Y:S02]  /*70480*/  ISETP.LT.AND P6, PT, R10, UR4, !P6 ;  /* 0x000000040a007c0c */ /* 0x010fe4000f7c1270 */
[----:B------:R-:W-:Y:S01]  /*70490*/  LOP3.LUT R10, R32, 0xffff, RZ, 0xc0, !PT ;  /* 0x0000ffff200a7812 */ /* 0x000fe200078ec0ff */
[----:B------:R-:W-:Y:S01]  /*704a0*/  STL [R1+0x22cc], R49 ;  /* 0x0022cc3101007387 */ /* 0x000fe20000100800 */
[----:B------:R-:W-:-:S03]  /*704b0*/  LOP3.LUT R18, R34, 0xffff, RZ, 0xc0, !PT ;  /* 0x0000ffff22127812 */ /* 0x000fc600078ec0ff */
[----:B------:R-:W-:Y:S01]  /*704c0*/  STL [R1+0x22d0], R50 ;  /* 0x0022d03201007387 */ /* 0x000fe20000100800 */
[----:B------:R-:W-:Y:S02]  /*704d0*/  SHF.R.U32.HI R9, RZ, 0x8, R10 ;  /* 0x00000008ff097819 */ /* 0x000fe4000001160a */
[----:B------:R-:W-:Y:S01]  /*704e0*/  SHF.R.U32.HI R8, RZ, 0x8, R18 ;  /* 0x00000008ff087819 */ /* 0x000fe20000011612 */
[----:B------:R-:W-:Y:S04]  /*704f0*/  STL [R1+0x22d4], R52 ;  /* 0x0022d43401007387 */ /* 0x000fe80000100800 */
[----:B------:R-:W-:Y:S01]  /*70500*/  STL [R1+0x22d8], R53 ;  /* 0x0022d83501007387 */ /* 0x000fe20000100800 */
[----:B------:R-:W-:-:S03]  /*70510*/  LOP3.LUT R9, R9, 0xffff, RZ, 0xc0, !PT ;  /* 0x0000ffff09097812 */ /* 0x000fc600078ec0ff */
[----:B------:R-:W-:Y:S01]  /*70520*/  STL [R1+0x22dc], R54 ;  /* 0x0022dc3601007387 */ /* 0x000fe20000100800 */
[----:B------:R-:W-:-:S03]  /*70530*/  LOP3.LUT R8, R8, 0xffff, RZ, 0xc0, !PT ;  /* 0x0000ffff08087812 */ /* 0x000fc600078ec0ff */
[----:B------:R-:W2:Y:S01]  /*70540*/  LDL.LU R36, [R1+0x1198] ;  /* 0x0011980001247983 */ /* 0x000ea20000300800 */
[----:B0-----:R-:W-:Y:S02]  /*70550*/  PRMT R2, R9, 0x3340, R8 ;  /* 0x0000334009027816 */ /* 0x001fe40000000008 */
[----:B------:R-:W-:-:S03]  /*70560*/  PRMT R9, R44, 0x3340, R1 ;  /* 0x000033402c097816 */ /* 0x000fc60000000001 */
[----:B------:R0:W-:Y:S04]  /*70570*/  STL [R1+0x68], R2 ;  /* 0x0000680201007387 */ /* 0x0001e80000100800 */
[----:B------:R-:W3:Y:S04]  /*70580*/  LDL.LU R31, [R1+0x1194] ;  /* 0x00119400011f7983 */ /* 0x000ee80000300800 */
[----:B------:R-:W4:Y:S01]  /*70590*/  LDL.LU R44, [R1+0x126c] ;  /* 0x00126c00012c7983 */ /* 0x000f220000300800 */
[----:B------:R-:W-:-:S03]  /*705a0*/  PRMT R17, R0, 0x3340, R42 ;  /* 0x0000334000117816 */ /* 0x000fc6000000002a */
[----:B------:R-:W3:Y:S04]  /*705b0*/  LDL.LU R32, [R1+0x144] ;  /* 0x0001440001207983 */ /* 0x000ee80000300800 */
[----:B------:R-:W3:Y:S04]  /*705c0*/  LDL.LU R34, [R1+0x1190] ;  /* 0x0011900001227983 */ /* 0x000ee80000300800 */
[----:B------:R-:W3:Y:S01]  /*705d0*/  LDL.LU R0, [R1+0x13d4] ;  /* 0x0013d40001007983 */ /* 0x000ee20000300800 */
[----:B------:R-:W-:Y:S02]  /*705e0*/  PRMT R16, R47, 0x3340, R61 ;  /* 0x000033402f107816 */ /* 0x000fe4000000003d */
[----:B------:R-:W-:Y:S01]  /*705f0*/  PRMT R18, R10, 0x3340, R18 ;  /* 0x000033400a127816 */ /* 0x000fe20000000012 */
[----:B------:R-:W3:Y:S01]  /*70600*/  LDL.LU R61, [R1+0x118c] ;  /* 0x00118c00013d7983 */ /* 0x000ee20000300800 */
[----:B------:R-:W-:-:S02]  /*70610*/  PRMT R15, R45, 0x3340, R46 ;  /* 0x000033402d0f7816 */ /* 0x000fc4000000002e */
[--C-:B------:R-:W-:Y:S01]  /*70620*/  PRMT R10, R43, 0x3340, R1.reuse ;  /* 0x000033402b0a7816 */ /* 0x100fe20000000001 */
[----:B------:R-:W3:Y:S01]  /*70630*/  LDL.LU R47, [R1+0x148] ;  /* 0x00014800012f7983 */ /* 0x000ee20000300800 */
[----:B------:R-:W-:Y:S02]  /*70640*/  PRMT R8, R41, 0x3340, R1 ;  /* 0x0000334029087816 */ /* 0x000fe40000000001 */
[----:B0-----:R-:W-:Y:S01]  /*70650*/  PRMT R2, R15, 0x5410, R10 ;  /* 0x000054100f027816 */ /* 0x001fe2000000000a */
[----:B------:R-:W3:Y:S01]  /*70660*/  LDL.LU R46, [R1+0x13f4] ;  /* 0x0013f400012e7983 */ /* 0x000ee20000300800 */
[----:B------:R-:W-:-:S03]  /*70670*/  PRMT R4, R16, 0x5410, R9 ;  /* 0x0000541010047816 */ /* 0x000fc60000000009 */
[----:B------:R-:W3:Y:S04]  /*70680*/  LDL.LU R45, [R1+0x14c] ;  /* 0x00014c00012d7983 */ /* 0x000ee80000300800 */
[----:B------:R0:W-:Y:S04]  /*70690*/  STL [R1+0x98], R2 ;  /* 0x0000980201007387 */ /* 0x0001e80000100800 */
[----:B------:R1:W-:Y:S04]  /*706a0*/  STL [R1+0x94], R4 ;  /* 0x0000940401007387 */ /* 0x0003e80000100800 */
[----:B------:R-:W3:Y:S01]  /*706b0*/  LDL.LU R33, [R1+0x1400] ;  /* 0x0014000001217983 */ /* 0x000ee20000300800 */
[----:B0-----:R-:W-:-:S03]  /*706c0*/  PRMT R2, R17, 0x5410, R8 ;  /* 0x0000541011027816 */ /* 0x001fc60000000008 */
[----:B------:R-:W3:Y:S01]  /*706d0*/  LDL.LU R29, [R1+0x117c] ;  /* 0x00117c00011d7983 */ /* 0x000ee20000300800 */
[----:B------:R-:W-:-:S03]  /*706e0*/  PRMT R11, R39, 0x3340, R1 ;  /* 0x00003340270b7816 */ /* 0x000fc60000000001 */
[----:B------:R4:W-:Y:S04]  /*706f0*/  STL [R1+0x90], R2 ;  /* 0x0000900201007387 */ /* 0x0009e80000100800 */
[----:B------:R-:W3:Y:S01]  /*70700*/  LDL.LU R43, [R1+0x125c] ;  /* 0x00125c00012b7983 */ /* 0x000ee20000300800 */
[----:B------:R-:W-:-:S03]  /*70710*/  PRMT R12, R40, 0x3340, R1 ;  /* 0x00003340280c7816 */ /* 0x000fc60000000001 */
[----:B------:R-:W3:Y:S01]  /*70720*/  LDL.LU R42, [R1+0x1178] ;  /* 0x00117800012a7983 */ /* 0x000ee20000300800 */
[----:B------:R-:W-:-:S03]  /*70730*/  PRMT R14, R38, 0x3340, R1 ;  /* 0x00003340260e7816 */ /* 0x000fc60000000001 */
[----:B------:R-:W3:Y:S04]  /*70740*/  LDL.LU R41, [R1+0x1254] ;  /* 0x0012540001297983 */ /* 0x000ee80000300800 */
[----:B------:R-:W3:Y:S04]  /*70750*/  LDL.LU R40, [R1+0x1170] ;  /* 0x0011700001287983 */ /* 0x000ee80000300800 */
[----:B------:R-:W3:Y:S01]  /*70760*/  LDL.LU R38, [R1+0x123c] ;  /* 0x00123c0001267983 */ /* 0x000ee20000300800 */
[----:B------:R-:W-:-:S03]  /*70770*/  PRMT R13, R37, 0x3340, R1 ;  /* 0x00003340250d7816 */ /* 0x000fc60000000001 */
[----:B------:R-:W3:Y:S01]  /*70780*/  LDL.LU R37, [R1+0x1324] ;  /* 0x0013240001257983 */ /* 0x000ee20000300800 */
[----:B--2---:R-:W-:-:S03]  /*70790*/  LOP3.LUT R39, R36, 0xffff, RZ, 0xc0, !PT ;  /* 0x0000ffff24277812 */ /* 0x004fc600078ec0ff */
[----:B------:R-:W2:Y:S01]  /*707a0*/  LDL.LU R36, [R1+0x120c] ;  /* 0x00120c0001247983 */ /* 0x000ea20000300800 */
[----:B------:R-:W-:-:S04]  /*707b0*/  PRMT R8, R39, 0x3340, R1 ;  /* 0x0000334027087816 */ /* 0x000fc80000000001 */
[----:B-1----:R-:W-:-:S05]  /*707c0*/  PRMT R4, R18, 0x5410, R8 ;  /* 0x0000541012047816 */ /* 0x002fca0000000008 */
[----:B------:R0:W-:Y:S01]  /*707d0*/  STL [R1+0x9c], R4 ;  /* 0x00009c0401007387 */ /* 0x0001e20000100800 */
[----:B----4-:R-:W-:-:S03]  /*707e0*/  PRMT R2, R44, 0x5410, R12 ;  /* 0x000054102c027816 */ /* 0x010fc6000000000c */
[----:B------:R-:W4:Y:S01]  /*707f0*/  LDL.LU R44, [R1+0x127c] ;  /* 0x00127c00012c7983 */ /* 0x000f220000300800 */
[----:B---3--:R-:W-:-:S04]  /*70800*/  LOP3.LUT R52, R31, 0xffff, RZ, 0xc0, !PT ;  /* 0x0000ffff1f347812 */ /* 0x008fc800078ec0ff */
[--C-:B------:R-:W-:Y:S01]  /*70810*/  PRMT R8, R52, 0x3340, R1.reuse ;  /* 0x0000334034087816 */ /* 0x100fe20000000001 */
[----:B------:R1:W-:Y:S01]  /*70820*/  STL [R1+0xa0], R2 ;  /* 0x0000a00201007387 */ /* 0x0003e20000100800 */
[----:B------:R-:W-:Y:S02]  /*70830*/  LOP3.LUT R50, R34, 0xffff, RZ, 0xc0, !PT ;  /* 0x0000ffff22327812 */ /* 0x000fe400078ec0ff */
[----:B0-----:R-:W-:Y:S02]  /*70840*/  PRMT R4, R32, 0x5410, R8 ;  /* 0x0000541020047816 */ /* 0x001fe40000000008 */
[----:B------:R-:W-:Y:S02]  /*70850*/  PRMT R8, R50, 0x3340, R1 ;  /* 0x0000334032087816 */ /* 0x000fe40000000001 */
[----:B-1----:R-:W-:Y:S01]  /*70860*/  PRMT R2, R0, 0x5410, R11 ;  /* 0x0000541000027816 */ /* 0x002fe2000000000b */
[----:B------:R0:W-:Y:S04]  /*70870*/  STL [R1+0x119c], R4 ;  /* 0x00119c0401007387 */ /* 0x0001e80000100800 */
[----:B------:R-:W3:Y:S04]  /*70880*/  LDL.LU R0, [R1+0x11b4] ;  /* 0x0011b40001007983 */ /* 0x000ee80000300800 */
[----:B------:R1:W-:Y:S01]  /*70890*/  STL [R1+0x11a0], R2 ;  /* 0x0011a00201007387 */ /* 0x0003e20000100800 */
[----:B0-----:R-:W-:-:S02]  /*708a0*/  PRMT R4, R47, 0x5410, R8 ;  /* 0x000054102f047816 */ /* 0x001fc40000000008 */
[----:B------:R-:W-:Y:S02]  /*708b0*/  PRMT R5, R46, 0x5410, R14 ;  /* 0x000054102e057816 */ /* 0x000fe4000000000e */
[----:B-1----:R-:W-:Y:S01]  /*708c0*/  LOP3.LUT R2, R61, 0xffff, RZ, 0xc0, !PT ;  /* 0x0000ffff3d027812 */ /* 0x002fe200078ec0ff */
[----:B------:R0:W-:Y:S03]  /*708d0*/  STL [R1+0x11a4], R4 ;  /* 0x0011a40401007387 */ /* 0x0001e60000100800 */
[----:B------:R-:W-:Y:S01]  /*708e0*/  PRMT R8, R2, 0x3340, R1 ;  /* 0x0000334002087816 */ /* 0x000fe20000000001 */
[----:B------:R-:W3:Y:S03]  /*708f0*/  LDL.LU R30, [R1+0x1210] ;  /* 0x00121000011e7983 */ /* 0x000ee60000300800 */
[----:B0-----:R-:W-:Y:S01]  /*70900*/  PRMT R4, R45, 0x5410, R8 ;  /* 0x000054102d047816 */ /* 0x001fe20000000008 */
[----:B------:R0:W-:Y:S04]  /*70910*/  STL [R1+0x11a8], R5 ;  /* 0x0011a80501007387 */ /* 0x0001e80000100800 */
[----:B------:R-:W3:Y:S04]  /*70920*/  LDL.LU R31, [R1+0x1174] ;  /* 0x00117400011f7983 */ /* 0x000ee80000300800 */
[----:B------:R1:W-:Y:S01]  /*70930*/  STL [R1+0x11ac], R4 ;  /* 0x0011ac0401007387 */ /* 0x0003e20000100800 */
[----:B0-----:R-:W-:-:S03]  /*70940*/  PRMT R5, R33, 0x5410, R13 ;  /* 0x0000541021057816 */ /* 0x001fc6000000000d */
[----:B------:R-:W3:Y:S04]  /*70950*/  LDL.LU R32, [R1+0x1244] ;  /* 0x0012440001207983 */ /* 0x000ee80000300800 */
[----:B------:R-:W3:Y:S01]  /*70960*/  LDL.LU R34, [R1+0x13a0] ;  /* 0x0013a00001227983 */ /* 0x000ee20000300800 */
[----:B-1----:R-:W-:-:S03]  /*70970*/  PRMT R4, R43, 0x5410, R29 ;  /* 0x000054102b047816 */ /* 0x002fc6000000001d */
[----:B------:R-:W3:Y:S04]  /*70980*/  LDL.LU R61, [R1+0x1248] ;  /* 0x00124800013d7983 */ /* 0x000ee80000300800 */
[----:B------:R-:W3:Y:S04]  /*70990*/  LDL.LU R47, [R1+0x12f8] ;  /* 0x0012f800012f7983 */ /* 0x000ee80000300800 */
[----:B------:R-:W3:Y:S04]  /*709a0*/  LDL.LU R46, [R1+0x13a8] ;  /* 0x0013a800012e7983 */ /* 0x000ee80000300800 */
[----:B------:R-:W3:Y:S04]  /*709b0*/  LDL.LU R45, [R1+0x124c] ;  /* 0x00124c00012d7983 */ /* 0x000ee80000300800 */
[----:B------:R-:W3:Y:S04]  /*709c0*/  LDL.LU R43, [R1+0x1304] ;  /* 0x00130400012b7983 */ /* 0x000ee80000300800 */
[----:B------:R0:W-:Y:S04]  /*709d0*/  STL [R1+0x11b0], R5 ;  /* 0x0011b00501007387 */ /* 0x0001e80000100800 */
[----:B------:R1:W-:Y:S01]  /*709e0*/  STL [R1+0x1194], R4 ;  /* 0x0011940401007387 */ /* 0x0003e20000100800 */
[----:B0-----:R-:W-:-:S02]  /*709f0*/  PRMT R5, R41, 0x5410, R42 ;  /* 0x0000541029057816 */ /* 0x001fc4000000002a */
[----:B-1----:R-:W-:-:S03]  /*70a00*/  PRMT R4, R38, 0x5410, R40 ;  /* 0x0000541026047816 */ /* 0x002fc60000000028 */
[----:B------:R-:W-:Y:S01]  /*70a10*/  STL [R1+0x1198], R5 ;  /* 0x0011980501007387 */ /* 0x000fe20000100800 */
[----:B------:R-:W-:-:S03]  /*70a20*/  LOP3.LUT R11, R37, 0xffff, RZ, 0xc0, !PT ;  /* 0x0000ffff250b7812 */ /* 0x000fc600078ec0ff */
[----:B------:R0:W-:Y:S04]  /*70a30*/  STL [R1+0x1190], R4 ;  /* 0x0011900401007387 */ /* 0x0001e80000100800 */
[----:B------:R-:W3:Y:S04]  /*70a40*/  LDL.LU R42, [R1+0x135c] ;  /* 0x00135c00012a7983 */ /* 0x000ee80000300800 */
[----:B------:R-:W3:Y:S04]  /*70a50*/  LDL.LU R40, [R1+0x1214] ;  /* 0x0012140001287983 */ /* 0x000ee80000300800 */
[----:B------:R-:W3:Y:S04]  /*70a60*/  LDL.LU R38, [R1+0x12ac] ;  /* 0x0012ac0001267983 */ /* 0x000ee80000300800 */
[----:B------:R-:W3:Y:S01]  /*70a70*/  LDL.LU R37, [R1+0x1364] ;  /* 0x0013640001257983 */ /* 0x000ee20000300800 */
[----:B--2---:R-:W-:-:S03]  /*70a80*/  LOP3.LUT R17, R36, 0xffff, RZ, 0xc0, !PT ;  /* 0x0000ffff24117812 */ /* 0x004fc600078ec0ff */
[----:B------:R-:W2:Y:S01]  /*70a90*/  LDL.LU R36, [R1+0x1218] ;  /* 0x0012180001247983 */ /* 0x000ea20000300800 */
[----:B----4-:R-:W-:-:S03]  /*70aa0*/  LOP3.LUT R10, R44, 0xffff, RZ, 0xc0, !PT ;  /* 0x0000ffff2c0a7812 */ /* 0x010fc600078ec0ff */
[----:B------:R-:W4:Y:S01]  /*70ab0*/  LDL.LU R44, [R1+0x12b4] ;  /* 0x0012b400012c7983 */ /* 0x000f220000300800 */
[----:B------:R-:W-:Y:S02]  /*70ac0*/  PRMT R8, R17, 0x3340, R1 ;  /* 0x0000334011087816 */ /* 0x000fe40000000001 */
[----:B------:R-:W-:-:S04]  /*70ad0*/  PRMT R9, R11, 0x3340, R10 ;  /* 0x000033400b097816 */ /* 0x000fc8000000000a */
[----:B0-----:R-:W-:Y:S02]  /*70ae0*/  PRMT R4, R9, 0x5410, R8 ;  /* 0x0000541009047816 */ /* 0x001fe40000000008 */
[----:B---3--:R-:W-:-:S04]  /*70af0*/  LOP3.LUT R0, R0, 0xffff, RZ, 0xc0, !PT ;  /* 0x0000ffff00007812 */ /* 0x008fc800078ec0ff */
[----:B------:R-:W-:Y:S01]  /*70b00*/  PRMT R8, R0, 0x3340, R1 ;  /* 0x0000334000087816 */ /* 0x000fe20000000001 */
[----:B------:R0:W-:Y:S03]  /*70b10*/  STL [R1+0x8c], R4 ;  /* 0x00008c0401007387 */ /* 0x0001e60000100800 */
[----:B------:R-:W-:-:S05]  /*70b20*/  PRMT R5, R30, 0x5410, R8 ;  /* 0x000054101e057816 */ /* 0x000fca0000000008 */
[----:B------:R-:W-:Y:S01]  /*70b30*/  STL [R1+0x11b4], R5 ;  /* 0x0011b40501007387 */ /* 0x000fe20000100800 */
[----:B0-----:R-:W-:-:S05]  /*70b40*/  PRMT R4, R32, 0x5410, R31 ;  /* 0x0000541020047816 */ /* 0x001fca000000001f */
[----:B------:R0:W-:Y:S01]  /*70b50*/  STL [R1+0x118c], R4 ;  /* 0x00118c0401007387 */ /* 0x0001e20000100800 */
[----:B------:R-:W-:-:S03]  /*70b60*/  LOP3.LUT R13, R43, 0xffff, RZ, 0xc0, !PT ;  /* 0x0000ffff2b0d7812 */ /* 0x000fc600078ec0ff */
[----:B------:R-:W3:Y:S01]  /*70b70*/  LDL.LU R43, [R1+0x1184] ;  /* 0x00118400012b7983 */ /* 0x000ee20000300800 */
        /* <DEDUP_REMOVED lines=8> */
[----:B--2---:R-:W-:-:S03]  /*70c00*/  LOP3.LUT R19, R36, 0xffff, RZ, 0xc0, !PT ;  /* 0x0000ffff24137812 */ /* 0x004fc600078ec0ff */
[----:B------:R-:W2:Y:S01]  /*70c10*/  LDL.LU R36, [R1+0x1288] ;  /* 0x0012880001247983 */ /* 0x000ea20000300800 */
[----:B----4-:R-:W-:-:S03]  /*70c20*/  LOP3.LUT R20, R44, 0xffff, RZ, 0xc0, !PT ;  /* 0x0000ffff2c147812 */ /* 0x010fc600078ec0ff */
[----:B------:R-:W4:Y:S01]  /*70c30*/  LDL.LU R44, [R1+0x133c] ;  /* 0x00133c00012c7983 */ /* 0x000f220000300800 */
[----:B------:R-:W-:Y:S02]  /*70c40*/  SHF.R.U32.HI R9, RZ, 0x8, R11 ;  /* 0x00000008ff097819 */ /* 0x000fe4000001160b */
[----:B------:R-:W-:Y:S01]  /*70c50*/  SHF.R.U32.HI R41, RZ, 0x8, R10 ;  /* 0x00000008ff297819 */ /* 0x000fe2000001160a */
[----:B------:R-:W4:Y:S01]  /*70c60*/  LDL.LU R54, [R1+0x11f0] ;  /* 0x0011f00001367983 */ /* 0x000f220000300800 */
[----:B------:R-:W-:Y:S02]  /*70c70*/  LOP3.LUT R9, R9, 0xffff, RZ, 0xc0, !PT ;  /* 0x0000ffff09097812 */ /* 0x000fe400078ec0ff */
[----:B------:R-:W-:Y:S01]  /*70c80*/  LOP3.LUT R41, R41, 0xffff, RZ, 0xc0, !PT ;  /* 0x0000ffff29297812 */ /* 0x000fe200078ec0ff */
[----:B------:R-:W4:Y:S01]  /*70c90*/  LDL.LU R53, [R1+0x1298] ;  /* 0x0012980001357983 */ /* 0x000f220000300800 */
[----:B------:R-:W-:Y:S02]  /*70ca0*/  LOP3.LUT R11, R34, 0xffff, RZ, 0xc0, !PT ;  /* 0x0000ffff220b7812 */ /* 0x000fe400078ec0ff */
[----:B------:R-:W-:Y:S01]  /*70cb0*/  LOP3.LUT R18, R61, 0xffff, RZ, 0xc0, !PT ;  /* 0x0000ffff3d127812 */ /* 0x000fe200078ec0ff */
[----:B------:R-:W4:Y:S01]  /*70cc0*/  LDL.LU R49, [R1+0x11ec] ;  /* 0x0011ec0001317983 */ /* 0x000f220000300800 */
[----:B------:R-:W-:-:S02]  /*70cd0*/  LOP3.LUT R10, R47, 0xffff, RZ, 0xc0, !PT ;  /* 0x0000ffff2f0a7812 */ /* 0x000fc400078ec0ff */
[----:B------:R-:W-:Y:S01]  /*70ce0*/  PRMT R41, R9, 0x3340, R41 ;  /* 0x0000334009297816 */ /* 0x000fe20000000029 */
[----:B------:R-:W4:Y:S01]  /*70cf0*/  LDL.LU R48, [R1+0x1284] ;  /* 0x0012840001307983 */ /* 0x000f220000300800 */
[----:B------:R-:W-:Y:S02]  /*70d00*/  PRMT R8, R18, 0x3340, R1 ;  /* 0x0000334012087816 */ /* 0x000fe40000000001 */
[----:B------:R-:W-:Y:S01]  /*70d10*/  PRMT R9, R11, 0x3340, R10 ;  /* 0x000033400b097816 */ /* 0x000fe2000000000a */
[----:B------:R-:W4:Y:S01]  /*70d20*/  LDL.LU R60, [R1+0x11e4] ;  /* 0x0011e400013c7983 */ /* 0x000f220000300800 */
[----:B------:R-:W-:Y:S02]  /*70d30*/  LOP3.LUT R14, R46, 0xffff, RZ, 0xc0, !PT ;  /* 0x0000ffff2e0e7812 */ /* 0x000fe400078ec0ff */
[----:B------:R-:W-:Y:S01]  /*70d40*/  LOP3.LUT R12, R45, 0xffff, RZ, 0xc0, !PT ;  /* 0x0000ffff2d0c7812 */ /* 0x000fe200078ec0ff */
[----:B------:R-:W4:Y:S01]  /*70d50*/  LDL.LU R27, [R1+0x1274] ;  /* 0x00127400011b7983 */ /* 0x000f220000300800 */
[----:B------:R-:W-:-:S02]  /*70d60*/  PRMT R6, R9, 0x5410, R8 ;  /* 0x0000541009067816 */ /* 0x000fc40000000008 */
[----:B------:R-:W-:Y:S01]  /*70d70*/  PRMT R8, R12, 0x3340, R1 ;  /* 0x000033400c087816 */ /* 0x000fe20000000001 */
[----:B------:R-:W4:Y:S01]  /*70d80*/  LDL.LU R33, [R1+0x13d0] ;  /* 0x0013d00001217983 */ /* 0x000f220000300800 */
[----:B------:R-:W-:Y:S02]  /*70d90*/  PRMT R9, R14, 0x3340, R13 ;  /* 0x000033400e097816 */ /* 0x000fe4000000000d */
[----:B------:R-:W-:Y:S01]  /*70da0*/  SHF.R.U32.HI R31, RZ, 0x8, R10 ;  /* 0x00000008ff1f7819 */ /* 0x000fe2000001160a */
[----:B------:R-:W4:Y:S01]  /*70db0*/  LDL.LU R34, [R1+0x129c] ;  /* 0x00129c0001227983 */ /* 0x000f220000300800 */
[----:B------:R-:W-:Y:S02]  /*70dc0*/  PRMT R7, R9, 0x5410, R8 ;  /* 0x0000541009077816 */ /* 0x000fe40000000008 */
[----:B------:R-:W-:Y:S01]  /*70dd0*/  PRMT R8, R22, 0x3340, R1 ;  /* 0x0000334016087816 */ /* 0x000fe20000000001 */
[----:B------:R-:W4:Y:S01]  /*70de0*/  LDL.LU R61, [R1+0x134c] ;  /* 0x00134c00013d7983 */ /* 0x000f220000300800 */
[----:B------:R-:W-:-:S04]  /*70df0*/  PRMT R9, R16, 0x3340, R15 ;  /* 0x0000334010097816 */ /* 0x000fc8000000000f */
[----:B0-----:R-:W-:Y:S02]  /*70e00*/  PRMT R4, R9, 0x5410, R8 ;  /* 0x0000541009047816 */ /* 0x001fe40000000008 */
[----:B------:R-:W-:Y:S02]  /*70e10*/  PRMT R8, R19, 0x3340, R1 ;  /* 0x0000334013087816 */ /* 0x000fe40000000001 */
[----:B------:R-:W-:-:S04]  /*70e20*/  PRMT R9, R21, 0x3340, R20 ;  /* 0x0000334015097816 */ /* 0x000fc80000000014 */
[----:B------:R-:W-:Y:S02]  /*70e30*/  PRMT R5, R9, 0x5410, R8 ;  /* 0x0000541009057816 */ /* 0x000fe40000000008 */
[----:B------:R-:W-:Y:S02]  /*70e40*/  SHF.R.U32.HI R8, RZ, 0x8, R11 ;  /* 0x00000008ff087819 */ /* 0x000fe4000001160b */
[----:B------:R-:W-:Y:S02]  /*70e50*/  LOP3.LUT R31, R31, 0xffff, RZ, 0xc0, !PT ;  /* 0x0000ffff1f1f7812 */ /* 0x000fe400078ec0ff */
[----:B------:R-:W-:Y:S02]  /*70e60*/  LOP3.LUT R8, R8, 0xffff, RZ, 0xc0, !PT ;  /* 0x0000ffff08087812 */ /* 0x000fe400078ec0ff */
[----:B------:R-:W-:Y:S02]  /*70e70*/  SHF.R.U32.HI R32, RZ, 0x8, R13 ;  /* 0x00000008ff207819 */ /* 0x000fe4000001160d */
[----:B------:R-:W-:-:S02]  /*70e80*/  PRMT R31, R8, 0x3340, R31 ;  /* 0x00003340081f7816 */ /* 0x000fc4000000001f */
[----:B------:R-:W-:Y:S02]  /*70e90*/  SHF.R.U32.HI R8, RZ, 0x8, R14 ;  /* 0x00000008ff087819 */ /* 0x000fe4000001160e */
[----:B------:R-:W-:Y:S02]  /*70ea0*/  LOP3.LUT R32, R32, 0xffff, RZ, 0xc0, !PT ;  /* 0x0000ffff20207812 */ /* 0x000fe400078ec0ff */
[----:B------:R-:W-:Y:S02]  /*70eb0*/  LOP3.LUT R8, R8, 0xffff, RZ, 0xc0, !PT ;  /* 0x0000ffff08087812 */ /* 0x000fe400078ec0ff */
[----:B------:R-:W-:Y:S02]  /*70ec0*/  SHF.R.U32.HI R35, RZ, 0x8, R15 ;  /* 0x00000008ff237819 */ /* 0x000fe4000001160f */
[----:B------:R-:W-:Y:S02]  /*70ed0*/  PRMT R32, R8, 0x3340, R32 ;  /* 0x0000334008207816 */ /* 0x000fe40000000020 */
[----:B------:R-:W-:-:S02]  /*70ee0*/  SHF.R.U32.HI R8, RZ, 0x8, R16 ;  /* 0x00000008ff087819 */ /* 0x000fc40000011610 */
[----:B------:R-:W-:Y:S02]  /*70ef0*/  LOP3.LUT R35, R35, 0xffff, RZ, 0xc0, !PT ;  /* 0x0000ffff23237812 */ /* 0x000fe400078ec0ff */
[----:B------:R-:W-:Y:S02]  /*70f00*/  LOP3.LUT R8, R8, 0xffff, RZ, 0xc0, !PT ;  /* 0x0000ffff08087812 */ /* 0x000fe400078ec0ff */
[----:B------:R-:W-:Y:S02]  /*70f10*/  SHF.R.U32.HI R30, RZ, 0x8, R20 ;  /* 0x00000008ff1e7819 */ /* 0x000fe40000011614 */
[----:B------:R-:W-:Y:S02]  /*70f20*/  PRMT R35, R8, 0x3340, R35 ;  /* 0x0000334008237816 */ /* 0x000fe40000000023 */
[----:B------:R-:W-:Y:S02]  /*70f30*/  SHF.R.U32.HI R8, RZ, 0x8, R21 ;  /* 0x00000008ff087819 */ /* 0x000fe40000011615 */
[----:B------:R-:W-:-:S02]  /*70f40*/  LOP3.LUT R30, R30, 0xffff, RZ, 0xc0, !PT ;  /* 0x0000ffff1e1e7812 */ /* 0x000fc400078ec0ff */
[----:B------:R-:W-:Y:S02]  /*70f50*/  LOP3.LUT R8, R8, 0xffff, RZ, 0xc0, !PT ;  /* 0x0000ffff08087812 */ /* 0x000fe400078ec0ff */
[----:B------:R-:W-:Y:S02]  /*70f60*/  SHF.R.U32.HI R28, RZ, 0x8, R12 ;  /* 0x00000008ff1c7819 */ /* 0x000fe4000001160c */
[----:B------:R-:W-:Y:S02]  /*70f70*/  PRMT R30, R8, 0x3340, R30 ;  /* 0x00003340081e7816 */ /* 0x000fe4000000001e */
[----:B---3--:R-:W-:Y:S02]  /*70f80*/  PRMT R9, R42, 0x5410, R43 ;  /* 0x000054102a097816 */ /* 0x008fe4000000002b */
[----:B------:R-:W-:-:S03]  /*70f90*/  PRMT R8, R38, 0x5410, R40 ;  /* 0x0000541026087816 */ /* 0x000fc60000000028 */
[----:B------:R-:W-:Y:S01]  /*70fa0*/  STL [R1+0x1184], R9 ;  /* 0x0011840901007387 */ /* 0x000fe20000100800 */
[----:B------:R-:W-:-:S03]  /*70fb0*/  LOP3.LUT R11, R37, 0xffff, RZ, 0xc0, !PT ;  /* 0x0000ffff250b7812 */ /* 0x000fc600078ec0ff */
[----:B------:R0:W-:Y:S04]  /*70fc0*/  STL [R1+0x1188], R8 ;  /* 0x0011880801007387 */ /* 0x0001e80000100800 */
[----:B------:R-:W3:Y:S04]  /*70fd0*/  LDL.LU R47, [R1+0x11e8] ;  /* 0x0011e800012f7983 */ /* 0x000ee80000300800 */
[----:B------:R-:W3:Y:S01]  /*70fe0*/  LDL.LU R46, [R1+0x1280] ;  /* 0x00128000012e7983 */ /* 0x000ee20000300800 */
[----:B--2---:R-:W-:-:S04]  /*70ff0*/  LOP3.LUT R12, R36, 0xffff, RZ, 0xc0, !PT ;  /* 0x0000ffff240c7812 */ /* 0x004fc800078ec0ff */
[----:B0-----:R-:W-:Y:S02]  /*71000*/  PRMT R8, R12, 0x3340, R1 ;  /* 0x000033400c087816 */ /* 0x001fe40000000001 */
[----:B----4-:R-:W-:-:S04]  /*71010*/  LOP3.LUT R10, R44, 0xffff, RZ, 0xc0, !PT ;  /* 0x0000ffff2c0a7812 */ /* 0x010fc800078ec0ff */
[----:B------:R-:W-:-:S04]  /*71020*/  PRMT R9, R11, 0x3340, R10 ;  /* 0x000033400b097816 */ /* 0x000fc8000000000a */
[----:B------:R-:W-:-:S05]  /*71030*/  PRMT R8, R9, 0x5410, R8 ;  /* 0x0000541009087816 */ /* 0x000fca0000000008 */
[----:B------:R0:W-:Y:S04]  /*71040*/  STL [R1+0x88], R8 ;  /* 0x0000880801007387 */ /* 0x0001e80000100800 */
[----:B------:R-:W2:Y:S04]  /*71050*/  LDL.LU R45, [R1+0x11e0] ;  /* 0x0011e000012d7983 */ /* 0x000ea80000300800 */
[----:B------:R-:W2:Y:S04]  /*71060*/  LDL.LU R43, [R1+0x1270] ;  /* 0x00127000012b7983 */ /* 0x000ea80000300800 */
[----:B------:R-:W4:Y:S04]  /*71070*/  LDL.LU R42, [R1+0x11d4] ;  /* 0x0011d400012a7983 */ /* 0x000f280000300800 */
[----:B------:R-:W4:Y:S04]  /*71080*/  LDL.LU R40, [R1+0x1260] ;  /* 0x0012600001287983 */ /* 0x000f280000300800 */
[----:B------:R-:W4:Y:S04]  /*71090*/  LDL.LU R38, [R1+0x13b4] ;  /* 0x0013b40001267983 */ /* 0x000f280000300800 */
[----:B------:R-:W4:Y:S04]  /*710a0*/  LDL.LU R37, [R1+0x1264] ;  /* 0x0012640001257983 */ /* 0x000f280000300800 */
[----:B------:R-:W4:Y:S01]  /*710b0*/  LDL.LU R44, [R1+0x1318] ;  /* 0x00131800012c7983 */ /* 0x000f220000300800 */
[----:B0-----:R-:W-:-:S02]  /*710c0*/  SHF.R.U32.HI R8, RZ, 0x8, R11 ;  /* 0x00000008ff087819 */ /* 0x001fc4000001160b */
[----:B------:R-:W-:Y:S02]  /*710d0*/  SHF.R.U32.HI R36, RZ, 0x8, R10 ;  /* 0x00000008ff247819 */ /* 0x000fe4000001160a */
[----:B------:R-:W-:Y:S02]  /*710e0*/  LOP3.LUT R8, R8, 0xffff, RZ, 0xc0, !PT ;  /* 0x0000ffff08087812 */ /* 0x000fe400078ec0ff */
[----:B------:R-:W-:Y:S02]  /*710f0*/  LOP3.LUT R36, R36, 0xffff, RZ, 0xc0, !PT ;  /* 0x0000ffff24247812 */ /* 0x000fe400078ec0ff */
[----:B------:R-:W-:Y:S02]  /*71100*/  PRMT R10, R53, 0x5410, R54 ;  /* 0x00005410350a7816 */ /* 0x000fe40000000036 */
[----:B------:R-:W-:Y:S02]  /*71110*/  PRMT R36, R8, 0x3340, R36 ;  /* 0x0000334008247816 */ /* 0x000fe40000000024 */
[----:B------:R-:W-:Y:S01]  /*71120*/  PRMT R9, R48, 0x5410, R49 ;  /* 0x0000541030097816 */ /* 0x000fe20000000031 */
[----:B------:R0:W-:Y:S01]  /*71130*/  STL [R1+0x1174], R10 ;  /* 0x0011740a01007387 */ /* 0x0001e20000100800 */
[----:B------:R-:W-:-:S02]  /*71140*/  PRMT R8, R27, 0x5410, R60 ;  /* 0x000054101b087816 */ /* 0x000fc4000000003c */
[----:B------:R-:W-:Y:S02]  /*71150*/  LOP3.LUT R11, R33, 0xffff, RZ, 0xc0, !PT ;  /* 0x0000ffff210b7812 */ /* 0x000fe400078ec0ff */
[----:B------:R-:W-:Y:S01]  /*71160*/  LOP3.LUT R13, R34, 0xffff, RZ, 0xc0, !PT ;  /* 0x0000ffff220d7812 */ /* 0x000fe200078ec0ff */
[----:B------:R1:W-:Y:S01]  /*71170*/  STL [R1+0x1178], R9 ;  /* 0x0011780901007387 */ /* 0x0003e20000100800 */
[----:B0-----:R-:W-:-:S03]  /*71180*/  LOP3.LUT R10, R61, 0xffff, RZ, 0xc0, !PT ;  /* 0x0000ffff3d0a7812 */ /* 0x001fc600078ec0ff */
[----:B------:R0:W-:Y:S01]  /*71190*/  STL [R1+0x117c], R8 ;  /* 0x00117c0801007387 */ /* 0x0001e20000100800 */
[----:B-1----:R-:W-:Y:S02]  /*711a0*/  PRMT R9, R11, 0x3340, R10 ;  /* 0x000033400b097816 */ /* 0x002fe4000000000a */
[----:B0-----:R-:W-:-:S04]  /*711b0*/  PRMT R8, R13, 0x3340, R1 ;  /* 0x000033400d087816 */ /* 0x001fc80000000001 */
[----:B------:R-:W-:Y:S02]  /*711c0*/  PRMT R8, R9, 0x5410, R8 ;  /* 0x0000541009087816 */ /* 0x000fe40000000008 */
[----:B------:R-:W-:-:S03]  /*711d0*/  SHF.R.U32.HI R9, RZ, 0x8, R11 ;  /* 0x00000008ff097819 */ /* 0x000fc6000001160b */
[----:B------:R0:W-:Y:S01]  /*711e0*/  STL [R1+0x84], R8 ;  /* 0x0000840801007387 */ /* 0x0001e20000100800 */
[----:B------:R-:W-:Y:S02]  /*711f0*/  LOP3.LUT R9, R9, 0xffff, RZ, 0xc0, !PT ;  /* 0x0000ffff09097812 */ /* 0x000fe400078ec0ff */
[----:B0-----:R-:W-:-:S04]  /*71200*/  SHF.R.U32.HI R8, RZ, 0x8, R10 ;  /* 0x00000008ff087819 */ /* 0x001fc8000001160a */
[----:B------:R-:W-:-:S04]  /*71210*/  LOP3.LUT R8, R8, 0xffff, RZ, 0xc0, !PT ;  /* 0x0000ffff08087812 */ /* 0x000fc800078ec0ff */
[----:B------:R-:W-:Y:S02]  /*71220*/  PRMT R49, R9, 0x3340, R8 ;  /* 0x0000334009317816 */ /* 0x000fe40000000008 */
[----:B---3--:R-:W-:-:S05]  /*71230*/  PRMT R10, R46, 0x5410, R47 ;  /* 0x000054102e0a7816 */ /* 0x008fca000000002f */
[----:B------:R0:W-:Y:S01]  /*71240*/  STL [R1+0xf0c], R10 ;  /* 0x000f0c0a01007387 */ /* 0x0001e20000100800 */
[----:B--2---:R-:W-:Y:S02]  /*71250*/  PRMT R9, R43, 0x5410, R45 ;  /* 0x000054102b097816 */ /* 0x004fe4000000002d */
[----:B----4-:R-:W-:-:S03]  /*71260*/  PRMT R8, R40, 0x5410, R42 ;  /* 0x0000541028087816 */ /* 0x010fc6000000002a */
[----:B------:R1:W-:Y:S04]  /*71270*/  STL [R1+0xf10], R9 ;  /* 0x000f100901007387 */ /* 0x0003e80000100800 */
[----:B------:R2:W-:Y:S04]  /*71280*/  STL [R1+0x1170], R8 ;  /* 0x0011700801007387 */ /* 0x0005e80000100800 */
[----:B------:R-:W3:Y:S01]  /*71290*/  LDL.LU R20, [R1+0x11dc] ;  /* 0x0011dc0001147983 */ /* 0x000ee20000300800 */
[----:B------:R-:W-:-:S03]  /*712a0*/  LOP3.LUT R11, R44, 0xffff, RZ, 0xc0, !PT ;  /* 0x0000ffff2c0b7812 */ /* 0x000fc600078ec0ff */
[----:B------:R-:W3:Y:S01]  /*712b0*/  LDL.LU R44, [R1+0x1258] ;  /* 0x00125800012c7983 */ /* 0x000ee20000300800 */
[----:B------:R-:W-:-:S03]  /*712c0*/  SHF.R.U32.HI R26, RZ, 0x8, R18 ;  /* 0x00000008ff1a7819 */ /* 0x000fc60000011612 */
[----:B------:R-:W4:Y:S01]  /*712d0*/  LDL.LU R15, [R1+0x11d0] ;  /* 0x0011d000010f7983 */ /* 0x000f220000300800 */
[----:B------:R-:W-:-:S03]  /*712e0*/  SHF.R.U32.HI R29, RZ, 0x8, R17 ;  /* 0x00000008ff1d7819 */ /* 0x000fc60000011611 */
[----:B------:R-:W4:Y:S04]  /*712f0*/  LDL.LU R16, [R1+0x1250] ;  /* 0x0012500001107983 */ /* 0x000f280000300800 */
[----:B------:R-:W4:Y:S04]  /*71300*/  LDL.LU R18, [R1+0x11c8] ;  /* 0x0011c80001127983 */ /* 0x000f280000300800 */
[----:B------:R-:W4:Y:S04]  /*71310*/  LDL.LU R14, [R1+0x1238] ;  /* 0x00123800010e7983 */ /* 0x000f280000300800 */
[----:B------:R-:W4:Y:S04]  /*71320*/  LDL.LU R17, [R1+0x13c0] ;  /* 0x0013c00001117983 */ /* 0x000f280000300800 */
[----:B------:R-:W4:Y:S04]  /*71330*/  LDL.LU R27, [R1+0x1278] ;  /* 0x00127800011b7983 */ /* 0x000f280000300800 */
[----:B------:R-:W4:Y:S01]  /*71340*/  LDL.LU R48, [R1+0x1330] ;  /* 0x0013300001307983 */ /* 0x000f220000300800 */
[----:B------:R-:W-:-:S02]  /*71350*/  SHF.R.U32.HI R23, RZ, 0x8, R12 ;  /* 0x00000008ff177819 */ /* 0x000fc4000001160c */
[----:B------:R-:W-:Y:S01]  /*71360*/  LOP3.LUT R12, R38, 0xffff, RZ, 0xc0, !PT ;  /* 0x0000ffff260c7812 */ /* 0x000fe200078ec0ff */
[----:B------:R-:W4:Y:S01]  /*71370*/  LDL.LU R54, [R1+0x11cc] ;  /* 0x0011cc0001367983 */ /* 0x000f220000300800 */
[----:B0-----:R-:W-:Y:S02]  /*71380*/  LOP3.LUT R10, R37, 0xffff, RZ, 0xc0, !PT ;  /* 0x0000ffff250a7812 */ /* 0x001fe400078ec0ff */
[----:B-1----:R-:W-:Y:S01]  /*71390*/  PRMT R9, R12, 0x3340, R11 ;  /* 0x000033400c097816 */ /* 0x002fe2000000000b */
[----:B------:R-:W4:Y:S01]  /*713a0*/  LDL.LU R53, [R1+0x1240] ;  /* 0x0012400001357983 */ /* 0x000f220000300800 */
[----:B--2---:R-:W-:-:S04]  /*713b0*/  PRMT R8, R10, 0x3340, R1 ;  /* 0x000033400a087816 */ /* 0x004fc80000000001 */
[----:B------:R-:W-:-:S05]  /*713c0*/  PRMT R8, R9, 0x5410, R8 ;  /* 0x0000541009087816 */ /* 0x000fca0000000008 */
[----:B------:R0:W-:Y:S04]  /*713d0*/  STL [R1+0x80], R8 ;  /* 0x0000800801007387 */ /* 0x0001e80000100800 */
[----:B------:R-:W2:Y:S04]  /*713e0*/  LDL.LU R60, [R1+0x11c4] ;  /* 0x0011c400013c7983 */ /* 0x000ea80000300800 */
[----:B------:R-:W2:Y:S04]  /*713f0*/  LDL.LU R33, [R1+0x1234] ;  /* 0x0012340001217983 */ /* 0x000ea80000300800 */
[----:B------:R-:W2:Y:S04]  /*71400*/  LDL.LU R34, [R1+0x11bc] ;  /* 0x0011bc0001227983 */ /* 0x000ea80000300800 */
[----:B------:R-:W2:Y:S04]  /*71410*/  LDL.LU R61, [R1+0x122c] ;  /* 0x00122c00013d7983 */ /* 0x000ea80000300800 */
[----:B------:R-:W2:Y:S04]  /*71420*/  LDL.LU R47, [R1+0x11b8] ;  /* 0x0011b800012f7983 */ /* 0x000ea80000300800 */
[----:B------:R-:W2:Y:S04]  /*71430*/  LDL.LU R46, [R1+0x1220] ;  /* 0x00122000012e7983 */ /* 0x000ea80000300800 */
[----:B------:R-:W2:Y:S01]  /*71440*/  LDL.LU R45, [R1+0x13e0] ;  /* 0x0013e000012d7983 */ /* 0x000ea20000300800 */
[----:B0-----:R-:W-:-:S03]  /*71450*/  SHF.R.U32.HI R8, RZ, 0x8, R12 ;  /* 0x00000008ff087819 */ /* 0x001fc6000001160c */
[----:B------:R-:W2:Y:S01]  /*71460*/  LDL.LU R43, [R1+0x12f0] ;  /* 0x0012f000012b7983 */ /* 0x000ea20000300800 */
[----:B------:R-:W-:-:S03]  /*71470*/  SHF.R.U32.HI R37, RZ, 0x8, R11 ;  /* 0x00000008ff257819 */ /* 0x000fc6000001160b */
[----:B------:R-:W2:Y:S01]  /*71480*/  LDL.LU R42, [R1+0x139c] ;  /* 0x00139c00012a7983 */ /* 0x000ea20000300800 */
[----:B------:R-:W-:Y:S02]  /*71490*/  LOP3.LUT R8, R8, 0xffff, RZ, 0xc0, !PT ;  /* 0x0000ffff08087812 */ /* 0x000fe400078ec0ff */
[----:B------:R-:W-:Y:S01]  /*714a0*/  LOP3.LUT R37, R37, 0xffff, RZ, 0xc0, !PT ;  /* 0x0000ffff25257812 */ /* 0x000fe200078ec0ff */
[----:B------:R-:W2:Y:S03]  /*714b0*/  LDL.LU R40, [R1+0x13e4] ;  /* 0x0013e40001287983 */ /* 0x000ea60000300800 */
[----:B------:R-:W-:Y:S01]  /*714c0*/  PRMT R37, R8, 0x3340, R37 ;  /* 0x0000334008257816 */ /* 0x000fe20000000025 */
[----:B------:R-:W2:Y:S01]  /*714d0*/  LDL.LU R38, [R1+0x12f4] ;  /* 0x0012f40001267983 */ /* 0x000ea20000300800 */
[----:B---3--:R-:W-:-:S03]  /*714e0*/  PRMT R8, R44, 0x5410, R20 ;  /* 0x000054102c087816 */ /* 0x008fc60000000014 */
[----:B------:R-:W3:Y:S01]  /*714f0*/  LDL.LU R44, [R1+0x13a4] ;  /* 0x0013a400012c7983 */ /* 0x000ee20000300800 */
[----:B------:R-:W-:-:S03]  /*71500*/  SHF.R.U32.HI R21, RZ, 0x8, R10 ;  /* 0x00000008ff157819 */ /* 0x000fc6000001160a */
[----:B------:R0:W-:Y:S01]  /*71510*/  STL [R1+0xf14], R8 ;  /* 0x000f140801007387 */ /* 0x0001e20000100800 */
[----:B----4-:R-:W-:Y:S02]  /*71520*/  PRMT R9, R16, 0x5410, R15 ;  /* 0x0000541010097816 */ /* 0x010fe4000000000f */
[----:B0-----:R-:W-:-:S03]  /*71530*/  PRMT R8, R14, 0x5410, R18 ;  /* 0x000054100e087816 */ /* 0x001fc60000000012 */
[----:B------:R-:W-:Y:S01]  /*71540*/  STL [R1+0x154], R9 ;  /* 0x0001540901007387 */ /* 0x000fe20000100800 */
[----:B------:R-:W-:-:S03]  /*71550*/  LOP3.LUT R11, R17, 0xffff, RZ, 0xc0, !PT ;  /* 0x0000ffff110b7812 */ /* 0x000fc600078ec0ff */
[----:B------:R0:W-:Y:S01]  /*71560*/  STL [R1+0x15c], R8 ;  /* 0x00015c0801007387 */ /* 0x0001e20000100800 */
[----:B------:R-:W-:Y:S02]  /*71570*/  LOP3.LUT R27, R27, 0xffff, RZ, 0xc0, !PT ;  /* 0x0000ffff1b1b7812 */ /* 0x000fe400078ec0ff */
[----:B------:R-:W-:Y:S02]  /*71580*/  LOP3.LUT R10, R48, 0xffff, RZ, 0xc0, !PT ;  /* 0x0000ffff300a7812 */ /* 0x000fe400078ec0ff */
[----:B0-----:R-:W-:Y:S02]  /*71590*/  PRMT R8, R27, 0x3340, R1 ;  /* 0x000033401b087816 */ /* 0x001fe40000000001 */
[----:B------:R-:W-:-:S04]  /*715a0*/  PRMT R9, R11, 0x3340, R10 ;  /* 0x000033400b097816 */ /* 0x000fc8000000000a */
[----:B------:R-:W-:Y:S02]  /*715b0*/  PRMT R8, R9, 0x5410, R8 ;  /* 0x0000541009087816 */ /* 0x000fe40000000008 */
[----:B------:R-:W-:-:S03]  /*715c0*/  SHF.R.U32.HI R9, RZ, 0x8, R11 ;  /* 0x00000008ff097819 */ /* 0x000fc6000001160b */
[----:B------:R0:W-:Y:S01]  /*715d0*/  STL [R1+0x7c], R8 ;  /* 0x00007c0801007387 */ /* 0x0001e20000100800 */
[----:B------:R-:W-:Y:S02]  /*715e0*/  LOP3.LUT R9, R9, 0xffff, RZ, 0xc0, !PT ;  /* 0x0000ffff09097812 */ /* 0x000fe400078ec0ff */
[----:B0-----:R-:W-:-:S04]  /*715f0*/  SHF.R.U32.HI R8, RZ, 0x8, R10 ;  /* 0x00000008ff087819 */ /* 0x001fc8000001160a */
[----:B------:R-:W-:-:S04]  /*71600*/  LOP3.LUT R8, R8, 0xffff, RZ, 0xc0, !PT ;  /* 0x0000ffff08087812 */ /* 0x000fc800078ec0ff */
[----:B------:R-:W-:Y:S02]  /*71610*/  PRMT R48, R9, 0x3340, R8 ;  /* 0x0000334009307816 */ /* 0x000fe40000000008 */
[----:B------:R-:W-:Y:S02]  /*71620*/  PRMT R8, R53, 0x5410, R54 ;  /* 0x0000541035087816 */ /* 0x000fe40000000036 */
[----:B--2---:R-:W-:Y:S02]  /*71630*/  PRMT R10, R33, 0x5410, R60 ;  /* 0x00005410210a7816 */ /* 0x004fe4000000003c */
[----:B------:R-:W-:Y:S01]  /*71640*/  PRMT R9, R61, 0x5410, R34 ;  /* 0x000054103d097816 */ /* 0x000fe20000000022 */
[----:B------:R0:W-:Y:S04]  /*71650*/  STL [R1+0x158], R8 ;  /* 0x0001580801007387 */ /* 0x0001e80000100800 */
[----:B------:R1:W-:Y:S01]  /*71660*/  STL [R1+0x144], R10 ;  /* 0x0001440a01007387 */ /* 0x0003e20000100800 */
[----:B------:R-:W-:-:S02]  /*71670*/  LOP3.LUT R12, R45, 0xffff, RZ, 0xc0, !PT ;  /* 0x0000ffff2d0c7812 */ /* 0x000fc400078ec0ff */
[----:B0-----:R-:W-:Y:S02]  /*71680*/  PRMT R8, R46, 0x5410, R47 ;  /* 0x000054102e087816 */ /* 0x001fe4000000002f */
[----:B------:R-:W-:Y:S01]  /*71690*/  LOP3.LUT R14, R43, 0xffff, RZ, 0xc0, !PT ;  /* 0x0000ffff2b0e7812 */ /* 0x000fe200078ec0ff */
[----:B------:R0:W-:Y:S01]  /*716a0*/  STL [R1+0x14c], R9 ;  /* 0x00014c0901007387 */ /* 0x0001e20000100800 */
[----:B-1----:R-:W-:-:S03]  /*716b0*/  LOP3.LUT R10, R42, 0xffff, RZ, 0xc0, !PT ;  /* 0x0000ffff2a0a7812 */ /* 0x002fc600078ec0ff */
[----:B------:R1:W-:Y:S01]  /*716c0*/  STL [R1+0x150], R8 ;  /* 0x0001500801007387 */ /* 0x0003e20000100800 */
[----:B------:R-:W-:-:S03]  /*716d0*/  SHF.R.U32.HI R25, RZ, 0x8, R19 ;  /* 0x00000008ff197819 */ /* 0x000fc60000011613 */
[----:B------:R-:W2:Y:S01]  /*716e0*/  LDL.LU R16, [R1+0x1230] ;  /* 0x0012300001107983 */ /* 0x000ea20000300800 */
[----:B0-----:R-:W-:-:S03]  /*716f0*/  PRMT R9, R12, 0x3340, R10 ;  /* 0x000033400c097816 */ /* 0x001fc6000000000a */
[----:B------:R-:W4:Y:S01]  /*71700*/  LDL.LU R17, [R1+0x140] ;  /* 0x0001400001117983 */ /* 0x000f220000300800 */
[----:B-1----:R-:W-:Y:S02]  /*71710*/  PRMT R8, R14, 0x3340, R1 ;  /* 0x000033400e087816 */ /* 0x002fe40000000001 */
[----:B------:R-:W-:Y:S01]  /*71720*/  SHF.R.U32.HI R24, RZ, 0x8, R22 ;  /* 0x00000008ff187819 */ /* 0x000fe20000011616 */
[----:B------:R-:W4:Y:S01]  /*71730*/  LDL.LU R47, [R1+0x1228] ;  /* 0x00122800012f7983 */ /* 0x000f220000300800 */
[----:B------:R-:W-:Y:S02]  /*71740*/  PRMT R8, R9, 0x5410, R8 ;  /* 0x0000541009087816 */ /* 0x000fe40000000008 */
[----:B------:R-:W-:Y:S01]  /*71750*/  SHF.R.U32.HI R19, RZ, 0x8, R13 ;  /* 0x00000008ff137819 */ /* 0x000fe2000001160d */
[----:B------:R-:W2:Y:S01]  /*71760*/  LDL.LU R22, [R1+0x1180] ;  /* 0x0011800001167983 */ /* 0x000ea20000300800 */
[----:B------:R-:W-:Y:S02]  /*71770*/  LOP3.LUT R13, R40, 0xffff, RZ, 0xc0, !PT ;  /* 0x0000ffff280d7812 */ /* 0x000fe400078ec0ff */
[----:B------:R-:W-:Y:S01]  /*71780*/  LOP3.LUT R15, R38, 0xffff, RZ, 0xc0, !PT ;  /* 0x0000ffff260f7812 */ /* 0x000fe200078ec0ff */
[----:B------:R-:W2:Y:S04]  /*71790*/  LDL.LU R60, [R1+0x1224] ;  /* 0x00122400013c7983 */ /* 0x000ea80000300800 */
[----:B------:R0:W-:Y:S04]  /*717a0*/  STL [R1+0x78], R8 ;  /* 0x0000780801007387 */ /* 0x0001e80000100800 */
[----:B------:R-:W2:Y:S04]  /*717b0*/  LDL.LU R20, [R1+0x120] ;  /* 0x0001200001147983 */ /* 0x000ea80000300800 */
[----:B------:R-:W2:Y:S01]  /*717c0*/  LDL.LU R61, [R1+0x121c] ;  /* 0x00121c00013d7983 */ /* 0x000ea20000300800 */
[----:B0-----:R-:W-:-:S03]  /*717d0*/  PRMT R8, R15, 0x3340, R1 ;  /* 0x000033400f087816 */ /* 0x001fc60000000001 */
[----:B------:R-:W2:Y:S04]  /*717e0*/  LDL.LU R18, [R1+0x11c] ;  /* 0x00011c0001127983 */ /* 0x000ea80000300800 */
[----:B------:R-:W2:Y:S04]  /*717f0*/  LDL.LU R54, [R1+0x1208] ;  /* 0x0012080001367983 */ /* 0x000ea80000300800 */
[----:B------:R-:W2:Y:S04]  /*71800*/  LDL.LU R53, [R1+0x118] ;  /* 0x0001180001357983 */ /* 0x000ea80000300800 */
[----:B------:R-:W2:Y:S04]  /*71810*/  LDL.LU R45, [R1+0x1204] ;  /* 0x00120400012d7983 */ /* 0x000ea80000300800 */
[----:B------:R-:W2:Y:S04]  /*71820*/  LDL.LU R34, [R1+0x13d8] ;  /* 0x0013d80001227983 */ /* 0x000ea80000300800 */
[----:B------:R-:W2:Y:S01]  /*71830*/  LDL.LU R43, [R1+0x12c8] ;  /* 0x0012c800012b7983 */ /* 0x000ea20000300800 */
[----:B---3--:R-:W-:-:S03]  /*71840*/  LOP3.LUT R11, R44, 0xffff, RZ, 0xc0, !PT ;  /* 0x0000ffff2c0b7812 */ /* 0x008fc600078ec0ff */
[----:B------:R-:W3:Y:S01]  /*71850*/  LDL.LU R44, [R1+0x137c] ;  /* 0x00137c00012c7983 */ /* 0x000ee20000300800 */
[----:B------:R-:W-:-:S03]  /*71860*/  PRMT R9, R13, 0x3340, R11 ;  /* 0x000033400d097816 */ /* 0x000fc6000000000b */
[----:B------:R-:W3:Y:S01]  /*71870*/  LDL.LU R42, [R1+0x13dc] ;  /* 0x0013dc00012a7983 */ /* 0x000ee20000300800 */
[----:B------:R-:W-:-:S03]  /*71880*/  PRMT R8, R9, 0x5410, R8 ;  /* 0x0000541009087816 */ /* 0x000fc60000000008 */
[----:B------:R-:W3:Y:S01]  /*71890*/  LDL.LU R40, [R1+0x12cc] ;  /* 0x0012cc0001287983 */ /* 0x000ee20000300800 */
[----:B------:R-:W-:-:S03]  /*718a0*/  SHF.R.U32.HI R9, RZ, 0x8, R13 ;  /* 0x00000008ff097819 */ /* 0x000fc6000001160d */
[----:B------:R0:W-:Y:S04]  /*718b0*/  STL [R1+0x70], R8 ;  /* 0x0000700801007387 */ /* 0x0001e80000100800 */
[----:B------:R-:W3:Y:S04]  /*718c0*/  LDL.LU R38, [R1+0x1380] ;  /* 0x0013800001267983 */ /* 0x000ee80000300800 */
[----:B------:R-:W3:Y:S01]  /*718d0*/  LDL.LU R13, [R1+0x11c0] ;  /* 0x0011c000010d7983 */ /* 0x000ee20000300800 */
[----:B------:R-:W-:Y:S02]  /*718e0*/  SHF.R.U32.HI R46, RZ, 0x8, R10 ;  /* 0x00000008ff2e7819 */ /* 0x000fe4000001160a */
[----:B0-----:R-:W-:-:S02]  /*718f0*/  SHF.R.U32.HI R8, RZ, 0x8, R12 ;  /* 0x00000008ff087819 */ /* 0x001fc4000001160c */
[----:B------:R-:W-:Y:S02]  /*71900*/  LOP3.LUT R46, R46, 0xffff, RZ, 0xc0, !PT ;  /* 0x0000ffff2e2e7812 */ /* 0x000fe400078ec0ff */
[----:B------:R-:W-:Y:S02]  /*71910*/  LOP3.LUT R8, R8, 0xffff, RZ, 0xc0, !PT ;  /* 0x0000ffff08087812 */ /* 0x000fe400078ec0ff */
[----:B------:R-:W-:Y:S02]  /*71920*/  SHF.R.U32.HI R33, RZ, 0x8, R11 ;  /* 0x00000008ff217819 */ /* 0x000fe4000001160b */
[----:B------:R-:W-:Y:S02]  /*71930*/  PRMT R46, R8, 0x3340, R46 ;  /* 0x00003340082e7816 */ /* 0x000fe4000000002e */
[----:B------:R-:W-:Y:S02]  /*71940*/  LOP3.LUT R9, R9, 0xffff, RZ, 0xc0, !PT ;  /* 0x0000ffff09097812 */ /* 0x000fe400078ec0ff */
[----:B------:R-:W-:-:S04]  /*71950*/  LOP3.LUT R33, R33, 0xffff, RZ, 0xc0, !PT ;  /* 0x0000ffff21217812 */ /* 0x000fc800078ec0ff */
[----:B------:R-:W-:Y:S02]  /*71960*/  PRMT R33, R9, 0x3340, R33 ;  /* 0x0000334009217816 */ /* 0x000fe40000000021 */
[----:B----4-:R-:W-:Y:S02]  /*71970*/  PRMT R47, R47, 0x5410, R17 ;  /* 0x000054102f2f7816 */ /* 0x010fe40000000011 */
[----:B------:R-:W-:Y:S02]  /*71980*/  SHF.R.U32.HI R17, RZ, 0x8, R15 ;  /* 0x00000008ff117819 */ /* 0x000fe4000001160f */
[----:B--2---:R-:W-:Y:S02]  /*71990*/  PRMT R60, R60, 0x5410, R22 ;  /* 0x000054103c3c7816 */ /* 0x004fe40000000016 */
[----:B------:R-:W-:Y:S02]  /*719a0*/  PRMT R61, R61, 0x5410, R20 ;  /* 0x000054103d3d7816 */ /* 0x000fe40000000014 */
[----:B------:R-:W-:-:S02]  /*719b0*/  PRMT R20, R54, 0x5410, R18 ;  /* 0x0000541036147816 */ /* 0x000fc40000000012 */
[----:B------:R-:W-:Y:S02]  /*719c0*/  LOP3.LUT R12, R34, 0xffff, RZ, 0xc0, !PT ;  /* 0x0000ffff220c7812 */ /* 0x000fe400078ec0ff */
[----:B------:R-:W-:Y:S02]  /*719d0*/  PRMT R45, R45, 0x5410, R53 ;  /* 0x000054102d2d7816 */ /* 0x000fe40000000035 */
[----:B---3--:R-:W-:-:S04]  /*719e0*/  LOP3.LUT R10, R44, 0xffff, RZ, 0xc0, !PT ;  /* 0x0000ffff2c0a7812 */ /* 0x008fc800078ec0ff */
[----:B------:R-:W-:Y:S02]  /*719f0*/  PRMT R9, R12, 0x3340, R10 ;  /* 0x000033400c097816 */ /* 0x000fe4000000000a */
[----:B------:R-:W-:Y:S02]  /*71a00*/  LOP3.LUT R15, R40, 0xffff, RZ, 0xc0, !PT ;  /* 0x0000ffff280f7812 */ /* 0x000fe400078ec0ff */
[----:B------:R-:W-:Y:S02]  /*71a10*/  PRMT R8, R16, 0x5410, R13 ;  /* 0x0000541010087816 */ /* 0x000fe4000000000d */
[----:B------:R-:W-:Y:S02]  /*71a20*/  SHF.R.U32.HI R16, RZ, 0x8, R14 ;  /* 0x00000008ff107819 */ /* 0x000fe4000001160e */
[----:B------:R-:W-:Y:S01]  /*71a30*/  LOP3.LUT R14, R43, 0xffff, RZ, 0xc0, !PT ;  /* 0x0000ffff2b0e7812 */ /* 0x000fe200078ec0ff */
[----:B------:R0:W-:Y:S04]  /*71a40*/  STL [R1+0x148], R8 ;  /* 0x0001480801007387 */ /* 0x0001e80000100800 */
[----:B------:R-:W2:Y:S04]  /*71a50*/  LDL.LU R54, [R1+0x110] ;  /* 0x0001100001367983 */ /* 0x000ea80000300800 */
[----:B------:R-:W2:Y:S01]  /*71a60*/  LDL.LU R43, [R1+0x1200] ;  /* 0x00120000012b7983 */ /* 0x000ea20000300800 */
[----:B0-----:R-:W-:-:S03]  /*71a70*/  PRMT R8, R14, 0x3340, R1 ;  /* 0x000033400e087816 */ /* 0x001fc60000000001 */
[----:B------:R-:W3:Y:S01]  /*71a80*/  LDL.LU R53, [R1+0x10c] ;  /* 0x00010c0001357983 */ /* 0x000ee20000300800 */
[----:B------:R-:W-:-:S03]  /*71a90*/  PRMT R8, R9, 0x5410, R8 ;  /* 0x0000541009087816 */ /* 0x000fc60000000008 */
[----:B------:R-:W3:Y:S01]  /*71aa0*/  LDL.LU R44, [R1+0x11fc] ;  /* 0x0011fc00012c7983 */ /* 0x000ee20000300800 */
[----:B------:R-:W-:Y:S02]  /*71ab0*/  LOP3.LUT R13, R42, 0xffff, RZ, 0xc0, !PT ;  /* 0x0000ffff2a0d7812 */ /* 0x000fe400078ec0ff */
[----:B------:R-:W-:Y:S01]  /*71ac0*/  LOP3.LUT R11, R38, 0xffff, RZ, 0xc0, !PT ;  /* 0x0000ffff260b7812 */ /* 0x000fe200078ec0ff */
[----:B------:R-:W4:Y:S04]  /*71ad0*/  LDL.LU R18, [R1+0x11f8] ;  /* 0x0011f80001127983 */ /* 0x000f280000300800 */
[----:B------:R-:W4:Y:S01]  /*71ae0*/  LDL.LU R22, [R1+0x134] ;  /* 0x0001340001167983 */ /* 0x000f220000300800 */
[----:B------:R-:W-:-:S03]  /*71af0*/  PRMT R9, R13, 0x3340, R11 ;  /* 0x000033400d097816 */ /* 0x000fc6000000000b */
[----:B------:R-:W4:Y:S04]  /*71b00*/  LDL.LU R40, [R1+0x124] ;  /* 0x0001240001287983 */ /* 0x000f280000300800 */
[----:B------:R-:W4:Y:S04]  /*71b10*/  LDL.LU R42, [R1+0x114] ;  /* 0x00011400012a7983 */ /* 0x000f280000300800 */
[----:B------:R0:W-:Y:S02]  /*71b20*/  STL [R1+0x74], R8 ;  /* 0x0000740801007387 */ /* 0x0001e40000100800 */
[----:B0-----:R-:W-:-:S04]  /*71b30*/  PRMT R8, R15, 0x3340, R1 ;  /* 0x000033400f087816 */ /* 0x001fc80000000001 */
[----:B------:R-:W-:Y:S02]  /*71b40*/  PRMT R8, R9, 0x5410, R8 ;  /* 0x0000541009087816 */ /* 0x000fe40000000008 */
[----:B------:R-:W-:Y:S02]  /*71b50*/  SHF.R.U32.HI R9, RZ, 0x8, R13 ;  /* 0x00000008ff097819 */ /* 0x000fe4000001160d */
[----:B------:R-:W4:Y:S04]  /*71b60*/  LDL.LU R13, [R1+0x104] ;  /* 0x00010400010d7983 */ /* 0x000f280000300800 */
[----:B------:R0:W-:Y:S02]  /*71b70*/  STL [R1+0x6c], R8 ;  /* 0x00006c0801007387 */ /* 0x0001e40000100800 */
[----:B0-----:R-:W-:-:S02]  /*71b80*/  SHF.R.U32.HI R8, RZ, 0x8, R12 ;  /* 0x00000008ff087819 */ /* 0x001fc4000001160c */
        /* <DEDUP_REMOVED lines=8> */
[----:B------:R-:W-:-:S02]  /*71c10*/  LOP3.LUT R34, R34, 0xffff, RZ, 0xc0, !PT ;  /* 0x0000ffff22227812 */ /* 0x000fc400078ec0ff */
[----:B------:R-:W-:Y:S02]  /*71c20*/  PRMT R38, R8, 0x3340, R38 ;  /* 0x0000334008267816 */ /* 0x000fe40000000026 */
[----:B------:R-:W4:Y:S01]  /*71c30*/  LDL.LU R8, [R1+0x128] ;  /* 0x0001280001087983 */ /* 0x000f220000300800 */
[----:B------:R-:W-:-:S03]  /*71c40*/  PRMT R34, R9, 0x3340, R34 ;  /* 0x0000334009227816 */ /* 0x000fc60000000022 */
[----:B------:R-:W4:Y:S01]  /*71c50*/  LDL.LU R9, [R1+0xfc] ;  /* 0x0000fc0001097983 */ /* 0x000f220000300800 */
[----:B--2---:R-:W-:-:S03]  /*71c60*/  PRMT R43, R43, 0x5410, R54 ;  /* 0x000054102b2b7816 */ /* 0x004fc60000000036 */
[----:B------:R-:W2:Y:S01]  /*71c70*/  LDL.LU R54, [R1+0x22dc] ;  /* 0x0022dc0001367983 */ /* 0x000ea20000300800 */
[----:B---3--:R-:W-:-:S03]  /*71c80*/  PRMT R44, R44, 0x5410, R53 ;  /* 0x000054102c2c7816 */ /* 0x008fc60000000035 */
[----:B------:R-:W3:Y:S01]  /*71c90*/  LDL.LU R53, [R1+0x22d8] ;  /* 0x0022d80001357983 */ /* 0x000ee20000300800 */
[----:B----4-:R-:W-:Y:S02]  /*71ca0*/  PRMT R22, R22, 0x5410, R13 ;  /* 0x0000541016167816 */ /* 0x010fe4000000000d */
[----:B------:R-:W-:Y:S02]  /*71cb0*/  SHF.R.U32.HI R13, RZ, 0x8, R27 ;  /* 0x00000008ff0d7819 */ /* 0x000fe4000001161b */
[----:B------:R-:W4:Y:S01]  /*71cc0*/  LDL.LU R27, [R1+0x12c] ;  /* 0x00012c00011b7983 */ /* 0x000f220000300800 */
[----:B------:R-:W-:Y:S02]  /*71cd0*/  PRMT R18, R18, 0x5410, R12 ;  /* 0x0000541012127816 */ /* 0x000fe4000000000c */
[----:B------:R-:W-:Y:S02]  /*71ce0*/  SHF.R.U32.HI R12, RZ, 0x8, R39 ;  /* 0x00000008ff0c7819 */ /* 0x000fe40000011627 */
[----:B------:R-:W4:Y:S01]  /*71cf0*/  LDL.LU R39, [R1+0x100] ;  /* 0x0001000001277983 */ /* 0x000f220000300800 */
[----:B------:R-:W-:-:S02]  /*71d00*/  LOP3.LUT R28, R28, 0xffff, RZ, 0xc0, !PT ;  /* 0x0000ffff1c1c7812 */ /* 0x000fc400078ec0ff */
[----:B------:R-:W-:Y:S02]  /*71d10*/  LOP3.LUT R26, R26, 0xffff, RZ, 0xc0, !PT ;  /* 0x0000ffff1a1a7812 */ /* 0x000fe400078ec0ff */
[----:B------:R-:W-:Y:S02]  /*71d20*/  LOP3.LUT R25, R25, 0xffff, RZ, 0xc0, !PT ;  /* 0x0000ffff19197812 */ /* 0x000fe400078ec0ff */
[----:B------:R-:W-:Y:S02]  /*71d30*/  LOP3.LUT R29, R29, 0xffff, RZ, 0xc0, !PT ;  /* 0x0000ffff1d1d7812 */ /* 0x000fe400078ec0ff */
[----:B------:R-:W-:Y:S02]  /*71d40*/  LOP3.LUT R24, R24, 0xffff, RZ, 0xc0, !PT ;  /* 0x0000ffff18187812 */ /* 0x000fe400078ec0ff */
[----:B------:R-:W-:Y:S02]  /*71d50*/  PRMT R28, R28, 0x3340, R1 ;  /* 0x000033401c1c7816 */ /* 0x000fe40000000001 */
[----:B------:R-:W-:-:S02]  /*71d60*/  SHF.R.U32.HI R15, RZ, 0x8, R15 ;  /* 0x00000008ff0f7819 */ /* 0x000fc4000001160f */
[----:B------:R-:W-:Y:S02]  /*71d70*/  PRMT R40, R40, 0x5410, R11 ;  /* 0x0000541028287816 */ /* 0x000fe4000000000b */
[----:B------:R-:W-:Y:S02]  /*71d80*/  PRMT R26, R26, 0x3340, R1 ;  /* 0x000033401a1a7816 */ /* 0x000fe40000000001 */
[----:B------:R-:W-:Y:S02]  /*71d90*/  LOP3.LUT R19, R19, 0xffff, RZ, 0xc0, !PT ;  /* 0x0000ffff13137812 */ /* 0x000fe400078ec0ff */
[----:B------:R-:W-:Y:S02]  /*71da0*/  LOP3.LUT R17, R17, 0xffff, RZ, 0xc0, !PT ;  /* 0x0000ffff11117812 */ /* 0x000fe400078ec0ff */
[----:B------:R-:W-:Y:S02]  /*71db0*/  PRMT R42, R42, 0x5410, R10 ;  /* 0x000054102a2a7816 */ /* 0x000fe4000000000a */
[----:B------:R-:W-:-:S02]  /*71dc0*/  SHF.R.U32.HI R11, RZ, 0x8, R52 ;  /* 0x00000008ff0b7819 */ /* 0x000fc40000011634 */
[--C-:B------:R-:W-:Y:S01]  /*71dd0*/  PRMT R25, R25, 0x3340, R1.reuse ;  /* 0x0000334019197816 */ /* 0x100fe20000000001 */
[----:B------:R-:W2:Y:S01]  /*71de0*/  LDL.LU R52, [R1+0x22d4] ;  /* 0x0022d40001347983 */ /* 0x000ea20000300800 */
[----:B------:R-:W-:Y:S02]  /*71df0*/  LOP3.LUT R23, R23, 0xffff, RZ, 0xc0, !PT ;  /* 0x0000ffff17177812 */ /* 0x000fe400078ec0ff */
[----:B------:R-:W-:Y:S02]  /*71e00*/  SHF.R.U32.HI R14, RZ, 0x8, R14 ;  /* 0x00000008ff0e7819 */ /* 0x000fe4000001160e */
[----:B------:R-:W-:Y:S02]  /*71e10*/  SHF.R.U32.HI R10, RZ, 0x8, R50 ;  /* 0x00000008ff0a7819 */ /* 0x000fe40000011632 */
[--C-:B------:R-:W-:Y:S01]  /*71e20*/  PRMT R29, R29, 0x3340, R1.reuse ;  /* 0x000033401d1d7816 */ /* 0x100fe20000000001 */
[----:B------:R-:W2:Y:S01]  /*71e30*/  LDL.LU R50, [R1+0x22d0] ;  /* 0x0022d00001327983 */ /* 0x000ea20000300800 */
[----:B------:R-:W-:-:S02]  /*71e40*/  PRMT R24, R24, 0x3340, R1 ;  /* 0x0000334018187816 */ /* 0x000fc40000000001 */
[----:B------:R-:W-:Y:S02]  /*71e50*/  LOP3.LUT R16, R16, 0xffff, RZ, 0xc0, !PT ;  /* 0x0000ffff10107812 */ /* 0x000fe400078ec0ff */
[----:B------:R-:W-:Y:S02]  /*71e60*/  LOP3.LUT R21, R21, 0xffff, RZ, 0xc0, !PT ;  /* 0x0000ffff15157812 */ /* 0x000fe400078ec0ff */
[----:B------:R-:W-:Y:S02]  /*71e70*/  LOP3.LUT R15, R15, 0xffff, RZ, 0xc0, !PT ;  /* 0x0000ffff0f0f7812 */ /* 0x000fe400078ec0ff */
[--C-:B------:R-:W-:Y:S02]  /*71e80*/  PRMT R19, R19, 0x3340, R1.reuse ;  /* 0x0000334013137816 */ /* 0x100fe40000000001 */
[----:B------:R-:W-:Y:S02]  /*71e90*/  PRMT R17, R17, 0x3340, R1 ;  /* 0x0000334011117816 */ /* 0x000fe40000000001 */
[----:B------:R-:W-:-:S02]  /*71ea0*/  PRMT R32, R32, 0x5410, R28 ;  /* 0x0000541020207816 */ /* 0x000fc4000000001c */
[--C-:B------:R-:W-:Y:S02]  /*71eb0*/  PRMT R23, R23, 0x3340, R1.reuse ;  /* 0x0000334017177816 */ /* 0x100fe40000000001 */
[----:B------:R-:W-:Y:S02]  /*71ec0*/  LOP3.LUT R14, R14, 0xffff, RZ, 0xc0, !PT ;  /* 0x0000ffff0e0e7812 */ /* 0x000fe400078ec0ff */
[----:B------:R-:W-:Y:S02]  /*71ed0*/  PRMT R31, R31, 0x5410, R26 ;  /* 0x000054101f1f7816 */ /* 0x000fe4000000001a */
[----:B------:R-:W-:Y:S02]  /*71ee0*/  PRMT R16, R16, 0x3340, R1 ;  /* 0x0000334010107816 */ /* 0x000fe40000000001 */
[----:B------:R-:W-:Y:S02]  /*71ef0*/  PRMT R41, R41, 0x5410, R29 ;  /* 0x0000541029297816 */ /* 0x000fe4000000001d */
[----:B------:R-:W-:-:S02]  /*71f00*/  PRMT R30, R30, 0x5410, R25 ;  /* 0x000054101e1e7816 */ /* 0x000fc40000000019 */
[--C-:B------:R-:W-:Y:S02]  /*71f10*/  PRMT R21, R21, 0x3340, R1.reuse ;  /* 0x0000334015157816 */ /* 0x100fe40000000001 */
[----:B------:R-:W-:Y:S02]  /*71f20*/  PRMT R15, R15, 0x3340, R1 ;  /* 0x000033400f0f7816 */ /* 0x000fe40000000001 */
[----:B------:R-:W-:Y:S02]  /*71f30*/  PRMT R29, R35, 0x5410, R24 ;  /* 0x00005410231d7816 */ /* 0x000fe40000000018 */
[----:B------:R-:W-:Y:S02]  /*71f40*/  PRMT R35, R49, 0x5410, R19 ;  /* 0x0000541031237816 */ /* 0x000fe40000000013 */
[----:B------:R-:W-:Y:S02]  /*71f50*/  PRMT R14, R14, 0x3340, R1 ;  /* 0x000033400e0e7816 */ /* 0x000fe40000000001 */
[----:B------:R-:W-:-:S02]  /*71f60*/  PRMT R36, R36, 0x5410, R23 ;  /* 0x0000541024247816 */ /* 0x000fc40000000017 */
[----:B------:R-:W-:Y:S02]  /*71f70*/  PRMT R33, R33, 0x5410, R17 ;  /* 0x0000541021217816 */ /* 0x000fe40000000011 */
[----:B------:R-:W-:Y:S02]  /*71f80*/  PRMT R23, R46, 0x5410, R16 ;  /* 0x000054102e177816 */ /* 0x000fe40000000010 */
[----:B------:R-:W-:Y:S02]  /*71f90*/  PRMT R37, R37, 0x5410, R21 ;  /* 0x0000541025257816 */ /* 0x000fe40000000015 */
[----:B------:R-:W-:Y:S02]  /*71fa0*/  PRMT R21, R34, 0x5410, R15 ;  /* 0x0000541022157816 */ /* 0x000fe4000000000f */
[----:B------:R-:W-:Y:S02]  /*71fb0*/  PRMT R19, R38, 0x5410, R14 ;  /* 0x0000541026137816 */ /* 0x000fe4000000000e */
[----:B----4-:R-:W-:-:S02]  /*71fc0*/  PRMT R27, R27, 0x5410, R39 ;  /* 0x000054101b1b7816 */ /* 0x010fc40000000027 */
[----:B------:R-:W-:Y:S02]  /*71fd0*/  PRMT R39, R8, 0x5410, R9 ;  /* 0x0000541008277816 */ /* 0x000fe40000000009 */
[----:B------:R-:W-:Y:S02]  /*71fe0*/  SHF.R.U32.HI R9, RZ, 0x8, R2 ;  /* 0x00000008ff097819 */ /* 0x000fe40000011602 */
[----:B------:R-:W-:Y:S01]  /*71ff0*/  SHF.R.U32.HI R8, RZ, 0x8, R0 ;  /* 0x00000008ff087819 */ /* 0x000fe20000011600 */
[----:B------:R-:W4:Y:S04]  /*72000*/  LDL.LU R2, [R1+0x138] ;  /* 0x0001380001027983 */ /* 0x000f280000300800 */
        /* <DEDUP_REMOVED lines=11> */
[----:B------:R-:W-:-:S02]  /*720c0*/  LOP3.LUT R13, R13, 0xffff, RZ, 0xc0, !PT ;  /* 0x0000ffff0d0d7812 */ /* 0x000fc400078ec0ff */
[----:B------:R-:W-:Y:S01]  /*720d0*/  LOP3.LUT R12, R12, 0xffff, RZ, 0xc0, !PT ;  /* 0x0000ffff0c0c7812 */ /* 0x000fe200078ec0ff */
[----:B------:R-:W3:Y:S01]  /*720e0*/  LDL.LU R14, [R1+0x1294] ;  /* 0x00129400010e7983 */ /* 0x000ee20000300800 */
[----:B------:R-:W-:Y:S02]  /*720f0*/  LOP3.LUT R10, R10, 0xffff, RZ, 0xc0, !PT ;  /* 0x0000ffff0a0a7812 */ /* 0x000fe400078ec0ff */
[----:B------:R-:W-:Y:S02]  /*72100*/  LOP3.LUT R11, R11, 0xffff, RZ, 0xc0, !PT ;  /* 0x0000ffff0b0b7812 */ /* 0x000fe400078ec0ff */
[--C-:B------:R-:W-:Y:S02]  /*72110*/  PRMT R13, R13, 0x3340, R1.reuse ;  /* 0x000033400d0d7816 */ /* 0x100fe40000000001 */
[----:B------:R-:W-:Y:S02]  /*72120*/  LOP3.LUT R9, R9, 0xffff, RZ, 0xc0, !PT ;  /* 0x0000ffff09097812 */ /* 0x000fe400078ec0ff */
[----:B------:R-:W-:-:S02]  /*72130*/  PRMT R12, R12, 0x3340, R1 ;  /* 0x000033400c0c7816 */ /* 0x000fc40000000001 */
[--C-:B------:R-:W-:Y:S02]  /*72140*/  PRMT R10, R10, 0x3340, R1.reuse ;  /* 0x000033400a0a7816 */ /* 0x100fe40000000001 */
[--C-:B------:R-:W-:Y:S02]  /*72150*/  PRMT R11, R11, 0x3340, R1.reuse ;  /* 0x000033400b0b7816 */ /* 0x100fe40000000001 */
[----:B------:R-:W-:Y:S02]  /*72160*/  PRMT R9, R9, 0x3340, R1 ;  /* 0x0000334009097816 */ /* 0x000fe40000000001 */
[----:B------:R-:W-:Y:S02]  /*72170*/  PRMT R34, R48, 0x5410, R13 ;  /* 0x0000541030227816 */ /* 0x000fe4000000000d */
[----:B------:R-:W3:Y:S04]  /*72180*/  LDL.LU R48, [R1+0x22c8] ;  /* 0x0022c80001307983 */ /* 0x000ee80000300800 */
[----:B------:R-:W3:Y:S01]  /*72190*/  LDL.LU R13, [R1+0x12dc] ;  /* 0x0012dc00010d7983 */ /* 0x000ee20000300800 */
[----:B----4-:R-:W-:-:S02]  /*721a0*/  PRMT R10, R2, 0x5410, R10 ;  /* 0x00005410020a7816 */ /* 0x010fc4000000000a */
[----:B--2---:R-:W-:Y:S02]  /*721b0*/  PRMT R9, R0, 0x5410, R9 ;  /* 0x0000541000097816 */ /* 0x004fe40000000009 */
[----:B---3--:R-:W-:Y:S02]  /*721c0*/  PRMT R46, R46, 0x5410, R11 ;  /* 0x000054102e2e7816 */ /* 0x008fe4000000000b */
[----:B------:R-:W-:Y:S02]  /*721d0*/  PRMT R38, R38, 0x5410, R12 ;  /* 0x0000541026267816 */ /* 0x000fe4000000000c */
[----:B------:R-:W2:Y:S04]  /*721e0*/  LDL.LU R12, [R1+0x12e0] ;  /* 0x0012e000010c7983 */ /* 0x000ea80000300800 */
[----:B------:R-:W3:Y:S04]  /*721f0*/  LDL.LU R11, [R1+0x1268] ;  /* 0x00126800010b7983 */ /* 0x000ee80000300800 */
[----:B------:R-:W4:Y:S04]  /*72200*/  LDL.LU R2, [R1+0x22c4] ;  /* 0x0022c40001027983 */ /* 0x000f280000300800 */
[----:B------:R0:W-:Y:S04]  /*72210*/  STL [R1+0x140], R10 ;  /* 0x0001400a01007387 */ /* 0x0001e80000100800 */
[----:B0-----:R-:W3:Y:S04]  /*72220*/  LDL.LU R10, [R1+0x12b0] ;  /* 0x0012b000010a7983 */ /* 0x001ee80000300800 */
[----:B------:R-:W4:Y:S04]  /*72230*/  LDL.LU R0, [R1+0x22c0] ;  /* 0x0022c00001007983 */ /* 0x000f280000300800 */
[----:B------:R0:W-:Y:S04]  /*72240*/  STL [R1+0xf08], R9 ;  /* 0x000f080901007387 */ /* 0x0001e80000100800 */
[----:B0-----:R-:W4:Y:S01]  /*72250*/  LDL.LU R9, [R1+0x11f4] ;  /* 0x0011f40001097983 */ /* 0x001f220000300800 */
[----:B------:R-:W-:-:S04]  /*72260*/  LOP3.LUT R8, R8, 0xffff, RZ, 0xc0, !PT ;  /* 0x0000ffff08087812 */ /* 0x000fc800078ec0ff */
[----:B------:R-:W-:Y:S02]  /*72270*/  PRMT R8, R8, 0x3340, R1 ;  /* 0x0000334008087816 */ /* 0x000fe40000000001 */
[----:B------:R-:W-:Y:S02]  /*72280*/  LOP3.LUT R16, R16, 0xffff, RZ, 0xc0, !PT ;  /* 0x0000ffff10107812 */ /* 0x000fe400078ec0ff */
[----:B------:R-:W-:Y:S02]  /*72290*/  LOP3.LUT R13, R13, 0xffff, RZ, 0xc0, !PT ;  /* 0x0000ffff0d0d7812 */ /* 0x000fe400078ec0ff */
[----:B------:R-:W-:Y:S02]  /*722a0*/  LOP3.LUT R14, R14, 0xffff, RZ, 0xc0, !PT ;  /* 0x0000ffff0e0e7812 */ /* 0x000fe400078ec0ff */
[----:B------:R-:W-:Y:S02]  /*722b0*/  LOP3.LUT R15, R15, 0xffff, RZ, 0xc0, !PT ;  /* 0x0000ffff0f0f7812 */ /* 0x000fe400078ec0ff */
[----:B------:R-:W-:-:S02]  /*722c0*/  PRMT R24, R24, 0x4210, R16 ;  /* 0x0000421018187816 */ /* 0x000fc40000000010 */
[----:B------:R-:W-:Y:S02]  /*722d0*/  PRMT R16, R18, 0x5210, R16 ;  /* 0x0000521012107816 */ /* 0x000fe40000000010 */
[----:B--2---:R-:W-:Y:S02]  /*722e0*/  LOP3.LUT R12, R12, 0xffff, RZ, 0xc0, !PT ;  /* 0x0000ffff0c0c7812 */ /* 0x004fe400078ec0ff */
[----:B---3--:R-:W-:-:S04]  /*722f0*/  LOP3.LUT R10, R10, 0xffff, RZ, 0xc0, !PT ;  /* 0x0000ffff0a0a7812 */ /* 0x008fc800078ec0ff */
[--C-:B------:R-:W-:Y:S02]  /*72300*/  PRMT R28, R28, 0x4210, R10.reuse ;  /* 0x000042101c1c7816 */ /* 0x100fe4000000000a */
[----:B------:R-:W-:Y:S02]  /*72310*/  PRMT R20, R20, 0x5210, R10 ;  /* 0x0000521014147816 */ /* 0x000fe4000000000a */
[----:B----4-:R-:W-:-:S05]  /*72320*/  PRMT R8, R9, 0x5410, R8 ;  /* 0x0000541009087816 */ /* 0x010fca0000000008 */
[----:B------:R0:W-:Y:S01]  /*72330*/  STL [R1+0x1180], R8 ;  /* 0x0011800801007387 */ /* 0x0001e20000100800 */
[----:B------:R-:W-:Y:S02]  /*72340*/  PRMT R9, R6, 0x4210, R13 ;  /* 0x0000421006097816 */ /* 0x000fe4000000000d */
[----:B------:R-:W-:Y:S02]  /*72350*/  PRMT R10, R5, 0x4210, R14 ;  /* 0x00004210050a7816 */ /* 0x000fe4000000000e */
[----:B0-----:R-:W-:Y:S02]  /*72360*/  LOP3.LUT R8, R11, 0xffff, RZ, 0xc0, !PT ;  /* 0x0000ffff0b087812 */ /* 0x001fe400078ec0ff */
[----:B------:R-:W-:Y:S02]  /*72370*/  PRMT R11, R4, 0x4210, R15 ;  /* 0x00004210040b7816 */ /* 0x000fe4000000000f */
[--C-:B------:R-:W-:Y:S02]  /*72380*/  PRMT R26, R26, 0x4210, R8.reuse ;  /* 0x000042101a1a7816 */ /* 0x100fe40000000008 */
[----:B------:R-:W-:-:S02]  /*72390*/  PRMT R18, R27, 0x5210, R8 ;  /* 0x000052101b127816 */ /* 0x000fc40000000008 */
[----:B------:R-:W-:Y:S02]  /*723a0*/  PRMT R8, R7, 0x4210, R12 ;  /* 0x0000421007087816 */ /* 0x000fe4000000000c */
[----:B------:R-:W0:Y:S04]  /*723b0*/  LDS.128 R4, [R0] ;  /* 0x0000000000047984 */ /* 0x000e280000000c00 */
[----:B0-----:R-:W-:Y:S04]  /*723c0*/  STL.64 [R1], R4 ;  /* 0x0000000401007387 */ /* 0x001fe80000100a00 */
[----:B------:R0:W-:Y:S04]  /*723d0*/  STL.64 [R1+0x8], R6 ;  /* 0x0000080601007387 */ /* 0x0001e80000100a00 */
[----:B0-----:R-:W2:Y:S04]  /*723e0*/  LDL.LU.64 R6, [R1+0x22b8] ;  /* 0x0022b80001067983 */ /* 0x001ea80000300a00 */
[----:B------:R-:W3:Y:S01]  /*723f0*/  LDL.LU.64 R4, [R1+0x22b0] ;  /* 0x0022b00001047983 */ /* 0x000ee20000300a00 */
[----:B------:R-:W-:-:S04]  /*72400*/  LOP3.LUT R17, R17, 0xffff, RZ, 0xc0, !PT ;  /* 0x0000ffff11117812 */ /* 0x000fc800078ec0ff */
[--C-:B------:R-:W-:Y:S02]  /*72410*/  PRMT R25, R25, 0x4210, R17.reuse ;  /* 0x0000421019197816 */ /* 0x100fe40000000011 */
[----:B------:R-:W-:Y:S02]  /*72420*/  PRMT R17, R22, 0x5210, R17 ;  /* 0x0000521016117816 */ /* 0x000fe40000000011 */
[----:B------:R-:W4:Y:S01]  /*72430*/  LDL.LU R22, [R1+0x1300] ;  /* 0x0013000001167983 */ /* 0x000f220000300800 */
[----:B------:R-:W-:-:S03]  /*72440*/  NOP ;  /* 0x0000000000007918 */ /* 0x000fc60000000000 */
[----:B------:R-:W3:Y:S04]  /*72450*/  LDL.LU R27, [R1+0x74] ;  /* 0x00007400011b7983 */ /* 0x000ee80000300800 */
[----:B--2---:R0:W-:Y:S04]  /*72460*/  STL [R1+0x2350], R7 ;  /* 0x0023500701007387 */ /* 0x0041e80000100800 */
        /* <DEDUP_REMOVED lines=8> */
[----:B0-----:R-:W3:Y:S04]  /*724f0*/  LDL.LU R51, [R1+0x12a4] ;  /* 0x0012a40001337983 */ /* 0x001ee80000300800 */
[----:B------:R0:W-:Y:S04]  /*72500*/  STL [R1+0x2328], R52 ;  /* 0x0023283401007387 */ /* 0x0001e80000100800 */
[----:B0-----:R-:W3:Y:S01]  /*72510*/  LDL.LU R52, [R1+0x12fc] ;  /* 0x0012fc0001347983 */ /* 0x001ee20000300800 */
[----:B------:R-:W-:-:S02]  /*72520*/  LOP3.LUT R2, R2, 0x7fffffff, RZ, 0xc0, !PT ;  /* 0x7fffffff02027812 */ /* 0x000fc400078ec0ff */
[----:B------:R-:W-:Y:S01]  /*72530*/  LOP3.LUT R3, R3, 0xffffffdf, RZ, 0xc0, !PT ;  /* 0xffffffdf03037812 */ /* 0x000fe200078ec0ff */
[----:B------:R0:W-:Y:S01]  /*72540*/  STSM.16.M88.4 [R0], R8 ;  /* 0x0000000800007844 */ /* 0x0001e20000000200 */
[----:B------:R-:W-:-:S03]  /*72550*/  @P0 LOP3.LUT R2, R2, 0x80000000, RZ, 0xfc, !PT ;  /* 0x8000000002020812 */ /* 0x000fc600078efcff */
[----:B------:R-:W-:Y:S01]  /*72560*/  STL [R1+0x2308], R53 ;  /* 0x0023083501007387 */ /* 0x000fe20000100800 */
[----:B------:R-:W-:-:S03]  /*72570*/  LOP3.LUT P0, RZ, R2, 0x1000, RZ, 0xc0, !PT ;  /* 0x0000100002ff7812 */ /* 0x000fc6000780c0ff */
[----:B------:R-:W-:Y:S04]  /*72580*/  STL.64 [R1+0x22d8], R54 ;  /* 0x0022d83601007387 */ /* 0x000fe80000100a00 */
[----:B------:R-:W-:Y:S01]  /*72590*/  STL.64 [R1+0x22b8], R56 ;  /* 0x0022b83801007387 */ /* 0x000fe20000100a00 */
[----:B0-----:R-:W-:-:S03]  /*725a0*/  PRMT R8, R32, 0x5210, R12 ;  /* 0x0000521020087816 */ /* 0x001fc6000000000c */
[----:B------:R-:W-:Y:S01]  /*725b0*/  STL.64 [R1+0x22b0], R58 ;  /* 0x0022b03a01007387 */ /* 0x000fe20000100a00 */
[----:B------:R-:W-:Y:S02]  /*725c0*/  PRMT R9, R31, 0x5210, R13 ;  /* 0x000052101f097816 */ /* 0x000fe4000000000d */
[----:B------:R-:W-:Y:S02]  /*725d0*/  PRMT R10, R30, 0x5210, R14 ;  /* 0x000052101e0a7816 */ /* 0x000fe4000000000e */
[----:B------:R-:W-:Y:S01]  /*725e0*/  PRMT R11, R29, 0x5210, R15 ;  /* 0x000052101d0b7816 */ /* 0x000fe2000000000f */
[----:B------:R-:W-:Y:S01]  /*725f0*/  NOP ;  /* 0x0000000000007918 */ /* 0x000fe20000000000 */
[----:B------:R-:W0:Y:S01]  /*72600*/  LDS.128 R12, [R0] ;  /* 0x00000000000c7984 */ /* 0x000e220000000c00 */
[----:B------:R-:W-:-:S03]  /*72610*/  NOP ;  /* 0x0000000000007918 */ /* 0x000fc60000000000 */
[----:B------:R4:W-:Y:S01]  /*72620*/  STSM.16.M88.4 [R0], R8 ;  /* 0x0000000800007844 */ /* 0x0009e20000000200 */
[----:B------:R-:W-:Y:S02]  /*72630*/  @P0 LOP3.LUT R3, R3, 0x20, RZ, 0xfc, !PT ;  /* 0x0000002003030812 */ /* 0x000fe400078efcff */
[----:B------:R-:W-:Y:S02]  /*72640*/  LOP3.LUT P0, RZ, R2, 0x200, RZ, 0xc0, !PT ;  /* 0x0000020002ff7812 */ /* 0x000fe4000780c0ff */
[----:B------:R-:W-:-:S11]  /*72650*/  LOP3.LUT R3, R3, 0xffffffbf, RZ, 0xc0, !PT ;  /* 0xffffffbf03037812 */ /* 0x000fd600078ec0ff */
[----:B------:R-:W-:Y:S02]  /*72660*/  @P0 LOP3.LUT R3, R3, 0x40, RZ, 0xfc, !PT ;  /* 0x0000004003030812 */ /* 0x000fe400078efcff */
[----:B------:R-:W-:Y:S02]  /*72670*/  LOP3.LUT P0, RZ, R2, 0x800, RZ, 0xc0, !PT ;  /* 0x0000080002ff7812 */ /* 0x000fe4000780c0ff */
[----:B------:R-:W-:-:S11]  /*72680*/  LOP3.LUT R3, R3, 0xffffff7f, RZ, 0xc0, !PT ;  /* 0xffffff7f03037812 */ /* 0x000fd600078ec0ff */
[----:B------:R-:W-:Y:S01]  /*72690*/  @P0 LOP3.LUT R3, R3, 0x80, RZ, 0xfc, !PT ;  /* 0x0000008003030812 */ /* 0x000fe200078efcff */
[----:B0-----:R2:W-:Y:S01]  /*726a0*/  STL.64 [R1+0x130], R12 ;  /* 0x0001300c01007387 */ /* 0x0015e20000100a00 */
[----:B------:R-:W-:Y:S02]  /*726b0*/  LOP3.LUT P0, RZ, R2, 0x1000000, RZ, 0xc0, !PT ;  /* 0x0100000002ff7812 */ /* 0x000fe4000780c0ff */
[----:B------:R-:W-:Y:S01]  /*726c0*/  LOP3.LUT R3, R3, 0xfffffeff, RZ, 0xc0, !PT ;  /* 0xfffffeff03037812 */ /* 0x000fe200078ec0ff */
[----:B------:R0:W-:Y:S10]  /*726d0*/  STL.64 [R1+0x138], R14 ;  /* 0x0001380e01007387 */ /* 0x0001f40000100a00 */
[----:B------:R-:W-:-:S02]  /*726e0*/  @P0 LOP3.LUT R3, R3, 0x100, RZ, 0xfc, !PT ;  /* 0x0000010003030812 */ /* 0x000fc400078efcff */
[C---:B------:R-:W-:Y:S02]  /*726f0*/  LOP3.LUT P0, RZ, R2.reuse, 0x800000, RZ, 0xc0, !PT ;  /* 0x0080000002ff7812 */ /* 0x040fe4000780c0ff */
[----:B------:R-:W-:-:S04]  /*72700*/  LOP3.LUT R2, R2, 0xbfffffff, RZ, 0xc0, !PT ;  /* 0xbfffffff02027812 */ /* 0x000fc800078ec0ff */
[----:B------:R-:W-:-:S04]  /*72710*/  @P1 LOP3.LUT R2, R2, 0x40000000, RZ, 0xfc, !PT ;  /* 0x4000000002021812 */ /* 0x000fc800078efcff */
        /* <DEDUP_REMOVED lines=15> */
[----:B------:R-:W-:Y:S02]  /*72810*/  LOP3.LUT P6, RZ, R2, 0x80000, RZ, 0xc0, !PT ;  /* 0x0008000002ff7812 */ /* 0x000fe400078cc0ff */
[----:B----4-:R-:W-:Y:S02]  /*72820*/  LOP3.LUT R8, R22, 0xffff, RZ, 0xc0, !PT ;  /* 0x0000ffff16087812 */ /* 0x010fe400078ec0ff */
[----:B------:R-:W4:Y:S04]  /*72830*/  LDL.LU R22, [R1+0x1314] ;  /* 0x0013140001167983 */ /* 0x000f280000300800 */
[----:B------:R-:W4:Y:S04]  /*72840*/  LDL.LU R32, [R1+0x1310] ;  /* 0x0013100001207983 */ /* 0x000f280000300800 */
[----:B------:R-:W4:Y:S01]  /*72850*/  LDL.LU R58, [R1+0x12bc] ;  /* 0x0012bc00013a7983 */ /* 0x000f220000300800 */
[----:B--2---:R-:W-:-:S02]  /*72860*/  PRMT R12, R49, 0x4210, R8 ;  /* 0x00004210310c7816 */ /* 0x004fc40000000008 */
[----:B---3--:R-:W-:-:S04]  /*72870*/  LOP3.LUT R11, R50, 0xffff, RZ, 0xc0, !PT ;  /* 0x0000ffff320b7812 */ /* 0x008fc800078ec0ff */
[----:B0-----:R-:W-:Y:S02]  /*72880*/  PRMT R15, R27, 0x4210, R11 ;  /* 0x000042101b0f7816 */ /* 0x001fe4000000000b */
[----:B------:R-:W-:Y:S02]  /*72890*/  LOP3.LUT R10, R51, 0xffff, RZ, 0xc0, !PT ;  /* 0x0000ffff330a7812 */ /* 0x000fe400078ec0ff */
[----:B------:R-:W2:Y:S02]  /*728a0*/  LDL.LU R51, [R1+0x12b8] ;  /* 0x0012b80001337983 */ /* 0x000ea40000300800 */
[----:B------:R-:W-:Y:S02]  /*728b0*/  PRMT R14, R7, 0x4210, R10 ;  /* 0x00004210070e7816 */ /* 0x000fe4000000000a */
[----:B------:R-:W3:Y:S04]  /*728c0*/  LDL.LU R59, [R1+0x88] ;  /* 0x00008800013b7983 */ /* 0x000ee80000300800 */
[----:B------:R-:W3:Y:S04]  /*728d0*/  LDL.LU R50, [R1+0x84] ;  /* 0x0000840001327983 */ /* 0x000ee80000300800 */
[----:B------:R-:W3:Y:S01]  /*728e0*/  LDL.LU R49, [R1+0x80] ;  /* 0x0000800001317983 */ /* 0x000ee20000300800 */
[----:B------:R-:W-:Y:S01]  /*728f0*/  LOP3.LUT R9, R52, 0xffff, RZ, 0xc0, !PT ;  /* 0x0000ffff34097812 */ /* 0x000fe200078ec0ff */
[----:B------:R-:W-:-:S02]  /*72900*/  NOP ;  /* 0x0000000000007918 */ /* 0x000fc40000000000 */
[----:B------:R-:W3:Y:S01]  /*72910*/  LDL.LU R27, [R1+0x7c] ;  /* 0x00007c00011b7983 */ /* 0x000ee20000300800 */
[----:B------:R-:W-:-:S03]  /*72920*/  PRMT R13, R48, 0x4210, R9 ;  /* 0x00004210300d7816 */ /* 0x000fc60000000009 */
[----:B------:R-:W0:Y:S01]  /*72930*/  LDS.128 R52, [R0] ;  /* 0x0000000000347984 */ /* 0x000e220000000c00 */
[----:B------:R-:W-:-:S03]  /*72940*/  NOP ;  /* 0x0000000000007918 */ /* 0x000fc60000000000 */
[----:B------:R-:W-:Y:S01]  /*72950*/  STSM.16.M88.4 [R0], R12 ;  /* 0x0000000c00007844 */ /* 0x000fe20000000200 */
[----:B0-----:R-:W-:-:S03]  /*72960*/  IMAD.MOV.U32 R7, RZ, RZ, R52 ;  /* 0x000000ffff077224 */ /* 0x001fc600078e0034 */
[----:B------:R-:W-:Y:S04]  /*72970*/  STL [R1+0x124], R53 ;  /* 0x0001243501007387 */ /* 0x000fe80000100800 */
[----:B------:R-:W-:Y:S04]  /*72980*/  STL [R1+0x12c], R55 ;  /* 0x00012c3701007387 */ /* 0x000fe80000100800 */
[----:B------:R-:W-:Y:S04]  /*72990*/  STL.64 [R1+0x2368], R6 ;  /* 0x0023680601007387 */ /* 0x000fe80000100a00 */
[----:B------:R-:W-:Y:S01]  /*729a0*/  STL.64 [R1+0x2360], R4 ;  /* 0x0023600401007387 */ /* 0x000fe20000100a00 */
[----:B------:R-:W-:-:S03]  /*729b0*/  NOP ;  /* 0x0000000000007918 */ /* 0x000fc60000000000 */
[----:B------:R-:W0:Y:S01]  /*729c0*/  LDS.128 R4, [R0] ;  /* 0x0000000000047984 */ /* 0x000e220000000c00 */
[----:B------:R-:W-:Y:S02]  /*729d0*/  PRMT R8, R33, 0x5210, R8 ;  /* 0x0000521021087816 */ /* 0x000fe40000000008 */
[----:B------:R-:W-:Y:S02]  /*729e0*/  PRMT R9, R23, 0x5210, R9 ;  /* 0x0000521017097816 */ /* 0x000fe40000000009 */
[----:B------:R-:W-:Y:S02]  /*729f0*/  PRMT R10, R21, 0x5210, R10 ;  /* 0x00005210150a7816 */ /* 0x000fe4000000000a */
[----:B------:R-:W-:Y:S01]  /*72a00*/  PRMT R11, R19, 0x5210, R11 ;  /* 0x00005210130b7816 */ /* 0x000fe2000000000b */
[----:B------:R-:W-:Y:S01]  /*72a10*/  IMAD.MOV.U32 R48, RZ, RZ, R54 ;  /* 0x000000ffff307224 */ /* 0x000fe200078e0036 */
[----:B------:R-:W-:-:S03]  /*72a20*/  NOP ;  /* 0x0000000000007918 */ /* 0x000fc60000000000 */
[----:B------:R4:W-:Y:S04]  /*72a30*/  STSM.16.M88.4 [R0], R8 ;  /* 0x0000000800007844 */ /* 0x0009e80000000200 */
[----:B0-----:R-:W-:Y:S04]  /*72a40*/  STL.64 [R1+0x110], R4 ;  /* 0x0001100401007387 */ /* 0x001fe80000100a00 */
[----:B------:R-:W-:Y:S01]  /*72a50*/  STL.64 [R1+0x118], R6 ;  /* 0x0001180601007387 */ /* 0x000fe20000100a00 */
[----:B------:R-:W-:-:S03]  /*72a60*/  NOP ;  /* 0x0000000000007918 */ /* 0x000fc60000000000 */
[----:B------:R-:W3:Y:S04]  /*72a70*/  LDL.LU R56, [R1+0x132c] ;  /* 0x00132c0001387983 */ /* 0x000ee80000300800 */
[----:B------:R-:W3:Y:S04]  /*72a80*/  LDL.LU R57, [R1+0x1328] ;  /* 0x0013280001397983 */ /* 0x000ee80000300800 */
[----:B------:R-:W3:Y:S04]  /*72a90*/  LDL.LU R54, [R1+0x12d4] ;  /* 0x0012d40001367983 */ /* 0x000ee80000300800 */
[----:B------:R-:W3:Y:S04]  /*72aa0*/  LDL.LU R55, [R1+0x12d0] ;  /* 0x0012d00001377983 */ /* 0x000ee80000300800 */
[----:B------:R-:W3:Y:S04]  /*72ab0*/  LDL.LU R53, [R1+0x98] ;  /* 0x0000980001357983 */ /* 0x000ee80000300800 */
[----:B------:R-:W3:Y:S04]  /*72ac0*/  LDL.LU R52, [R1+0x94] ;  /* 0x0000940001347983 */ /* 0x000ee80000300800 */
[----:B------:R-:W0:Y:S01]  /*72ad0*/  LDS.128 R4, [R0] ;  /* 0x0000000000047984 */ /* 0x000e220000000c00 */
[----:B----4-:R-:W-:-:S03]  /*72ae0*/  LOP3.LUT R8, R22, 0xffff, RZ, 0xc0, !PT ;  /* 0x0000ffff16087812 */ /* 0x010fc600078ec0ff */
[----:B------:R-:W4:Y:S01]  /*72af0*/  LDL.LU R22, [R1+0x90] ;  /* 0x0000900001167983 */ /* 0x000f220000300800 */
[----:B------:R-:W-:Y:S02]  /*72b00*/  LOP3.LUT R9, R32, 0xffff, RZ, 0xc0, !PT ;  /* 0x0000ffff20097812 */ /* 0x000fe400078ec0ff */
[----:B------:R-:W-:Y:S02]  /*72b10*/  LOP3.LUT R10, R58, 0xffff, RZ, 0xc0, !PT ;  /* 0x0000ffff3a0a7812 */ /* 0x000fe400078ec0ff */
[----:B--2---:R-:W-:Y:S02]  /*72b20*/  LOP3.LUT R11, R51, 0xffff, RZ, 0xc0, !PT ;  /* 0x0000ffff330b7812 */ /* 0x004fe400078ec0ff */
[----:B------:R-:W2:Y:S01]  /*72b30*/  LDL.LU R51, [R1+0x8c] ;  /* 0x00008c0001337983 */ /* 0x000ea20000300800 */
[----:B---3--:R-:W-:Y:S02]  /*72b40*/  PRMT R12, R59, 0x4210, R8 ;  /* 0x000042103b0c7816 */ /* 0x008fe40000000008 */
[----:B------:R-:W-:-:S02]  /*72b50*/  PRMT R13, R50, 0x4210, R9 ;  /* 0x00004210320d7816 */ /* 0x000fc40000000009 */
[----:B------:R-:W3:Y:S01]  /*72b60*/  LDL.LU R50, [R1+0x12d8] ;  /* 0x0012d80001327983 */ /* 0x000ee20000300800 */
[----:B------:R-:W-:-:S03]  /*72b70*/  PRMT R14, R49, 0x4210, R10 ;  /* 0x00004210310e7816 */ /* 0x000fc6000000000a */
[----:B0-----:R-:W-:Y:S01]  /*72b80*/  STL.64 [R1+0x100], R4 ;  /* 0x0001000401007387 */ /* 0x001fe20000100a00 */
[----:B------:R-:W-:Y:S01]  /*72b90*/  PRMT R15, R27, 0x4210, R11 ;  /* 0x000042101b0f7816 */ /* 0x000fe2000000000b */
[----:B------:R-:W-:-:S04]  /*72ba0*/  NOP ;  /* 0x0000000000007918 */ /* 0x000fc80000000000 */
[----:B------:R-:W-:Y:S04]  /*72bb0*/  STSM.16.M88.4 [R0], R12 ;  /* 0x0000000c00007844 */ /* 0x000fe80000000200 */
[----:B------:R-:W-:Y:S01]  /*72bc0*/  STL.64 [R1+0x108], R6 ;  /* 0x0001080601007387 */ /* 0x000fe20000100a00 */
[----:B------:R-:W-:-:S03]  /*72bd0*/  NOP ;  /* 0x0000000000007918 */ /* 0x000fc60000000000 */
[----:B------:R-:W0:Y:S04]  /*72be0*/  LDS.128 R4, [R0] ;  /* 0x0000000000047984 */ /* 0x000e280000000c00 */
[----:B0-----:R-:W-:Y:S04]  /*72bf0*/  STL [R1+0xf4], R5 ;  /* 0x0000f40501007387 */ /* 0x001fe80000100800 */
[----:B------:R-:W-:Y:S04]  /*72c00*/  STL.64 [R1+0xf8], R6 ;  /* 0x0000f80601007387 */ /* 0x000fe80000100a00 */
[----:B------:R-:W3:Y:S01]  /*72c10*/  LDL.LU R27, [R1+0x9c] ;  /* 0x00009c00011b7983 */ /* 0x000ee20000300800 */
[----:B------:R-:W-:-:S02]  /*72c20*/  PRMT R8, R36, 0x5210, R8 ;  /* 0x0000521024087816 */ /* 0x000fc40000000008 */
[----:B------:R-:W-:Y:S02]  /*72c30*/  PRMT R9, R35, 0x5210, R9 ;  /* 0x0000521023097816 */ /* 0x000fe40000000009 */
[----:B------:R-:W-:Y:S02]  /*72c40*/  PRMT R10, R37, 0x5210, R10 ;  /* 0x00005210250a7816 */ /* 0x000fe4000000000a */
[----:B------:R-:W-:Y:S01]  /*72c50*/  PRMT R11, R34, 0x5210, R11 ;  /* 0x00005210220b7816 */ /* 0x000fe2000000000b */
[----:B------:R-:W-:Y:S01]  /*72c60*/  IMAD.MOV.U32 R49, RZ, RZ, R4 ;  /* 0x000000ffff317224 */ /* 0x000fe200078e0004 */
[----:B------:R-:W-:-:S03]  /*72c70*/  NOP ;  /* 0x0000000000007918 */ /* 0x000fc60000000000 */
[----:B------:R0:W-:Y:S01]  /*72c80*/  STSM.16.M88.4 [R0], R8 ;  /* 0x0000000800007844 */ /* 0x0001e20000000200 */
[----:B------:R-:W-:-:S03]  /*72c90*/  NOP ;  /* 0x0000000000007918 */ /* 0x000fc60000000000 */
[----:B------:R-:W-:Y:S04]  /*72ca0*/  STL.64 [R1+0x2358], R48 ;  /* 0x0023583001007387 */ /* 0x000fe80000100a00 */
[----:B------:R-:W1:Y:S01]  /*72cb0*/  LDS.128 R4, [R0] ;  /* 0x0000000000047984 */ /* 0x000e620000000c00 */
[----:B0-----:R-:W-:-:S03]  /*72cc0*/  LOP3.LUT R9, R57, 0xffff, RZ, 0xc0, !PT ;  /* 0x0000ffff39097812 */ /* 0x001fc600078ec0ff */
[----:B------:R-:W3:Y:S01]  /*72cd0*/  LDL.LU R57, [R1+0x1340] ;  /* 0x0013400001397983 */ /* 0x000ee20000300800 */
[----:B------:R-:W-:Y:S02]  /*72ce0*/  LOP3.LUT R10, R54, 0xffff, RZ, 0xc0, !PT ;  /* 0x0000ffff360a7812 */ /* 0x000fe400078ec0ff */
[----:B------:R-:W-:Y:S02]  /*72cf0*/  LOP3.LUT R11, R55, 0xffff, RZ, 0xc0, !PT ;  /* 0x0000ffff370b7812 */ /* 0x000fe400078ec0ff */
[----:B----4-:R-:W-:Y:S02]  /*72d00*/  PRMT R14, R22, 0x4210, R10 ;  /* 0x00004210160e7816 */ /* 0x010fe4000000000a */
[----:B------:R-:W4:Y:S04]  /*72d10*/  LDL.LU R22, [R1+0x12ec] ;  /* 0x0012ec0001167983 */ /* 0x000f280000300800 */
[----:B------:R-:W4:Y:S04]  /*72d20*/  LDL.LU R54, [R1+0x12e8] ;  /* 0x0012e80001367983 */ /* 0x000f280000300800 */
[----:B------:R-:W4:Y:S01]  /*72d30*/  LDL.LU R55, [R1+0x1408] ;  /* 0x0014080001377983 */ /* 0x000f220000300800 */
[----:B------:R-:W-:-:S02]  /*72d40*/  LOP3.LUT R8, R56, 0xffff, RZ, 0xc0, !PT ;  /* 0x0000ffff38087812 */ /* 0x000fc400078ec0ff */
[--C-:B------:R-:W-:Y:S02]  /*72d50*/  PRMT R13, R52, 0x4210, R9.reuse ;  /* 0x00004210340d7816 */ /* 0x100fe40000000009 */
[--C-:B------:R-:W-:Y:S01]  /*72d60*/  PRMT R12, R53, 0x4210, R8.reuse ;  /* 0x00004210350c7816 */ /* 0x100fe20000000008 */
[----:B-1----:R-:W-:Y:S04]  /*72d70*/  STL.64 [R1+0xe0], R4 ;  /* 0x0000e00401007387 */ /* 0x002fe80000100a00 */
[----:B------:R-:W-:Y:S01]  /*72d80*/  STL.64 [R1+0xe8], R6 ;  /* 0x0000e80601007387 */ /* 0x000fe20000100a00 */
[----:B------:R-:W-:Y:S01]  /*72d90*/  NOP ;  /* 0x0000000000007918 */ /* 0x000fe20000000000 */
[----:B------:R-:W-:Y:S02]  /*72da0*/  PRMT R8, R39, 0x5210, R8 ;  /* 0x0000521027087816 */ /* 0x000fe40000000008 */
[----:B------:R-:W-:-:S02]  /*72db0*/  PRMT R9, R40, 0x5210, R9 ;  /* 0x0000521028097816 */ /* 0x000fc40000000009 */
[----:B--2---:R-:W-:-:S05]  /*72dc0*/  PRMT R15, R51, 0x4210, R11 ;  /* 0x00004210330f7816 */ /* 0x004fca000000000b */
[----:B------:R-:W-:Y:S01]  /*72dd0*/  STSM.16.M88.4 [R0], R12 ;  /* 0x0000000c00007844 */ /* 0x000fe20000000200 */
[----:B------:R-:W-:-:S03]  /*72de0*/  NOP ;  /* 0x0000000000007918 */ /* 0x000fc60000000000 */
[----:B------:R-:W0:Y:S01]  /*72df0*/  LDS.128 R4, [R0] ;  /* 0x0000000000047984 */ /* 0x000e220000000c00 */
[----:B------:R-:W-:Y:S02]  /*72e00*/  PRMT R10, R42, 0x5210, R10 ;  /* 0x000052102a0a7816 */ /* 0x000fe4000000000a */
[----:B------:R-:W-:Y:S01]  /*72e10*/  PRMT R11, R41, 0x5210, R11 ;  /* 0x00005210290b7816 */ /* 0x000fe2000000000b */
[----:B------:R-:W-:Y:S01]  /*72e20*/  NOP ;  /* 0x0000000000007918 */ /* 0x000fe20000000000 */
[----:B---3--:R-:W-:-:S03]  /*72e30*/  LOP3.LUT R19, R50, 0xffff, RZ, 0xc0, !PT ;  /* 0x0000ffff32137812 */ /* 0x008fc600078ec0ff */
[----:B------:R-:W-:Y:S01]  /*72e40*/  STSM.16.M88.4 [R0], R8 ;  /* 0x0000000800007844 */ /* 0x000fe20000000200 */
[----:B------:R-:W-:-:S03]  /*72e50*/  NOP ;  /* 0x0000000000007918 */ /* 0x000fc60000000000 */
[----:B0-----:R-:W-:Y:S04]  /*72e60*/  STL.64 [R1+0xd0], R4 ;  /* 0x0000d00401007387 */ /* 0x001fe80000100a00 */
[----:B------:R-:W-:Y:S04]  /*72e70*/  STL [R1+0xd8], R6 ;  /* 0x0000d80601007387 */ /* 0x000fe80000100800 */
[----:B------:R-:W2:Y:S01]  /*72e80*/  LDL.LU R53, [R1+0x1404] ;  /* 0x0014040001357983 */ /* 0x000ea20000300800 */
[----:B------:R-:W-:-:S03]  /*72e90*/  IMAD.MOV.U32 R51, RZ, RZ, R7 ;  /* 0x000000ffff337224 */ /* 0x000fc600078e0007 */
[----:B------:R-:W3:Y:S04]  /*72ea0*/  LDL.LU R52, [R1+0xa0] ;  /* 0x0000a00001347983 */ /* 0x000ee80000300800 */
[----:B------:R-:W0:Y:S01]  /*72eb0*/  LDS.128 R4, [R0] ;  /* 0x0000000000047984 */ /* 0x000e220000000c00 */
[----:B------:R-:W-:Y:S01]  /*72ec0*/  PRMT R27, R27, 0x4210, R19 ;  /* 0x000042101b1b7816 */ /* 0x000fe20000000013 */
[----:B------:R-:W-:-:S04]  /*72ed0*/  NOP ;  /* 0x0000000000007918 */ /* 0x000fc80000000000 */
[----:B------:R-:W-:Y:S01]  /*72ee0*/  STSM.16.M88.4 [R0], R24 ;  /* 0x0000001800007844 */ /* 0x000fe20000000200 */
[----:B------:R-:W-:-:S03]  /*72ef0*/  NOP ;  /* 0x0000000000007918 */ /* 0x000fc60000000000 */
[----:B------:R-:W1:Y:S04]  /*72f00*/  LDS.128 R8, [R0] ;  /* 0x0000000000087984 */ /* 0x000e680000000c00 */
[----:B------:R0:W-:Y:S02]  /*72f10*/  STL [R1+0x2330], R51 ;  /* 0x0023303301007387 */ /* 0x0001e40000100800 */
[----:B0-----:R-:W-:Y:S02]  /*72f20*/  IMAD.MOV.U32 R50, RZ, RZ, R4 ;  /* 0x000000ffff327224 */ /* 0x001fe400078e0004 */
[----:B------:R-:W-:Y:S01]  /*72f30*/  IMAD.MOV.U32 R51, RZ, RZ, R5 ;  /* 0x000000ffff337224 */ /* 0x000fe200078e0005 */
[----:B------:R0:W-:Y:S04]  /*72f40*/  STL.64 [R1+0xc8], R6 ;  /* 0x0000c80601007387 */ /* 0x0001e80000100a00 */
[----:B------:R-:W-:Y:S04]  /*72f50*/  STL.64 [R1+0x2338], R50 ;  /* 0x0023383201007387 */ /* 0x000fe80000100a00 */
[----:B------:R-:W3:Y:S04]  /*72f60*/  LDL.LU R5, [R1+0x1354] ;  /* 0x0013540001057983 */ /* 0x000ee80000300800 */
[----:B0-----:R-:W3:Y:S04]  /*72f70*/  LDL.LU R6, [R1+0x1350] ;  /* 0x0013500001067983 */ /* 0x001ee80000300800 */
[----:B------:R-:W3:Y:S04]  /*72f80*/  LDL.LU R32, [R1+0x130c] ;  /* 0x00130c0001207983 */ /* 0x000ee80000300800 */
[----:B-1----:R-:W-:Y:S01]  /*72f90*/  STL [R1+0xb0], R8 ;  /* 0x0000b00801007387 */ /* 0x002fe20000100800 */
[----:B------:R-:W-:-:S03]  /*72fa0*/  LOP3.LUT R21, R57, 0xffff, RZ, 0xc0, !PT ;  /* 0x0000ffff39157812 */ /* 0x000fc600078ec0ff */
[----:B------:R-:W-:Y:S04]  /*72fb0*/  STL.64 [R1+0xb8], R10 ;  /* 0x0000b80a01007387 */ /* 0x000fe80000100a00 */
[----:B------:R-:W3:Y:S04]  /*72fc0*/  LDL.LU R7, [R1+0x1308] ;  /* 0x0013080001077983 */ /* 0x000ee80000300800 */
[----:B------:R-:W3:Y:S04]  /*72fd0*/  LDL.LU R56, [R1+0x1418] ;  /* 0x0014180001387983 */ /* 0x000ee80000300800 */
[----:B------:R-:W3:Y:S01]  /*72fe0*/  LDL.LU R57, [R1+0x1414] ;  /* 0x0014140001397983 */ /* 0x000ee20000300800 */
[----:B----4-:R-:W-:-:S03]  /*72ff0*/  LOP3.LUT R23, R54, 0xffff, RZ, 0xc0, !PT ;  /* 0x0000ffff36177812 */ /* 0x010fc600078ec0ff */
[----:B------:R-:W4:Y:S01]  /*73000*/  LDL.LU R54, [R1+0x1410] ;  /* 0x0014100001367983 */ /* 0x000f220000300800 */
[----:B------:R-:W-:-:S03]  /*73010*/  PRMT R29, R55, 0x4210, R21 ;  /* 0x00004210371d7816 */ /* 0x000fc60000000015 */
[----:B------:R-:W4:Y:S01]  /*73020*/  LDL.LU R55, [R1+0x119c] ;  /* 0x00119c0001377983 */ /* 0x000f220000300800 */
[----:B------:R-:W-:Y:S01]  /*73030*/  PRMT R19, R38, 0x5210, R19 ;  /* 0x0000521026137816 */ /* 0x000fe20000000013 */
[----:B------:R-:W-:-:S04]  /*73040*/  NOP ;  /* 0x0000000000007918 */ /* 0x000fc80000000000 */
[----:B------:R-:W-:Y:S01]  /*73050*/  STSM.16.M88.4 [R0], R16 ;  /* 0x0000001000007844 */ /* 0x000fe20000000200 */
[----:B------:R-:W-:Y:S01]  /*73060*/  IMAD.MOV.U32 R59, RZ, RZ, R9 ;  /* 0x000000ffff3b7224 */ /* 0x000fe200078e0009 */
[----:B------:R-:W-:Y:S02]  /*73070*/  NOP ;  /* 0x0000000000007918 */ /* 0x000fe40000000000 */
[----:B------:R-:W0:Y:S01]  /*73080*/  LDS.128 R8, [R0] ;  /* 0x0000000000087984 */ /* 0x000e220000000c00 */
[----:B------:R-:W-:-:S03]  /*73090*/  LOP3.LUT R22, R22, 0xffff, RZ, 0xc0, !PT ;  /* 0x0000ffff16167812 */ /* 0x000fc600078ec0ff */
[----:B0-----:R-:W-:Y:S01]  /*730a0*/  STL.64 [R1+0xa8], R10 ;  /* 0x0000a80a01007387 */ /* 0x001fe20000100a00 */
[----:B------:R-:W-:-:S05]  /*730b0*/  IMAD.MOV.U32 R58, RZ, RZ, R9 ;  /* 0x000000ffff3a7224 */ /* 0x000fca00078e0009 */
[----:B------:R-:W-:Y:S01]  /*730c0*/  STL.64 [R1+0x2340], R58 ;  /* 0x0023403a01007387 */ /* 0x000fe20000100a00 */
[----:B--2---:R-:W-:Y:S02]  /*730d0*/  PRMT R30, R53, 0x4210, R22 ;  /* 0x00004210351e7816 */ /* 0x004fe40000000016 */
[----:B---3--:R-:W-:Y:S01]  /*730e0*/  PRMT R31, R52, 0x4210, R23 ;  /* 0x00004210341f7816 */ /* 0x008fe20000000017 */
[----:B------:R-:W-:-:S04]  /*730f0*/  NOP ;  /* 0x0000000000007918 */ /* 0x000fc80000000000 */
[----:B------:R-:W-:Y:S01]  /*73100*/  STSM.16.M88.4 [R0], R28 ;  /* 0x0000001c00007844 */ /* 0x000fe20000000200 */
[----:B------:R-:W-:Y:S01]  /*73110*/  IMAD.MOV.U32 R52, RZ, RZ, R8 ;  /* 0x000000ffff347224 */ /* 0x000fe200078e0008 */
[----:B------:R-:W-:Y:S02]  /*73120*/  NOP ;  /* 0x0000000000007918 */ /* 0x000fe40000000000 */
[----:B------:R-:W0:Y:S02]  /*73130*/  LDS.128 R8, [R0] ;  /* 0x0000000000087984 */ /* 0x000e240000000c00 */
[----:B0-----:R-:W-:Y:S02]  /*73140*/  IMAD.MOV.U32 R53, RZ, RZ, R10 ;  /* 0x000000ffff357224 */ /* 0x001fe400078e000a */
[----:B------:R0:W-:Y:S01]  /*73150*/  STL.64 [R1+0x90], R8 ;  /* 0x0000900801007387 */ /* 0x0001e20000100a00 */
[----:B------:R-:W-:-:S03]  /*73160*/  LOP3.LUT R12, R5, 0xffff, RZ, 0xc0, !PT ;  /* 0x0000ffff050c7812 */ /* 0x000fc600078ec0ff */
[----:B------:R1:W-:Y:S04]  /*73170*/  STL [R1+0x9c], R11 ;  /* 0x00009c0b01007387 */ /* 0x0003e80000100800 */
[----:B------:R-:W-:Y:S01]  /*73180*/  STL [R1+0x2318], R53 ;  /* 0x0023183501007387 */ /* 0x000fe20000100800 */
[----:B------:R-:W-:-:S03]  /*73190*/  LOP3.LUT R14, R32, 0xffff, RZ, 0xc0, !PT ;  /* 0x0000ffff200e7812 */ /* 0x000fc600078ec0ff */
[----:B------:R-:W2:Y:S04]  /*731a0*/  LDL.LU R36, [R1+0x1370] ;  /* 0x0013700001247983 */ /* 0x000ea80000300800 */
[----:B------:R-:W3:Y:S04]  /*731b0*/  LDL.LU R33, [R1+0x136c] ;  /* 0x00136c0001217983 */ /* 0x000ee80000300800 */
[----:B------:R-:W3:Y:S04]  /*731c0*/  LDL.LU R4, [R1+0x1320] ;  /* 0x0013200001047983 */ /* 0x000ee80000300800 */
[----:B------:R-:W3:Y:S01]  /*731d0*/  LDL.LU R5, [R1+0x131c] ;  /* 0x00131c0001057983 */ /* 0x000ee20000300800 */
[----:B------:R-:W-:-:S03]  /*731e0*/  LOP3.LUT R15, R7, 0xffff, RZ, 0xc0, !PT ;  /* 0x0000ffff070f7812 */ /* 0x000fc600078ec0ff */
[----:B------:R-:W3:Y:S01]  /*731f0*/  LDL.LU R32, [R1+0x1428] ;  /* 0x0014280001207983 */ /* 0x000ee20000300800 */
[----:B0-----:R-:W-:-:S03]  /*73200*/  PRMT R8, R56, 0x4210, R12 ;  /* 0x0000421038087816 */ /* 0x001fc6000000000c */
[----:B------:R-:W3:Y:S01]  /*73210*/  LDL.LU R56, [R1+0x1424] ;  /* 0x0014240001387983 */ /* 0x000ee20000300800 */
[----:B----4-:R-:W-:-:S03]  /*73220*/  PRMT R10, R54, 0x4210, R14 ;  /* 0x00004210360a7816 */ /* 0x010fc6000000000e */
[----:B------:R-:W4:Y:S01]  /*73230*/  LDL.LU R54, [R1+0x1420] ;  /* 0x0014200001367983 */ /* 0x000f220000300800 */
[----:B-1----:R-:W-:-:S03]  /*73240*/  PRMT R11, R55, 0x4210, R15 ;  /* 0x00004210370b7816 */ /* 0x002fc6000000000f */
[----:B------:R-:W4:Y:S01]  /*73250*/  LDL.LU R55, [R1+0x11a0] ;  /* 0x0011a00001377983 */ /* 0x000f220000300800 */
[----:B------:R-:W-:Y:S02]  /*73260*/  PRMT R21, R45, 0x5210, R21 ;  /* 0x000052102d157816 */ /* 0x000fe40000000015 */
[----:B------:R-:W-:Y:S02]  /*73270*/  PRMT R22, R43, 0x5210, R22 ;  /* 0x000052102b167816 */ /* 0x000fe40000000016 */
[----:B------:R-:W-:Y:S01]  /*73280*/  PRMT R23, R44, 0x5210, R23 ;  /* 0x000052102c177816 */ /* 0x000fe20000000017 */
[----:B------:R-:W-:-:S04]  /*73290*/  NOP ;  /* 0x0000000000007918 */ /* 0x000fc80000000000 */
[----:B------:R-:W-:Y:S01]  /*732a0*/  STSM.16.M88.4 [R0], R20 ;  /* 0x0000001400007844 */ /* 0x000fe20000000200 */
[----:B------:R-:W-:-:S03]  /*732b0*/  NOP ;  /* 0x0000000000007918 */ /* 0x000fc60000000000 */
[----:B------:R-:W0:Y:S01]  /*732c0*/  LDS.128 R16, [R0] ;  /* 0x0000000000107984 */ /* 0x000e220000000c00 */
[----:B------:R-:W-:-:S04]  /*732d0*/  LOP3.LUT R13, R6, 0xffff, RZ, 0xc0, !PT ;  /* 0x0000ffff060d7812 */ /* 0x000fc800078ec0ff */
[----:B------:R-:W-:Y:S01]  /*732e0*/  PRMT R9, R57, 0x4210, R13 ;  /* 0x0000421039097816 */ /* 0x000fe2000000000d */
[----:B------:R-:W-:-:S04]  /*732f0*/  NOP ;  /* 0x0000000000007918 */ /* 0x000fc80000000000 */
[----:B------:R1:W-:Y:S02]  /*73300*/  STSM.16.M88.4 [R0], R8 ;  /* 0x0000000800007844 */ /* 0x0003e40000000200 */
[----:B-1----:R-:W-:Y:S02]  /*73310*/  PRMT R8, R47, 0x5210, R12 ;  /* 0x000052102f087816 */ /* 0x002fe4000000000c */
[----:B------:R-:W-:Y:S02]  /*73320*/  PRMT R9, R60, 0x5210, R13 ;  /* 0x000052103c097816 */ /* 0x000fe4000000000d */
[----:B------:R-:W-:Y:S02]  /*73330*/  PRMT R10, R61, 0x5210, R14 ;  /* 0x000052103d0a7816 */ /* 0x000fe4000000000e */
[----:B------:R-:W-:Y:S01]  /*73340*/  PRMT R11, R46, 0x5210, R15 ;  /* 0x000052102e0b7816 */ /* 0x000fe2000000000f */
[----:B------:R-:W-:Y:S01]  /*73350*/  NOP ;  /* 0x0000000000007918 */ /* 0x000fe20000000000 */
[----:B0-----:R-:W-:Y:S01]  /*73360*/  STL [R1+0x84], R17 ;  /* 0x0000841101007387 */ /* 0x001fe20000100800 */
[----:B------:R-:W-:-:S03]  /*73370*/  IMAD.MOV.U32 R53, RZ, RZ, R16 ;  /* 0x000000ffff357224 */ /* 0x000fc600078e0010 */
[----:B------:R-:W-:Y:S04]  /*73380*/  STL.64 [R1+0x88], R18 ;  /* 0x0000881201007387 */ /* 0x000fe80000100a00 */
[----:B------:R-:W4:Y:S04]  /*73390*/  LDL.LU R37, [R1+0x144] ;  /* 0x0001440001257983 */ /* 0x000f280000300800 */
[----:B------:R-:W4:Y:S04]  /*733a0*/  LDL.LU R35, [R1+0x14c] ;  /* 0x00014c0001237983 */ /* 0x000f280000300800 */
[----:B------:R-:W4:Y:S04]  /*733b0*/  LDL.LU R6, [R1+0x150] ;  /* 0x0001500001067983 */ /* 0x000f280000300800 */
[----:B------:R-:W0:Y:S01]  /*733c0*/  LDS.128 R16, [R0] ;  /* 0x0000000000107984 */ /* 0x000e220000000c00 */
[----:B------:R-:W-:-:S03]  /*733d0*/  NOP ;  /* 0x0000000000007918 */ /* 0x000fc60000000000 */
[----:B------:R-:W4:Y:S04]  /*733e0*/  LDL.LU R7, [R1+0x148] ;  /* 0x0001480001077983 */ /* 0x000f280000300800 */
[----:B------:R-:W-:Y:S01]  /*733f0*/  STSM.16.M88.4 [R0], R8 ;  /* 0x0000000800007844 */ /* 0x000fe20000000200 */
[----:B------:R-:W-:-:S03]  /*73400*/  NOP ;  /* 0x0000000000007918 */ /* 0x000fc60000000000 */
[----:B------:R-:W1:Y:S04]  /*73410*/  LDS.128 R8, [R0] ;  /* 0x0000000000087984 */ /* 0x000e680000000c00 */
[----:B0-----:R-:W-:Y:S01]  /*73420*/  STL [R1+0x74], R17 ;  /* 0x0000741101007387 */ /* 0x001fe20000100800 */
[----:B------:R-:W-:-:S03]  /*73430*/  IMAD.MOV.U32 R57, RZ, RZ, R16 ;  /* 0x000000ffff397224 */ /* 0x000fc600078e0010 */
[----:B------:R4:W-:Y:S01]  /*73440*/  STL.64 [R1+0x78], R18 ;  /* 0x0000781201007387 */ /* 0x0009e20000100a00 */
[----:B--2---:R-:W-:-:S03]  /*73450*/  LOP3.LUT R12, R36, 0xffff, RZ, 0xc0, !PT ;  /* 0x0000ffff240c7812 */ /* 0x004fc600078ec0ff */
[----:B------:R-:W2:Y:S01]  /*73460*/  LDL.LU R36, [R1+0x1388] ;  /* 0x0013880001247983 */ /* 0x000ea20000300800 */
[----:B---3--:R-:W-:-:S03]  /*73470*/  LOP3.LUT R13, R33, 0xffff, RZ, 0xc0, !PT ;  /* 0x0000ffff210d7812 */ /* 0x008fc600078ec0ff */
[----:B------:R-:W3:Y:S01]  /*73480*/  LDL.LU R33, [R1+0x1384] ;  /* 0x0013840001217983 */ /* 0x000ee20000300800 */
[----:B------:R-:W-:-:S03]  /*73490*/  LOP3.LUT R14, R4, 0xffff, RZ, 0xc0, !PT ;  /* 0x0000ffff040e7812 */ /* 0x000fc600078ec0ff */
[----:B------:R-:W3:Y:S01]  /*734a0*/  LDL.LU R4, [R1+0x1338] ;  /* 0x0013380001047983 */ /* 0x000ee20000300800 */
[----:B------:R-:W-:-:S03]  /*734b0*/  LOP3.LUT R15, R5, 0xffff, RZ, 0xc0, !PT ;  /* 0x0000ffff050f7812 */ /* 0x000fc600078ec0ff */
[----:B------:R-:W3:Y:S01]  /*734c0*/  LDL.LU R5, [R1+0x1334] ;  /* 0x0013340001057983 */ /* 0x000ee20000300800 */
[----:B------:R-:W-:-:S03]  /*734d0*/  PRMT R16, R32, 0x4210, R12 ;  /* 0x0000421020107816 */ /* 0x000fc6000000000c */
[----:B------:R-:W3:Y:S01]  /*734e0*/  LDL.LU R32, [R1+0x1434] ;  /* 0x0014340001207983 */ /* 0x000ee20000300800 */
[----:B----4-:R-:W-:-:S03]  /*734f0*/  PRMT R18, R54, 0x4210, R14 ;  /* 0x0000421036127816 */ /* 0x010fc6000000000e */
[----:B------:R-:W4:Y:S01]  /*73500*/  LDL.LU R54, [R1+0x1430] ;  /* 0x0014300001367983 */ /* 0x000f220000300800 */
[----:B------:R-:W-:-:S03]  /*73510*/  PRMT R19, R55, 0x4210, R15 ;  /* 0x0000421037137816 */ /* 0x000fc6000000000f */
[----:B-1----:R-:W-:Y:S04]  /*73520*/  STL [R1+0x64], R9 ;  /* 0x0000640901007387 */ /* 0x002fe80000100800 */
[----:B------:R-:W-:Y:S04]  /*73530*/  STL.64 [R1+0x68], R10 ;  /* 0x0000680a01007387 */ /* 0x000fe80000100a00 */
[----:B------:R-:W4:Y:S04]  /*73540*/  LDL.LU R49, [R1+0x142c] ;  /* 0x00142c0001317983 */ /* 0x000f280000300800 */
[----:B------:R-:W4:Y:S01]  /*73550*/  LDL.LU R55, [R1+0x11a4] ;  /* 0x0011a40001377983 */ /* 0x000f220000300800 */
[----:B------:R-:W-:Y:S01]  /*73560*/  PRMT R17, R56, 0x4210, R13 ;  /* 0x0000421038117816 */ /* 0x000fe2000000000d */
[----:B------:R-:W-:Y:S01]  /*73570*/  IMAD.MOV.U32 R56, RZ, RZ, R8 ;  /* 0x000000ffff387224 */ /* 0x000fe200078e0008 */
[----:B------:R-:W-:-:S04]  /*73580*/  NOP ;  /* 0x0000000000007918 */ /* 0x000fc80000000000 */
[----:B------:R-:W-:Y:S04]  /*73590*/  STL.64 [R1+0x2310], R56 ;  /* 0x0023103801007387 */ /* 0x000fe80000100a00 */
[----:B------:R-:W4:Y:S04]  /*735a0*/  LDL.LU R34, [R1+0x154] ;  /* 0x0001540001227983 */ /* 0x000f280000300800 */
[----:B------:R-:W-:Y:S01]  /*735b0*/  STSM.16.M88.4 [R0], R16 ;  /* 0x0000001000007844 */ /* 0x000fe20000000200 */
[----:B------:R-:W-:-:S03]  /*735c0*/  NOP ;  /* 0x0000000000007918 */ /* 0x000fc60000000000 */
[----:B------:R-:W0:Y:S01]  /*735d0*/  LDS.128 R8, [R0] ;  /* 0x0000000000087984 */ /* 0x000e220000000c00 */
[----:B------:R-:W-:-:S03]  /*735e0*/  PRMT R13, R37, 0x5210, R13 ;  /* 0x00005210250d7816 */ /* 0x000fc6000000000d */
[----:B------:R-:W4:Y:S01]  /*735f0*/  LDL.LU R37, [R1+0x15c] ;  /* 0x00015c0001257983 */ /* 0x000f220000300800 */
[----:B------:R-:W-:-:S03]  /*73600*/  PRMT R14, R6, 0x5210, R14 ;  /* 0x00005210060e7816 */ /* 0x000fc6000000000e */
[----:B------:R-:W4:Y:S01]  /*73610*/  LDL.LU R6, [R1+0x158] ;  /* 0x0001580001067983 */ /* 0x000f220000300800 */
[----:B------:R-:W-:-:S03]  /*73620*/  PRMT R15, R7, 0x5210, R15 ;  /* 0x00005210070f7816 */ /* 0x000fc6000000000f */
[----:B------:R-:W4:Y:S01]  /*73630*/  LDL.LU R7, [R1+0x140] ;  /* 0x0001400001077983 */ /* 0x000f220000300800 */
[----:B------:R-:W-:Y:S01]  /*73640*/  PRMT R12, R35, 0x5210, R12 ;  /* 0x00005210230c7816 */ /* 0x000fe2000000000c */
[----:B------:R-:W-:Y:S02]  /*73650*/  NOP ;  /* 0x0000000000007918 */ /* 0x000fe40000000000 */
[----:B0-----:R-:W-:Y:S04]  /*73660*/  STL.64 [R1+0x22f8], R8 ;  /* 0x0022f80801007387 */ /* 0x001fe80000100a00 */
[----:B------:R-:W-:Y:S04]  /*73670*/  STL.64 [R1+0x22e0], R10 ;  /* 0x0022e00a01007387 */ /* 0x000fe80000100a00 */
[----:B------:R-:W4:Y:S01]  /*73680*/  LDL.LU R35, [R1+0x1398] ;  /* 0x0013980001237983 */ /* 0x000f220000300800 */
        /* <DEDUP_REMOVED lines=13> */
[----:B------:R-:W4:Y:S04]  /*73760*/  LDL.LU R55, [R1+0x11a8] ;  /* 0x0011a80001377983 */ /* 0x000f280000300800 */
[----:B------:R-:W-:Y:S01]  /*73770*/  STSM.16.M88.4 [R0], R12 ;  /* 0x0000000c00007844 */ /* 0x000fe20000000200 */
[----:B------:R-:W-:-:S03]  /*73780*/  NOP ;  /* 0x0000000000007918 */ /* 0x000fc60000000000 */
[----:B------:R-:W0:Y:S01]  /*73790*/  LDS.128 R12, [R0] ;  /* 0x00000000000c7984 */ /* 0x000e220000000c00 */
[----:B------:R-:W-:Y:S01]  /*737a0*/  PRMT R18, R49, 0x4210, R22 ;  /* 0x0000421031127816 */ /* 0x000fe20000000016 */
[----:B------:R-:W-:Y:S01]  /*737b0*/  NOP ;  /* 0x0000000000007918 */ /* 0x000fe20000000000 */
[----:B------:R-:W-:-:S03]  /*737c0*/  PRMT R20, R34, 0x5210, R20 ;  /* 0x0000521022147816 */ /* 0x000fc60000000014 */
[----:B------:R-:W-:Y:S01]  /*737d0*/  STSM.16.M88.4 [R0], R16 ;  /* 0x0000001000007844 */ /* 0x000fe20000000200 */
[----:B------:R-:W-:-:S03]  /*737e0*/  NOP ;  /* 0x0000000000007918 */ /* 0x000fc60000000000 */
[----:B------:R-:W1:Y:S04]  /*737f0*/  LDS.128 R16, [R0] ;  /* 0x0000000000107984 */ /* 0x000e680000000c00 */
[----:B0-----:R-:W-:Y:S01]  /*73800*/  STL.64 [R1+0x22f0], R12 ;  /* 0x0022f00c01007387 */ /* 0x001fe20000100a00 */
[----:B------:R-:W-:-:S03]  /*73810*/  PRMT R22, R37, 0x5210, R22 ;  /* 0x0000521025167816 */ /* 0x000fc60000000016 */
[----:B------:R-:W-:Y:S04]  /*73820*/  STL.64 [R1+0x22e8], R14 ;  /* 0x0022e80e01007387 */ /* 0x000fe80000100a00 */
[----:B------:R-:W4:Y:S01]  /*73830*/  LDL.LU R34, [R1+0xf0c] ;  /* 0x000f0c0001227983 */ /* 0x000f220000300800 */
[----:B------:R-:W-:-:S03]  /*73840*/  PRMT R21, R6, 0x5210, R21 ;  /* 0x0000521006157816 */ /* 0x000fc60000000015 */
[----:B------:R-:W4:Y:S04]  /*73850*/  LDL.LU R37, [R1+0xf10] ;  /* 0x000f100001257983 */ /* 0x000f280000300800 */
[----:B------:R-:W4:Y:S01]  /*73860*/  LDL.LU R6, [R1+0x1170] ;  /* 0x0011700001067983 */ /* 0x000f220000300800 */
[----:B------:R-:W-:Y:S01]  /*73870*/  PRMT R23, R7, 0x5210, R23 ;  /* 0x0000521007177816 */ /* 0x000fe20000000017 */
[----:B------:R-:W-:Y:S02]  /*73880*/  NOP ;  /* 0x0000000000007918 */ /* 0x000fe40000000000 */
[----:B------:R-:W4:Y:S04]  /*73890*/  LDL.LU R7, [R1+0xf14] ;  /* 0x000f140001077983 */ /* 0x000f280000300800 */
[----:B-1----:R-:W-:Y:S04]  /*738a0*/  STL.64 [R1+0x22c8], R16 ;  /* 0x0022c81001007387 */ /* 0x002fe80000100a00 */
[----:B------:R-:W-:Y:S01]  /*738b0*/  STL.64 [R1+0x22c0], R18 ;  /* 0x0022c01201007387 */ /* 0x000fe20000100a00 */
[----:B------:R-:W-:-:S02]  /*738c0*/  LOP3.LUT R28, R35, 0xffff, RZ, 0xc0, !PT ;  /* 0x0000ffff231c7812 */ /* 0x000fc400078ec0ff */
[----:B--2---:R-:W-:Y:S02]  /*738d0*/  LOP3.LUT R29, R36, 0xffff, RZ, 0xc0, !PT ;  /* 0x0000ffff241d7812 */ /* 0x004fe400078ec0ff */
[----:B------:R-:W2:Y:S01]  /*738e0*/  LDL.LU R36, [R1+0x13b0] ;  /* 0x0013b00001247983 */ /* 0x000ea20000300800 */
[----:B---3--:R-:W-:-:S03]  /*738f0*/  LOP3.LUT R30, R33, 0xffff, RZ, 0xc0, !PT ;  /* 0x0000ffff211e7812 */ /* 0x008fc600078ec0ff */
[----:B------:R-:W3:Y:S01]  /*73900*/  LDL.LU R35, [R1+0x13ac] ;  /* 0x0013ac0001237983 */ /* 0x000ee20000300800 */
[----:B------:R-:W-:-:S03]  /*73910*/  LOP3.LUT R31, R4, 0xffff, RZ, 0xc0, !PT ;  /* 0x0000ffff041f7812 */ /* 0x000fc600078ec0ff */
[----:B------:R-:W3:Y:S01]  /*73920*/  LDL.LU R33, [R1+0x1360] ;  /* 0x0013600001217983 */ /* 0x000ee20000300800 */
[----:B------:R-:W-:-:S03]  /*73930*/  PRMT R25, R32, 0x4210, R29 ;  /* 0x0000421020197816 */ /* 0x000fc6000000001d */
[----:B------:R-:W3:Y:S01]  /*73940*/  LDL.LU R32, [R1+0x1358] ;  /* 0x0013580001207983 */ /* 0x000ee20000300800 */
[----:B----4-:R-:W-:-:S03]  /*73950*/  PRMT R26, R54, 0x4210, R30 ;  /* 0x00004210361a7816 */ /* 0x010fc6000000001e */
[----:B------:R-:W4:Y:S04]  /*73960*/  LDL.LU R54, [R1+0x144c] ;  /* 0x00144c0001367983 */ /* 0x000f280000300800 */
[----:B------:R-:W4:Y:S01]  /*73970*/  LDL.LU R4, [R1+0x1448] ;  /* 0x0014480001047983 */ /* 0x000f220000300800 */
[----:B------:R-:W-:-:S03]  /*73980*/  PRMT R27, R55, 0x4210, R31 ;  /* 0x00004210371b7816 */ /* 0x000fc6000000001f */
[----:B------:R-:W4:Y:S04]  /*73990*/  LDL.LU R55, [R1+0x1444] ;  /* 0x0014440001377983 */ /* 0x000f280000300800 */
[----:B------:R-:W-:Y:S01]  /*739a0*/  STSM.16.M88.4 [R0], R20 ;  /* 0x0000001400007844 */ /* 0x000fe20000000200 */
[----:B------:R-:W-:-:S03]  /*739b0*/  NOP ;  /* 0x0000000000007918 */ /* 0x000fc60000000000 */
[----:B------:R-:W0:Y:S01]  /*739c0*/  LDS.128 R20, [R0] ;  /* 0x0000000000147984 */ /* 0x000e220000000c00 */
[----:B------:R-:W-:Y:S01]  /*739d0*/  PRMT R24, R5, 0x4210, R28 ;  /* 0x0000421005187816 */ /* 0x000fe2000000001c */
[----:B------:R-:W-:Y:S02]  /*739e0*/  NOP ;  /* 0x0000000000007918 */ /* 0x000fe40000000000 */
[----:B------:R-:W4:Y:S04]  /*739f0*/  LDL.LU R5, [R1+0x11ac] ;  /* 0x0011ac0001057983 */ /* 0x000f280000300800 */
[----:B------:R-:W-:Y:S01]  /*73a00*/  STSM.16.M88.4 [R0], R24 ;  /* 0x0000001800007844 */ /* 0x000fe20000000200 */
[----:B------:R-:W-:-:S03]  /*73a10*/  NOP ;  /* 0x0000000000007918 */ /* 0x000fc60000000000 */
[----:B------:R-:W1:Y:S04]  /*73a20*/  LDS.128 R24, [R0] ;  /* 0x0000000000187984 */ /* 0x000e680000000c00 */
[----:B0-----:R-:W-:Y:S04]  /*73a30*/  STL.64 [R1+0x2300], R20 ;  /* 0x0023001401007387 */ /* 0x001fe80000100a00 */
[----:B------:R0:W-:Y:S01]  /*73a40*/  STL.64 [R1+0x22d0], R22 ;  /* 0x0022d01601007387 */ /* 0x0001e20000100a00 */
[----:B------:R-:W-:-:S03]  /*73a50*/  PRMT R30, R6, 0x5210, R30 ;  /* 0x00005210061e7816 */ /* 0x000fc6000000001e */
[----:B------:R-:W4:Y:S01]  /*73a60*/  LDL.LU R6, [R1+0x1174] ;  /* 0x0011740001067983 */ /* 0x000f220000300800 */
[----:B------:R-:W-:-:S03]  /*73a70*/  PRMT R31, R7, 0x5210, R31 ;  /* 0x00005210071f7816 */ /* 0x000fc6000000001f */
[----:B------:R-:W4:Y:S04]  /*73a80*/  LDL.LU R7, [R1+0x1178] ;  /* 0x0011780001077983 */ /* 0x000f280000300800 */
[----:B------:R-:W4:Y:S04]  /*73a90*/  LDL.LU R50, [R1+0x117c] ;  /* 0x00117c0001327983 */ /* 0x000f280000300800 */
[----:B------:R-:W4:Y:S01]  /*73aa0*/  LDL.LU R51, [R1+0xf08] ;  /* 0x000f080001337983 */ /* 0x000f220000300800 */
[----:B------:R-:W-:-:S03]  /*73ab0*/  PRMT R29, R34, 0x5210, R29 ;  /* 0x00005210221d7816 */ /* 0x000fc6000000001d */
[----:B-1----:R-:W-:Y:S04]  /*73ac0*/  STL.64 [R1+0x2320], R26 ;  /* 0x0023201a01007387 */ /* 0x002fe80000100a00 */
[----:B------:R1:W-:Y:S04]  /*73ad0*/  STL.64 [R1+0x2370], R24 ;  /* 0x0023701801007387 */ /* 0x0003e80000100a00 */
[----:B------:R-:W4:Y:S04]  /*73ae0*/  LDL.LU R48, [R1+0x13bc] ;  /* 0x0013bc0001307983 */ /* 0x000f280000300800 */
[----:B------:R-:W4:Y:S01]  /*73af0*/  LDL.LU R49, [R1+0x13b8] ;  /* 0x0013b80001317983 */ /* 0x000f220000300800 */
[----:B--2---:R-:W-:-:S02]  /*73b00*/  LOP3.LUT R36, R36, 0xffff, RZ, 0xc0, !PT ;  /* 0x0000ffff24247812 */ /* 0x004fc400078ec0ff */
[----:B---3--:R-:W-:Y:S02]  /*73b10*/  LOP3.LUT R38, R33, 0xffff, RZ, 0xc0, !PT ;  /* 0x0000ffff21267812 */ /* 0x008fe400078ec0ff */
[----:B------:R-:W-:Y:S02]  /*73b20*/  LOP3.LUT R39, R32, 0xffff, RZ, 0xc0, !PT ;  /* 0x0000ffff20277812 */ /* 0x000fe400078ec0ff */
[----:B----4-:R-:W-:Y:S02]  /*73b30*/  PRMT R32, R54, 0x4210, R36 ;  /* 0x0000421036207816 */ /* 0x010fe40000000024 */
[----:B------:R-:W2:Y:S01]  /*73b40*/  LDL.LU R54, [R1+0x1378] ;  /* 0x0013780001367983 */ /* 0x000ea20000300800 */
[----:B------:R-:W-:-:S03]  /*73b50*/  PRMT R34, R55, 0x4210, R38 ;  /* 0x0000421037227816 */ /* 0x000fc60000000026 */
[----:B------:R-:W3:Y:S01]  /*73b60*/  LDL.LU R55, [R1+0x1374] ;  /* 0x0013740001377983 */ /* 0x000ee20000300800 */
[----:B------:R-:W-:Y:S01]  /*73b70*/  PRMT R28, R37, 0x5210, R28 ;  /* 0x00005210251c7816 */ /* 0x000fe2000000001c */
[----:B------:R-:W-:Y:S01]  /*73b80*/  NOP ;  /* 0x0000000000007918 */ /* 0x000fe20000000000 */
[----:B------:R-:W-:Y:S01]  /*73b90*/  LOP3.LUT R37, R35, 0xffff, RZ, 0xc0, !PT ;  /* 0x0000ffff23257812 */ /* 0x000fe200078ec0ff */
[----:B------:R-:W4:Y:S04]  /*73ba0*/  LDL.LU R40, [R1+0x1458] ;  /* 0x0014580001287983 */ /* 0x000f280000300800 */
[----:B------:R-:W4:Y:S01]  /*73bb0*/  LDL.LU R41, [R1+0x1454] ;  /* 0x0014540001297983 */ /* 0x000f220000300800 */
[----:B------:R-:W-:-:S03]  /*73bc0*/  PRMT R33, R4, 0x4210, R37 ;  /* 0x0000421004217816 */ /* 0x000fc60000000025 */
[----:B------:R-:W4:Y:S01]  /*73bd0*/  LDL.LU R42, [R1+0x1450] ;  /* 0x00145000012a7983 */ /* 0x000f220000300800 */
[----:B------:R-:W-:-:S03]  /*73be0*/  PRMT R35, R5, 0x4210, R39 ;  /* 0x0000421005237816 */ /* 0x000fc60000000027 */
[----:B------:R-:W4:Y:S04]  /*73bf0*/  LDL.LU R43, [R1+0x11b0] ;  /* 0x0011b000012b7983 */ /* 0x000f280000300800 */
[----:B------:R-:W4:Y:S04]  /*73c00*/  LDL.LU R4, [R1+0x1190] ;  /* 0x0011900001047983 */ /* 0x000f280000300800 */
[----:B------:R-:W4:Y:S01]  /*73c10*/  LDL.LU R5, [R1+0x118c] ;  /* 0x00118c0001057983 */ /* 0x000f220000300800 */
[----:B------:R-:W-:-:S03]  /*73c20*/  PRMT R36, R6, 0x5210, R36 ;  /* 0x0000521006247816 */ /* 0x000fc60000000024 */
[----:B------:R-:W4:Y:S01]  /*73c30*/  LDL.LU R6, [R1+0x1184] ;  /* 0x0011840001067983 */ /* 0x000f220000300800 */
[----:B------:R-:W-:-:S03]  /*73c40*/  PRMT R38, R7, 0x5210, R38 ;  /* 0x0000521007267816 */ /* 0x000fc60000000026 */
[----:B------:R-:W4:Y:S01]  /*73c50*/  LDL.LU R7, [R1+0x1188] ;  /* 0x0011880001077983 */ /* 0x000f220000300800 */
[----:B------:R-:W-:-:S03]  /*73c60*/  PRMT R37, R50, 0x5210, R37 ;  /* 0x0000521032257816 */ /* 0x000fc60000000025 */
[----:B------:R-:W4:Y:S01]  /*73c70*/  LDL.LU R58, [R1+0x13c8] ;  /* 0x0013c800013a7983 */ /* 0x000f220000300800 */
[----:B------:R-:W-:-:S03]  /*73c80*/  PRMT R39, R51, 0x5210, R39 ;  /* 0x0000521033277816 */ /* 0x000fc60000000027 */
[----:B------:R-:W4:Y:S04]  /*73c90*/  LDL.LU R59, [R1+0x13c4] ;  /* 0x0013c400013b7983 */ /* 0x000f280000300800 */
[----:B------:R-:W1:Y:S04]  /*73ca0*/  LDL.LU R50, [R1+0x1390] ;  /* 0x0013900001327983 */ /* 0x000e680000300800 */
[----:B------:R-:W4:Y:S01]  /*73cb0*/  LDL.LU R51, [R1+0x138c] ;  /* 0x00138c0001337983 */ /* 0x000f220000300800 */
[----:B------:R-:W-:-:S03]  /*73cc0*/  LOP3.LUT R44, R48, 0xffff, RZ, 0xc0, !PT ;  /* 0x0000ffff302c7812 */ /* 0x000fc600078ec0ff */
[----:B------:R-:W4:Y:S01]  /*73cd0*/  LDL.LU R48, [R1+0x1464] ;  /* 0x0014640001307983 */ /* 0x000f220000300800 */
[----:B------:R-:W-:-:S03]  /*73ce0*/  LOP3.LUT R45, R49, 0xffff, RZ, 0xc0, !PT ;  /* 0x0000ffff312d7812 */ /* 0x000fc600078ec0ff */
[----:B------:R-:W4:Y:S01]  /*73cf0*/  LDL.LU R49, [R1+0x1460] ;  /* 0x0014600001317983 */ /* 0x000f220000300800 */
[----:B--2---:R-:W-:-:S03]  /*73d00*/  LOP3.LUT R46, R54, 0xffff, RZ, 0xc0, !PT ;  /* 0x0000ffff362e7812 */ /* 0x004fc600078ec0ff */
[----:B------:R-:W2:Y:S01]  /*73d10*/  LDL.LU R54, [R1+0x145c] ;  /* 0x00145c0001367983 */ /* 0x000ea20000300800 */
[----:B---3--:R-:W-:-:S03]  /*73d20*/  LOP3.LUT R47, R55, 0xffff, RZ, 0xc0, !PT ;  /* 0x0000ffff372f7812 */ /* 0x008fc600078ec0ff */
[----:B------:R-:W3:Y:S01]  /*73d30*/  LDL.LU R55, [R1+0x11b4] ;  /* 0x0011b40001377983 */ /* 0x000ee20000300800 */
[----:B----4-:R-:W-:Y:S02]  /*73d40*/  PRMT R40, R40, 0x4210, R44 ;  /* 0x0000421028287816 */ /* 0x010fe4000000002c */
[----:B------:R-:W-:Y:S02]  /*73d50*/  PRMT R41, R41, 0x4210, R45 ;  /* 0x0000421029297816 */ /* 0x000fe4000000002d */
[----:B------:R-:W-:Y:S02]  /*73d60*/  PRMT R42, R42, 0x4210, R46 ;  /* 0x000042102a2a7816 */ /* 0x000fe4000000002e */
[----:B------:R-:W-:Y:S02]  /*73d70*/  PRMT R43, R43, 0x4210, R47 ;  /* 0x000042102b2b7816 */ /* 0x000fe4000000002f */
[----:B------:R-:W-:Y:S02]  /*73d80*/  PRMT R45, R4, 0x5210, R45 ;  /* 0x00005210042d7816 */ /* 0x000fe4000000002d */
[----:B------:R-:W4:Y:S01]  /*73d90*/  LDL.LU R4, [R1+0x11d8] ;  /* 0x0011d80001047983 */ /* 0x000f220000300800 */
[----:B------:R-:W-:-:S02]  /*73da0*/  PRMT R44, R5, 0x5210, R44 ;  /* 0x00005210052c7816 */ /* 0x000fc4000000002c */
[----:B------:R-:W-:Y:S02]  /*73db0*/  PRMT R46, R6, 0x5210, R46 ;  /* 0x00005210062e7816 */ /* 0x000fe4000000002e */
[----:B------:R-:W4:Y:S04]  /*73dc0*/  LDL.LU R6, [R1+0x1194] ;  /* 0x0011940001067983 */ /* 0x000f280000300800 */
[----:B------:R-:W4:Y:S01]  /*73dd0*/  LDL.LU R5, [R1+0x1198] ;  /* 0x0011980001057983 */ /* 0x000f220000300800 */
[----:B------:R-:W-:-:S03]  /*73de0*/  PRMT R47, R7, 0x5210, R47 ;  /* 0x00005210072f7816 */ /* 0x000fc6000000002f */
[----:B------:R-:W4:Y:S04]  /*73df0*/  LDL.LU R7, [R1+0x1180] ;  /* 0x0011800001077983 */ /* 0x000f280000300800 */
[----:B------:R-:W4:Y:S04]  /*73e00*/  LDL.LU R17, [R1+0x40] ;  /* 0x0000400001117983 */ /* 0x000f280000300800 */
[----:B0-----:R-:W4:Y:S04]  /*73e10*/  LDL.LU.64 R22, [R1+0xf70] ;  /* 0x000f700001167983 */ /* 0x001f280000300a00 */
[----:B------:R-:W4:Y:S04]  /*73e20*/  LDL.LU.64 R20, [R1+0xf68] ;  /* 0x000f680001147983 */ /* 0x000f280000300a00 */
[----:B------:R-:W4:Y:S01]  /*73e30*/  LDL.LU.64 R18, [R1+0xf60] ;  /* 0x000f600001127983 */ /* 0x000f220000300a00 */
[----:B------:R-:W-:-:S03]  /*73e40*/  LOP3.LUT R16, R51, 0xffff, RZ, 0xc0, !PT ;  /* 0x0000ffff33107812 */ /* 0x000fc600078ec0ff */
[----:B------:R-:W4:Y:S04]  /*73e50*/  LDL.LU.64 R14, [R1+0xf30] ;  /* 0x000f3000010e7983 */ /* 0x000f280000300a00 */
[----:B------:R-:W4:Y:S04]  /*73e60*/  LDL.LU.64 R12, [R1+0xf58] ;  /* 0x000f5800010c7983 */ /* 0x000f280000300a00 */
[----:B------:R-:W4:Y:S01]  /*73e70*/  LDL.LU.64 R10, [R1+0xf50] ;  /* 0x000f5000010a7983 */ /* 0x000f220000300a00 */
[----:B-1----:R-:W-:-:S03]  /*73e80*/  LOP3.LUT R25, R50, 0xffff, RZ, 0xc0, !PT ;  /* 0x0000ffff32197812 */ /* 0x002fc600078ec0ff */
[----:B------:R-:W-:Y:S01]  /*73e90*/  STSM.16.M88.4 [R0], R28 ;  /* 0x0000001c00007844 */ /* 0x000fe20000000200 */
[----:B------:R-:W-:-:S03]  /*73ea0*/  NOP ;  /* 0x0000000000007918 */ /* 0x000fc60000000000 */
[----:B------:R-:W-:Y:S01]  /*73eb0*/  LDS.128 R28, [R0] ;  /* 0x00000000001c7984 */ /* 0x000fe20000000c00 */
[----:B------:R-:W-:-:S03]  /*73ec0*/  NOP ;  /* 0x0000000000007918 */ /* 0x000fc60000000000 */
[----:B------:R-:W-:Y:S01]  /*73ed0*/  STSM.16.M88.4 [R0], R32 ;  /* 0x0000002000007844 */ /* 0x000fe20000000200 */
[----:B------:R-:W-:-:S03]  /*73ee0*/  NOP ;  /* 0x0000000000007918 */ /* 0x000fc60000000000 */
[----:B------:R-:W-:Y:S01]  /*73ef0*/  LDS.128 R32, [R0] ;  /* 0x0000000000207984 */ /* 0x000fe20000000c00 */
[----:B------:R-:W-:-:S03]  /*73f00*/  NOP ;  /* 0x0000000000007918 */ /* 0x000fc60000000000 */
[----:B------:R-:W-:Y:S01]  /*73f10*/  STSM.16.M88.4 [R0], R36 ;  /* 0x0000002400007844 */ /* 0x000fe20000000200 */
[----:B------:R-:W-:-:S03]  /*73f20*/  NOP ;  /* 0x0000000000007918 */ /* 0x000fc60000000000 */
[----:B------:R-:W-:Y:S01]  /*73f30*/  LDS.128 R36, [R0] ;  /* 0x0000000000247984 */ /* 0x000fe20000000c00 */
[----:B------:R-:W-:Y:S01]  /*73f40*/  NOP ;  /* 0x0000000000007918 */ /* 0x000fe20000000000 */
[----:B------:R-:W-:Y:S02]  /*73f50*/  LOP3.LUT R61, R58, 0xffff, RZ, 0xc0, !PT ;  /* 0x0000ffff3a3d7812 */ /* 0x000fe400078ec0ff */
[----:B------:R-:W-:Y:S01]  /*73f60*/  STSM.16.M88.4 [R0], R40 ;  /* 0x0000002800007844 */ /* 0x000fe20000000200 */
[----:B------:R-:W-:Y:S01]  /*73f70*/  LOP3.LUT R24, R59, 0xffff, RZ, 0xc0, !PT ;  /* 0x0000ffff3b187812 */ /* 0x000fe200078ec0ff */
[----:B------:R-:W-:Y:S02]  /*73f80*/  NOP ;  /* 0x0000000000007918 */ /* 0x000fe40000000000 */
[----:B------:R-:W-:Y:S01]  /*73f90*/  LDS.128 R40, [R0] ;  /* 0x0000000000287984 */ /* 0x000fe20000000c00 */
[----:B------:R-:W-:Y:S01]  /*73fa0*/  NOP ;  /* 0x0000000000007918 */ /* 0x000fe20000000000 */
[----:B------:R-:W-:-:S02]  /*73fb0*/  PRMT R48, R48, 0x4210, R61 ;  /* 0x0000421030307816 */ /* 0x000fc4000000003d */
[----:B------:R-:W-:Y:S01]  /*73fc0*/  STSM.16.M88.4 [R0], R44 ;  /* 0x0000002c00007844 */ /* 0x000fe20000000200 */
[----:B------:R-:W-:Y:S01]  /*73fd0*/  PRMT R49, R49, 0x4210, R24 ;  /* 0x0000421031317816 */ /* 0x000fe20000000018 */
[----:B------:R-:W-:Y:S02]  /*73fe0*/  NOP ;  /* 0x0000000000007918 */ /* 0x000fe40000000000 */
[----:B------:R-:W-:Y:S01]  /*73ff0*/  LDS.128 R44, [R0] ;  /* 0x00000000002c7984 */ /* 0x000fe20000000c00 */
[----:B--2---:R-:W-:Y:S02]  /*74000*/  PRMT R50, R54, 0x4210, R25 ;  /* 0x0000421036327816 */ /* 0x004fe40000000019 */
[----:B---3--:R-:W-:Y:S01]  /*74010*/  PRMT R51, R55, 0x4210, R16 ;  /* 0x0000421037337816 */ /* 0x008fe20000000010 */
[----:B------:R-:W-:Y:S01]  /*74020*/  NOP ;  /* 0x0000000000007918 */ /* 0x000fe20000000000 */
[----:B------:R-:W2:Y:S04]  /*74030*/  LDL.LU R55, [R1+0x30] ;  /* 0x0000300001377983 */ /* 0x000ea80000300800 */
[----:B------:R-:W3:Y:S04]  /*74040*/  LDL.LU R54, [R1+0x44] ;  /* 0x0000440001367983 */ /* 0x000ee80000300800 */
[----:B------:R-:W3:Y:S04]  /*74050*/  LDL.LU.64 R8, [R1+0xf48] ;  /* 0x000f480001087983 */ /* 0x000ee80000300a00 */
[----:B------:R-:W3:Y:S04]  /*74060*/  LDL.LU.64 R56, [R1+0xf18] ;  /* 0x000f180001387983 */ /* 0x000ee80000300a00 */
[----:B------:R-:W3:Y:S04]  /*74070*/  LDL.LU.64 R58, [R1+0xf40] ;  /* 0x000f4000013a7983 */ /* 0x000ee80000300a00 */
[----:B------:R0:W-:Y:S04]  /*74080*/  STSM.16.M88.4 [R0], R48 ;  /* 0x0000003000007844 */ /* 0x0001e80000000200 */
[----:B0-----:R-:W3:Y:S04]  /*74090*/  LDL.LU.64 R50, [R1+0xf28] ;  /* 0x000f280001327983 */ /* 0x001ee80000300a00 */
[----:B------:R-:W3:Y:S01]  /*740a0*/  LDL.LU.64 R48, [R1+0xf00] ;  /* 0x000f000001307983 */ /* 0x000ee20000300a00 */
[----:B----4-:R-:W-:-:S02]  /*740b0*/  PRMT R4, R4, 0x5210, R61 ;  /* 0x0000521004047816 */ /* 0x010fc4000000003d */
[----:B------:R-:W-:Y:S02]  /*740c0*/  PRMT R6, R6, 0x5210, R25 ;  /* 0x0000521006067816 */ /* 0x000fe40000000019 */
[----:B------:R-:W-:Y:S01]  /*740d0*/  PRMT R5, R5, 0x5210, R24 ;  /* 0x0000521005057816 */ /* 0x000fe20000000018 */
[----:B------:R-:W-:Y:S01]  /*740e0*/  NOP ;  /* 0x0000000000007918 */ /* 0x000fe20000000000 */
[----:B------:R-:W0:Y:S01]  /*740f0*/  LDS.128 R24, [R0] ;  /* 0x0000000000187984 */ /* 0x000e220000000c00 */
[----:B------:R-:W-:Y:S01]  /*74100*/  PRMT R7, R7, 0x5210, R16 ;  /* 0x0000521007077816 */ /* 0x000fe20000000010 */
[----:B------:R-:W-:Y:S01]  /*74110*/  NOP ;  /* 0x0000000000007918 */ /* 0x000fe20000000000 */
[----:B------:R-:W-:-:S03]  /*74120*/  PRMT R61, R17, 0x7770, RZ ;  /* 0x00007770113d7816 */ /* 0x000fc600000000ff */
[----:B------:R-:W-:Y:S01]  /*74130*/  STSM.16.M88.4 [R0], R4 ;  /* 0x0000000400007844 */ /* 0x000fe20000000200 */
[----:B------:R-:W-:-:S03]  /*74140*/  NOP ;  /* 0x0000000000007918 */ /* 0x000fc60000000000 */
[----:B------:R1:W-:Y:S01]  /*74150*/  @P0 STG.E.U8 desc[UR40][R22.64], R61 ;  /* 0x0000003d16000986 */ /* 0x0003e2000c101128 */
[----:B------:R-:W-:Y:S02]  /*74160*/  LOP3.LUT P0, RZ, R3, 0x100, RZ, 0xc0, !PT ;  /* 0x0000010003ff7812 */ /* 0x000fe4000780c0ff */
[----:B-1----:R-:W-:-:S11]  /*74170*/  PRMT R61, R17, 0x7771, RZ ;  /* 0x00007771113d7816 */ /* 0x002fd600000000ff */
[----:B------:R1:W-:Y:S01]  /*74180*/  @P0 STG.E.U8 desc[UR40][R20.64], R61 ;  /* 0x0000003d14000986 */ /* 0x0003e2000c101128 */
[----:B------:R-:W-:Y:S02]  /*74190*/  LOP3.LUT P0, RZ, R3, 0x80, RZ, 0xc0, !PT ;  /* 0x0000008003ff7812 */ /* 0x000fe4000780c0ff */
[----:B-1----:R-:W-:-:S11]  /*741a0*/  PRMT R61, R17, 0x7772, RZ ;  /* 0x00007772113d7816 */ /* 0x002fd600000000ff */
[----:B------:R1:W-:Y:S01]  /*741b0*/  @P0 STG.E.U8 desc[UR40][R18.64], R61 ;  /* 0x0000003d12000986 */ /* 0x0003e2000c101128 */
[----:B------:R-:W-:Y:S02]  /*741c0*/  LOP3.LUT P0, RZ, R3, 0x40, RZ, 0xc0, !PT ;  /* 0x0000004003ff7812 */ /* 0x000fe4000780c0ff */
[----:B-1----:R-:W-:-:S11]  /*741d0*/  PRMT R61, R17, 0x7773, RZ ;  /* 0x00007773113d7816 */ /* 0x002fd600000000ff */
[----:B------:R-:W-:Y:S01]  /*741e0*/  @P0 STG.E.U8 desc[UR40][R14.64], R61 ;  /* 0x0000003d0e000986 */ /* 0x000fe2000c101128 */
[----:B------:R-:W-:-:S03]  /*741f0*/  LOP3.LUT P0, RZ, R3, 0x20, RZ, 0xc0, !PT ;  /* 0x0000002003ff7812 */ /* 0x000fc6000780c0ff */
[----:B0-----:R0:W-:Y:S04]  /*74200*/  STL.64 [R1+0x140], R24 ;  /* 0x0001401801007387 */ /* 0x0011e80000100a00 */
[----:B------:R-:W-:Y:S04]  /*74210*/  STL.64 [R1+0x148], R26 ;  /* 0x0001481a01007387 */ /* 0x000fe80000100a00 */
[----:B0-----:R-:W4:Y:S04]  /*74220*/  LDL.LU.64 R24, [R1+0x2370] ;  /* 0x0023700001187983 */ /* 0x001f280000300a00 */
[----:B------:R-:W4:Y:S04]  /*74230*/  LDL.LU.64 R6, [R1+0x2368] ;  /* 0x0023680001067983 */ /* 0x000f280000300a00 */
[----:B------:R-:W4:Y:S01]  /*74240*/  LDL.LU.64 R4, [R1+0x2360] ;  /* 0x0023600001047983 */ /* 0x000f220000300a00 */
[----:B--2---:R-:W-:-:S05]  /*74250*/  PRMT R61, R55, 0x7770, RZ ;  /* 0x00007770373d7816 */ /* 0x004fca00000000ff */
[----:B------:R0:W-:Y:S02]  /*74260*/  @P6 STG.E.U8 desc[UR40][R12.64], R61 ;  /* 0x0000003d0c006986 */ /* 0x0001e4000c101128 */
[----:B0-----:R-:W-:-:S05]  /*74270*/  PRMT R61, R55, 0x7771, RZ ;  /* 0x00007771373d7816 */ /* 0x001fca00000000ff */
[----:B------:R0:W-:Y:S02]  /*74280*/  @P5 STG.E.U8 desc[UR40][R10.64], R61 ;  /* 0x0000003d0a005986 */ /* 0x0001e4000c101128 */
[----:B0-----:R-:W-:-:S05]  /*74290*/  PRMT R61, R55, 0x7772, RZ ;  /* 0x00007772373d7816 */ /* 0x001fca00000000ff */
[----:B---3--:R0:W-:Y:S02]  /*742a0*/  @P4 STG.E.U8 desc[UR40][R8.64], R61 ;  /* 0x0000003d08004986 */ /* 0x0081e4000c101128 */
[----:B0-----:R-:W-:-:S05]  /*742b0*/  PRMT R61, R55, 0x7773, RZ ;  /* 0x00007773373d7816 */ /* 0x001fca00000000ff */
[----:B------:R0:W-:Y:S02]  /*742c0*/  @P3 STG.E.U8 desc[UR40][R56.64], R61 ;  /* 0x0000003d38003986 */ /* 0x0001e4000c101128 */
[----:B0-----:R-:W-:-:S05]  /*742d0*/  PRMT R61, R54, 0x7770, RZ ;  /* 0x00007770363d7816 */ /* 0x001fca00000000ff */
[----:B------:R0:W-:Y:S02]  /*742e0*/  @P2 STG.E.U8 desc[UR40][R58.64], R61 ;  /* 0x0000003d3a002986 */ /* 0x0001e4000c101128 */
[----:B0-----:R-:W-:-:S05]  /*742f0*/  PRMT R61, R54, 0x7771, RZ ;  /* 0x00007771363d7816 */ /* 0x001fca00000000ff */
[----:B------:R0:W-:Y:S02]  /*74300*/  @P1 STG.E.U8 desc[UR40][R50.64], R61 ;  /* 0x0000003d32001986 */ /* 0x0001e4000c101128 */
[----:B0-----:R-:W-:-:S05]  /*74310*/  PRMT R61, R54, 0x7772, RZ ;  /* 0x00007772363d7816 */ /* 0x001fca00000000ff */
[----:B------:R0:W-:Y:S04]  /*74320*/  @P0 STG.E.U8 desc[UR40][R48.64], R61 ;  /* 0x0000003d30000986 */ /* 0x0001e8000c101128 */
[----:B0-----:R-:W2:Y:S04]  /*74330*/  LDL.LU.64 R48, [R1+0xee8] ;  /* 0x000ee80001307983 */ /* 0x001ea80000300a00 */
[----:B------:R-:W3:Y:S04]  /*74340*/  LDL.LU.64 R10, [R1+0xee0] ;  /* 0x000ee000010a7983 */ /* 0x000ee80000300a00 */
[----:B------:R-:W3:Y:S04]  /*74350*/  LDL.LU.64 R8, [R1+0xed8] ;  /* 0x000ed80001087983 */ /* 0x000ee80000300a00 */
[----:B------:R-:W3:Y:S04]  /*74360*/  LDL.LU.64 R56, [R1+0xed0] ;  /* 0x000ed00001387983 */ /* 0x000ee80000300a00 */
[----:B------:R-:W3:Y:S04]  /*74370*/  LDL.LU R55, [R1+0x34] ;  /* 0x0000340001377983 */ /* 0x000ee80000300800 */
[----:B------:R-:W3:Y:S04]  /*74380*/  LDL.LU.64 R58, [R1+0xec0] ;  /* 0x000ec000013a7983 */ /* 0x000ee80000300a00 */
[----:B------:R-:W3:Y:S01]  /*74390*/  LDL.LU R14, [R1+0x48] ;  /* 0x00004800010e7983 */ /* 0x000ee20000300800 */
[----:B------:R-:W-:-:S03]  /*743a0*/  LOP3.LUT P3, RZ, R2, 0x400, RZ, 0xc0, !PT ;  /* 0x0000040002ff7812 */ /* 0x000fc6000786c0ff */
[----:B------:R-:W3:Y:S01]  /*743b0*/  LDL.LU.64 R50, [R1+0xeb8] ;  /* 0x000eb80001327983 */ /* 0x000ee20000300a00 */
[----:B------:R-:W-:Y:S02]  /*743c0*/  PRMT R61, R54, 0x7773, RZ ;  /* 0x00007773363d7816 */ /* 0x000fe400000000ff */
[C---:B------:R-:W-:Y:S02]  /*743d0*/  LOP3.LUT P2, RZ, R2.reuse, 0x100, RZ, 0xc0, !PT ;  /* 0x0000010002ff7812 */ /* 0x040fe4000784c0ff */
[----:B------:R-:W-:Y:S02]  /*743e0*/  LOP3.LUT P1, RZ, R2, 0x80, RZ, 0xc0, !PT ;  /* 0x0000008002ff7812 */ /* 0x000fe4000782c0ff */
[----:B------:R-:W-:Y:S02]  /*743f0*/  LOP3.LUT R60, R60, 0xdfffffff, RZ, 0xc0, !PT ;  /* 0xdfffffff3c3c7812 */ /* 0x000fe400078ec0ff */
[----:B----4-:R-:W-:-:S13]  /*74400*/  LOP3.LUT P6, RZ, R4, 0x20000000, RZ, 0xc0, !PT ;  /* 0x2000000004ff7812 */ /* 0x010fda00078cc0ff */
        /* <DEDUP_REMOVED lines=8> */
[----:B------:R-:W-:Y:S01]  /*74490*/  LOP3.LUT R3, R3, 0xfffffffe, RZ, 0xc0, !PT ;  /* 0xfffffffe03037812 */ /* 0x000fe200078ec0ff */
[----:B--2---:R0:W-:Y:S04]  /*744a0*/  @P3 STG.E.U8 desc[UR40][R48.64], R61 ;  /* 0x0000003d30003986 */ /* 0x0041e8000c101128 */
[----:B0-----:R-:W2:Y:S04]  /*744b0*/  LDL.LU.64 R48, [R1+0xeb0] ;  /* 0x000eb00001307983 */ /* 0x001ea80000300a00 */
[----:B------:R-:W4:Y:S04]  /*744c0*/  LDL.LU.64 R26, [R1+0xea0] ;  /* 0x000ea000011a7983 */ /* 0x000f280000300a00 */
[----:B------:R-:W4:Y:S04]  /*744d0*/  LDL.LU.64 R22, [R1+0xe80] ;  /* 0x000e800001167983 */ /* 0x000f280000300a00 */
[----:B------:R-:W4:Y:S04]  /*744e0*/  LDL.LU R15, [R1+0x38] ;  /* 0x00003800010f7983 */ /* 0x000f280000300800 */
[----:B------:R-:W4:Y:S04]  /*744f0*/  LDL.LU.64 R20, [R1+0xe78] ;  /* 0x000e780001147983 */ /* 0x000f280000300a00 */
[----:B------:R-:W4:Y:S04]  /*74500*/  LDL.LU.64 R18, [R1+0xe70] ;  /* 0x000e700001127983 */ /* 0x000f280000300a00 */
[----:B------:R-:W4:Y:S01]  /*74510*/  LDL.LU.64 R16, [R1+0xe60] ;  /* 0x000e600001107983 */ /* 0x000f220000300a00 */
[----:B---3--:R-:W-:-:S03]  /*74520*/  PRMT R61, R55, 0x7770, RZ ;  /* 0x00007770373d7816 */ /* 0x008fc600000000ff */
[----:B------:R-:W3:Y:S04]  /*74530*/  LDL.LU R54, [R1+0x4c] ;  /* 0x00004c0001367983 */ /* 0x000ee80000300800 */
[----:B------:R-:W3:Y:S04]  /*74540*/  LDL.LU.64 R12, [R1+0xe40] ;  /* 0x000e4000010c7983 */ /* 0x000ee80000300a00 */
[----:B------:R0:W-:Y:S02]  /*74550*/  @P2 STG.E.U8 desc[UR40][R10.64], R61 ;  /* 0x0000003d0a002986 */ /* 0x0001e4000c101128 */
[----:B0-----:R-:W-:-:S02]  /*74560*/  PRMT R61, R55, 0x7771, RZ ;  /* 0x00007771373d7816 */ /* 0x001fc400000000ff */
[----:B------:R-:W3:Y:S04]  /*74570*/  LDL.LU.64 R10, [R1+0xe38] ;  /* 0x000e3800010a7983 */ /* 0x000ee80000300a00 */
[----:B------:R0:W-:Y:S04]  /*74580*/  @P1 STG.E.U8 desc[UR40][R8.64], R61 ;  /* 0x0000003d08001986 */ /* 0x0001e8000c101128 */
[----:B0-----:R-:W3:Y:S01]  /*74590*/  LDL.LU.64 R8, [R1+0xe30] ;  /* 0x000e300001087983 */ /* 0x001ee20000300a00 */
[----:B------:R-:W-:Y:S02]  /*745a0*/  @P6 LOP3.LUT R3, R3, 0x1, RZ, 0xfc, !PT ;  /* 0x0000000103036812 */ /* 0x000fe400078efcff */
[----:B------:R-:W-:-:S02]  /*745b0*/  LOP3.LUT P6, RZ, R2, 0x2, RZ, 0xc0, !PT ;  /* 0x0000000202ff7812 */ /* 0x000fc400078cc0ff */
[----:B------:R-:W-:-:S11]  /*745c0*/  LOP3.LUT R3, R3, 0xfffffffd, RZ, 0xc0, !PT ;  /* 0xfffffffd03037812 */ /* 0x000fd600078ec0ff */
[----:B------:R-:W-:Y:S02]  /*745d0*/  @P6 LOP3.LUT R3, R3, 0x2, RZ, 0xfc, !PT ;  /* 0x0000000203036812 */ /* 0x000fe400078efcff */
[----:B------:R-:W-:Y:S02]  /*745e0*/  LOP3.LUT P6, RZ, R2, 0x4, RZ, 0xc0, !PT ;  /* 0x0000000402ff7812 */ /* 0x000fe400078cc0ff */
[----:B------:R-:W-:-:S11]  /*745f0*/  LOP3.LUT R3, R3, 0xfffffffb, RZ, 0xc0, !PT ;  /* 0xfffffffb03037812 */ /* 0x000fd600078ec0ff */
[----:B------:R-:W-:Y:S02]  /*74600*/  @P6 LOP3.LUT R3, R3, 0x4, RZ, 0xfc, !PT ;  /* 0x0000000403036812 */ /* 0x000fe400078efcff */
[C---:B------:R-:W-:Y:S02]  /*74610*/  LOP3.LUT P6, RZ, R2.reuse, 0x8, RZ, 0xc0, !PT ;  /* 0x0000000802ff7812 */ /* 0x040fe400078cc0ff */
[----:B------:R-:W-:Y:S02]  /*74620*/  LOP3.LUT R3, R3, 0xfffffff7, RZ, 0xc0, !PT ;  /* 0xfffffff703037812 */ /* 0x000fe400078ec0ff */
[----:B------:R-:W-:-:S09]  /*74630*/  LOP3.LUT P0, RZ, R2, 0x40, RZ, 0xc0, !PT ;  /* 0x0000004002ff7812 */ /* 0x000fd2000780c0ff */
[----:B------:R-:W-:Y:S02]  /*74640*/  @P6 LOP3.LUT R3, R3, 0x8, RZ, 0xfc, !PT ;  /* 0x0000000803036812 */ /* 0x000fe400078efcff */
[----:B------:R-:W-:Y:S02]  /*74650*/  LOP3.LUT P6, RZ, R2, 0x10, RZ, 0xc0, !PT ;  /* 0x0000001002ff7812 */ /* 0x000fe400078cc0ff */
[----:B------:R-:W-:Y:S02]  /*74660*/  LOP3.LUT R3, R3, 0xffffffef, RZ, 0xc0, !PT ;  /* 0xffffffef03037812 */ /* 0x000fe400078ec0ff */
[----:B------:R-:W-:-:S09]  /*74670*/  PRMT R61, R55, 0x7772, RZ ;  /* 0x00007772373d7816 */ /* 0x000fd200000000ff */
[----:B------:R-:W-:Y:S02]  /*74680*/  @P6 LOP3.LUT R3, R3, 0x10, RZ, 0xfc, !PT ;  /* 0x0000001003036812 */ /* 0x000fe400078efcff */
[----:B------:R-:W-:Y:S01]  /*74690*/  LOP3.LUT P6, RZ, R2, 0x20, RZ, 0xc0, !PT ;  /* 0x0000002002ff7812 */ /* 0x000fe200078cc0ff */
[----:B------:R0:W-:Y:S02]  /*746a0*/  @P0 STG.E.U8 desc[UR40][R56.64], R61 ;  /* 0x0000003d38000986 */ /* 0x0001e4000c101128 */
[----:B0-----:R-:W-:Y:S02]  /*746b0*/  PRMT R61, R55, 0x7773, RZ ;  /* 0x00007773373d7816 */ /* 0x001fe400000000ff */
[----:B------:R-:W3:Y:S08]  /*746c0*/  LDL.LU.64 R56, [R1+0xe18] ;  /* 0x000e180001387983 */ /* 0x000ef00000300a00 */
[----:B------:R0:W-:Y:S01]  /*746d0*/  @P6 STG.E.U8 desc[UR40][R58.64], R61 ;  /* 0x0000003d3a006986 */ /* 0x0001e2000c101128 */
[----:B------:R-:W-:-:S03]  /*746e0*/  LOP3.LUT P6, RZ, R3, 0x10, RZ, 0xc0, !PT ;  /* 0x0000001003ff7812 */ /* 0x000fc600078cc0ff */
[----:B------:R-:W3:Y:S01]  /*746f0*/  LDL.LU R55, [R1+0x3c] ;  /* 0x00003c0001377983 */ /* 0x000ee20000300800 */
[----:B0-----:R-:W-:-:S03]  /*74700*/  PRMT R61, R14, 0x7770, RZ ;  /* 0x000077700e3d7816 */ /* 0x001fc600000000ff */
[----:B------:R-:W3:Y:S06]  /*74710*/  LDL.LU.64 R58, [R1+0xdf8] ;  /* 0x000df800013a7983 */ /* 0x000eec0000300a00 */
[----:B------:R0:W-:Y:S01]  /*74720*/  @P6 STG.E.U8 desc[UR40][R50.64], R61 ;  /* 0x0000003d32006986 */ /* 0x0001e2000c101128 */
[----:B------:R-:W-:Y:S02]  /*74730*/  LOP3.LUT P6, RZ, R3, 0x8, RZ, 0xc0, !PT ;  /* 0x0000000803ff7812 */ /* 0x000fe400078cc0ff */
[----:B0-----:R-:W-:Y:S01]  /*74740*/  PRMT R61, R14, 0x7771, RZ ;  /* 0x000077710e3d7816 */ /* 0x001fe200000000ff */
[----:B------:R-:W3:Y:S01]  /*74750*/  LDL.LU.64 R50, [R1+0xdf0] ;  /* 0x000df00001327983 */ /* 0x000ee20000300a00 */
[----:B------:R-:W-:-:S02]  /*74760*/  LOP3.LUT P5, RZ, R4, 0x10000000, RZ, 0xc0, !PT ;  /* 0x1000000004ff7812 */ /* 0x000fc400078ac0ff */
[----:B------:R-:W-:-:S07]  /*74770*/  LOP3.LUT P4, RZ, R4, 0x8000000, RZ, 0xc0, !PT ;  /* 0x0800000004ff7812 */ /* 0x000fce000788c0ff */
[----:B--2---:R0:W-:Y:S01]  /*74780*/  @P6 STG.E.U8 desc[UR40][R48.64], R61 ;  /* 0x0000003d30006986 */ /* 0x0041e2000c101128 */
[C---:B------:R-:W-:Y:S02]  /*74790*/  LOP3.LUT P6, RZ, R3.reuse, 0x4, RZ, 0xc0, !PT ;  /* 0x0000000403ff7812 */ /* 0x040fe400078cc0ff */
[----:B0-----:R-:W-:Y:S01]  /*747a0*/  PRMT R61, R14, 0x7772, RZ ;  /* 0x000077720e3d7816 */ /* 0x001fe200000000ff */
[----:B------:R-:W2:Y:S10]  /*747b0*/  LDL.LU.64 R48, [R1+0xde8] ;  /* 0x000de80001307983 */ /* 0x000eb40000300a00 */
[----:B----4-:R0:W-:Y:S01]  /*747c0*/  @P6 STG.E.U8 desc[UR40][R26.64], R61 ;  /* 0x0000003d1a006986 */ /* 0x0101e2000c101128 */
[----:B------:R-:W-:-:S02]  /*747d0*/  LOP3.LUT P6, RZ, R3, 0x2, RZ, 0xc0, !PT ;  /* 0x0000000203ff7812 */ /* 0x000fc400078cc0ff */
[----:B0-----:R-:W-:-:S11]  /*747e0*/  PRMT R61, R14, 0x7773, RZ ;  /* 0x000077730e3d7816 */ /* 0x001fd600000000ff */
[----:B------:R-:W-:Y:S01]  /*747f0*/  @P6 STG.E.U8 desc[UR40][R22.64], R61 ;  /* 0x0000003d16006986 */ /* 0x000fe2000c101128 */
[----:B------:R-:W-:Y:S02]  /*74800*/  LOP3.LUT P6, RZ, R3, 0x1, RZ, 0xc0, !PT ;  /* 0x0000000103ff7812 */ /* 0x000fe400078cc0ff */
[----:B------:R-:W-:-:S11]  /*74810*/  PRMT R3, R15, 0x7770, RZ ;  /* 0x000077700f037816 */ /* 0x000fd600000000ff */
[----:B------:R0:W-:Y:S01]  /*74820*/  @P6 STG.E.U8 desc[UR40][R20.64], R3 ;  /* 0x0000000314006986 */ /* 0x0001e2000c101128 */
[----:B------:R-:W-:Y:S02]  /*74830*/  LOP3.LUT P6, RZ, R60, 0x80000000, RZ, 0xc0, !PT ;  /* 0x800000003cff7812 */ /* 0x000fe400078cc0ff */
[----:B0-----:R-:W-:-:S11]  /*74840*/  PRMT R3, R15, 0x7771, RZ ;  /* 0x000077710f037816 */ /* 0x001fd600000000ff */
[----:B------:R0:W-:Y:S01]  /*74850*/  @P6 STG.E.U8 desc[UR40][R18.64], R3 ;  /* 0x0000000312006986 */ /* 0x0001e2000c101128 */
[----:B------:R-:W-:Y:S02]  /*74860*/  LOP3.LUT P6, RZ, R60, 0x40000000, RZ, 0xc0, !PT ;  /* 0x400000003cff7812 */ /* 0x000fe400078cc0ff */
[----:B0-----:R-:W-:-:S11]  /*74870*/  PRMT R3, R15, 0x7772, RZ ;  /* 0x000077720f037816 */ /* 0x001fd600000000ff */
[----:B------:R0:W-:Y:S01]  /*74880*/  @P6 STG.E.U8 desc[UR40][R16.64], R3 ;  /* 0x0000000310006986 */ /* 0x0001e2000c101128 */
[----:B------:R-:W-:Y:S02]  /*74890*/  LOP3.LUT P6, RZ, R60, 0x20000000, RZ, 0xc0, !PT ;  /* 0x200000003cff7812 */ /* 0x000fe400078cc0ff */
[----:B0-----:R-:W-:-:S11]  /*748a0*/  PRMT R3, R15, 0x7773, RZ ;  /* 0x000077730f037816 */ /* 0x001fd600000000ff */
[----:B---3--:R0:W-:Y:S02]  /*748b0*/  @P6 STG.E.U8 desc[UR40][R12.64], R3 ;  /* 0x000000030c006986 */ /* 0x0081e4000c101128 */
[----:B0-----:R-:W-:-:S05]  /*748c0*/  PRMT R3, R54, 0x7770, RZ ;  /* 0x0000777036037816 */ /* 0x001fca00000000ff */
[----:B------:R0:W-:Y:S02]  /*748d0*/  @P5 STG.E.U8 desc[UR40][R10.64], R3 ;  /* 0x000000030a005986 */ /* 0x0001e4000c101128 */
[----:B0-----:R-:W-:-:S05]  /*748e0*/  PRMT R3, R54, 0x7771, RZ ;  /* 0x0000777136037816 */ /* 0x001fca00000000ff */
[----:B------:R0:W-:Y:S04]  /*748f0*/  @P4 STG.E.U8 desc[UR40][R8.64], R3 ;  /* 0x0000000308004986 */ /* 0x0001e8000c101128 */
[----:B0-----:R-:W3:Y:S01]  /*74900*/  LDL.LU.64 R8, [R1+0xdd8] ;  /* 0x000dd80001087983 */ /* 0x001ee20000300a00 */
[C---:B------:R-:W-:Y:S02]  /*74910*/  LOP3.LUT P3, RZ, R4.reuse, 0x4000000, RZ, 0xc0, !PT ;  /* 0x0400000004ff7812 */ /* 0x040fe4000786c0ff */
[----:B------:R-:W-:Y:S01]  /*74920*/  LOP3.LUT P2, RZ, R4, 0x2000000, RZ, 0xc0, !PT ;  /* 0x0200000004ff7812 */ /* 0x000fe2000784c0ff */
[----:B------:R-:W4:Y:S01]  /*74930*/  LDL.LU.64 R12, [R1+0xdc8] ;  /* 0x000dc800010c7983 */ /* 0x000f220000300a00 */
[----:B------:R-:W-:Y:S02]  /*74940*/  PRMT R3, R54, 0x7772, RZ ;  /* 0x0000777236037816 */ /* 0x000fe400000000ff */
[----:B------:R-:W-:-:S07]  /*74950*/  LOP3.LUT P1, RZ, R4, 0x1000000, RZ, 0xc0, !PT ;  /* 0x0100000004ff7812 */ /* 0x000fce000782c0ff */
[----:B------:R0:W-:Y:S02]  /*74960*/  @P3 STG.E.U8 desc[UR40][R56.64], R3 ;  /* 0x0000000338003986 */ /* 0x0001e4000c101128 */
[----:B0-----:R-:W-:-:S05]  /*74970*/  PRMT R3, R54, 0x7773, RZ ;  /* 0x0000777336037816 */ /* 0x001fca00000000ff */
[----:B------:R0:W-:Y:S02]  /*74980*/  @P2 STG.E.U8 desc[UR40][R58.64], R3 ;  /* 0x000000033a002986 */ /* 0x0001e4000c101128 */
[----:B0-----:R-:W-:-:S05]  /*74990*/  PRMT R3, R55, 0x7770, RZ ;  /* 0x0000777037037816 */ /* 0x001fca00000000ff */
[----:B------:R0:W-:Y:S04]  /*749a0*/  @P1 STG.E.U8 desc[UR40][R50.64], R3 ;  /* 0x0000000332001986 */ /* 0x0001e8000c101128 */
[----:B0-----:R-:W4:Y:S04]  /*749b0*/  LDL.LU.64 R50, [R1+0xdc0] ;  /* 0x000dc00001327983 */ /* 0x001f280000300a00 */
[----:B------:R-:W4:Y:S04]  /*749c0*/  LDL.LU.64 R10, [R1+0xdb8] ;  /* 0x000db800010a7983 */ /* 0x000f280000300a00 */
[----:B------:R-:W4:Y:S04]  /*749d0*/  LDL.LU.64 R56, [R1+0xdb0] ;  /* 0x000db00001387983 */ /* 0x000f280000300a00 */
[----:B------:R-:W4:Y:S01]  /*749e0*/  LDL.LU R59, [R1+0x20] ;  /* 0x00002000013b7983 */ /* 0x000f220000300800 */
[----:B------:R-:W-:-:S02]  /*749f0*/  LOP3.LUT P0, RZ, R4, 0x800000, RZ, 0xc0, !PT ;  /* 0x0080000004ff7812 */ /* 0x000fc4000780c0ff */
[----:B------:R-:W-:Y:S02]  /*74a00*/  PRMT R3, R55, 0x7771, RZ ;  /* 0x0000777137037816 */ /* 0x000fe400000000ff */
[----:B------:R-:W-:-:S09]  /*74a10*/  LOP3.LUT P3, RZ, R4, 0x400000, RZ, 0xc0, !PT ;  /* 0x0040000004ff7812 */ /* 0x000fd2000786c0ff */
[----:B--2---:R0:W-:Y:S04]  /*74a20*/  @P0 STG.E.U8 desc[UR40][R48.64], R3 ;  /* 0x0000000330000986 */ /* 0x0041e8000c101128 */
[----:B0-----:R-:W2:Y:S01]  /*74a30*/  LDL.LU.64 R48, [R1+0xd98] ;  /* 0x000d980001307983 */ /* 0x001ea20000300a00 */
[----:B------:R-:W-:-:S05]  /*74a40*/  PRMT R3, R55, 0x7772, RZ ;  /* 0x0000777237037816 */ /* 0x000fca00000000ff */
[----:B---3--:R0:W-:Y:S04]  /*74a50*/  @P3 STG.E.U8 desc[UR40][R8.64], R3 ;  /* 0x0000000308003986 */ /* 0x0081e8000c101128 */
[----:B0-----:R-:W3:Y:S01]  /*74a60*/  LDL.LU R8, [R1+0x10] ;  /* 0x0000100001087983 */ /* 0x001ee20000300800 */
[----:B------:R-:W-:-:S03]  /*74a70*/  PRMT R3, R55, 0x7773, RZ ;  /* 0x0000777337037816 */ /* 0x000fc600000000ff */
[----:B------:R-:W3:Y:S01]  /*74a80*/  LDL.LU.64 R54, [R1+0xd90] ;  /* 0x000d900001367983 */ /* 0x000ee20000300a00 */
[----:B------:R-:W-:Y:S02]  /*74a90*/  LOP3.LUT P6, RZ, R4, 0x400, RZ, 0xc0, !PT ;  /* 0x0000040004ff7812 */ /* 0x000fe400078cc0ff */
[----:B------:R-:W-:Y:S01]  /*74aa0*/  LOP3.LUT R60, R60, 0xffdfffff, RZ, 0xc0, !PT ;  /* 0xffdfffff3c3c7812 */ /* 0x000fe200078ec0ff */
[----:B------:R-:W3:Y:S01]  /*74ab0*/  LDL.LU.64 R26, [R1+0xd88] ;  /* 0x000d8800011a7983 */ /* 0x000ee20000300a00 */
[----:B------:R-:W-:-:S03]  /*74ac0*/  LOP3.LUT P2, RZ, R4, 0x200000, RZ, 0xc0, !PT ;  /* 0x0020000004ff7812 */ /* 0x000fc6000784c0ff */
[----:B------:R-:W3:Y:S01]  /*74ad0*/  LDL.LU.64 R22, [R1+0xd80] ;  /* 0x000d800001167983 */ /* 0x000ee20000300a00 */
[----:B------:R-:W-:-:S03]  /*74ae0*/  LOP3.LUT P1, RZ, R4, 0x100000, RZ, 0xc0, !PT ;  /* 0x0010000004ff7812 */ /* 0x000fc6000782c0ff */
[----:B------:R-:W3:Y:S02]  /*74af0*/  LDL.LU.64 R20, [R1+0xd78] ;  /* 0x000d780001147983 */ /* 0x000ee40000300a00 */
        /* <DEDUP_REMOVED lines=12> */
[----:B----4-:R0:W-:Y:S10]  /*74bc0*/  @P2 STG.E.U8 desc[UR40][R12.64], R3 ;  /* 0x000000030c002986 */ /* 0x0101f4000c101128 */
[----:B------:R-:W-:-:S02]  /*74bd0*/  @P6 LOP3.LUT R60, R60, 0x2000000, RZ, 0xfc, !PT ;  /* 0x020000003c3c6812 */ /* 0x000fc400078efcff */
[----:B------:R-:W-:Y:S02]  /*74be0*/  LOP3.LUT P6, RZ, R4, 0x8000, RZ, 0xc0, !PT ;  /* 0x0000800004ff7812 */ /* 0x000fe400078cc0ff */
[----:B------:R-:W-:Y:S02]  /*74bf0*/  LOP3.LUT R60, R60, 0xfbffffff, RZ, 0xc0, !PT ;  /* 0xfbffffff3c3c7812 */ /* 0x000fe400078ec0ff */
[----:B0-----:R-:W-:-:S05]  /*74c00*/  PRMT R3, R59, 0x7770, RZ ;  /* 0x000077703b037816 */ /* 0x001fca00000000ff */
[----:B------:R0:W-:Y:S04]  /*74c10*/  @P1 STG.E.U8 desc[UR40][R50.64], R3 ;  /* 0x0000000332001986 */ /* 0x0001e8000c101128 */
[----:B------:R-:W-:Y:S02]  /*74c20*/  @P6 LOP3.LUT R60, R60, 0x4000000, RZ, 0xfc, !PT ;  /* 0x040000003c3c6812 */ /* 0x000fe400078efcff */
[----:B------:R-:W-:Y:S01]  /*74c30*/  LOP3.LUT P6, RZ, R4, 0x10000, RZ, 0xc0, !PT ;  /* 0x0001000004ff7812 */ /* 0x000fe200078cc0ff */
[----:B0-----:R-:W4:Y:S01]  /*74c40*/  LDL.LU R50, [R1+0x24] ;  /* 0x0000240001327983 */ /* 0x001f220000300800 */
[----:B------:R-:W-:-:S03]  /*74c50*/  LOP3.LUT R60, R60, 0xf7ffffff, RZ, 0xc0, !PT ;  /* 0xf7ffffff3c3c7812 */ /* 0x000fc600078ec0ff */
[----:B------:R-:W4:Y:S08]  /*74c60*/  LDL.LU.64 R18, [R1+0xd70] ;  /* 0x000d700001127983 */ /* 0x000f300000300a00 */
[----:B------:R-:W-:Y:S01]  /*74c70*/  @P6 LOP3.LUT R60, R60, 0x8000000, RZ, 0xfc, !PT ;  /* 0x080000003c3c6812 */ /* 0x000fe200078efcff */
[----:B------:R-:W4:Y:S01]  /*74c80*/  LDL.LU.64 R16, [R1+0xd68] ;  /* 0x000d680001107983 */ /* 0x000f220000300a00 */
[----:B------:R-:W-:-:S02]  /*74c90*/  LOP3.LUT P6, RZ, R4, 0x20000, RZ, 0xc0, !PT ;  /* 0x0002000004ff7812 */ /* 0x000fc400078cc0ff */
[----:B------:R-:W-:Y:S01]  /*74ca0*/  LOP3.LUT P0, RZ, R4, 0x80000, RZ, 0xc0, !PT ;  /* 0x0008000004ff7812 */ /* 0x000fe2000780c0ff */
[----:B------:R-:W4:Y:S01]  /*74cb0*/  LDL.LU R51, [R1+0x14] ;  /* 0x0000140001337983 */ /* 0x000f220000300800 */
[----:B------:R-:W-:Y:S02]  /*74cc0*/  LOP3.LUT R60, R60, 0xefffffff, RZ, 0xc0, !PT ;  /* 0xefffffff3c3c7812 */ /* 0x000fe400078ec0ff */
[----:B------:R-:W-:Y:S01]  /*74cd0*/  PRMT R3, R59, 0x7771, RZ ;  /* 0x000077713b037816 */ /* 0x000fe200000000ff */
[----:B------:R-:W4:Y:S04]  /*74ce0*/  LDL.LU.64 R14, [R1+0xd58] ;  /* 0x000d5800010e7983 */ /* 0x000f280000300a00 */
[----:B------:R-:W4:Y:S02]  /*74cf0*/  LDL.LU.64 R12, [R1+0xd48] ;  /* 0x000d4800010c7983 */ /* 0x000f240000300a00 */
[----:B------:R-:W-:-:S02]  /*74d00*/  @P6 LOP3.LUT R60, R60, 0x10000000, RZ, 0xfc, !PT ;  /* 0x100000003c3c6812 */ /* 0x000fc400078efcff */
[----:B------:R-:W-:Y:S01]  /*74d10*/  LOP3.LUT P6, RZ, R4, 0x40000, RZ, 0xc0, !PT ;  /* 0x0004000004ff7812 */ /* 0x000fe200078cc0ff */
[----:B------:R0:W-:Y:S02]  /*74d20*/  @P0 STG.E.U8 desc[UR40][R10.64], R3 ;  /* 0x000000030a000986 */ /* 0x0001e4000c101128 */
[----:B0-----:R-:W-:Y:S02]  /*74d30*/  PRMT R3, R59, 0x7772, RZ ;  /* 0x000077723b037816 */ /* 0x001fe400000000ff */
[----:B------:R-:W4:Y:S08]  /*74d40*/  LDL.LU.64 R10, [R1+0xd40] ;  /* 0x000d4000010a7983 */ /* 0x000f300000300a00 */
[----:B------:R0:W-:Y:S01]  /*74d50*/  @P6 STG.E.U8 desc[UR40][R56.64], R3 ;  /* 0x0000000338006986 */ /* 0x0001e2000c101128 */
[----:B------:R-:W-:-:S02]  /*74d60*/  LOP3.LUT P6, RZ, R60, 0x10000000, RZ, 0xc0, !PT ;  /* 0x100000003cff7812 */ /* 0x000fc400078cc0ff */
[----:B0-----:R-:W-:Y:S01]  /*74d70*/  PRMT R3, R59, 0x7773, RZ ;  /* 0x000077733b037816 */ /* 0x001fe200000000ff */
[----:B------:R-:W4:Y:S04]  /*74d80*/  LDL.LU.64 R56, [R1+0xd38] ;  /* 0x000d380001387983 */ /* 0x000f280000300a00 */
[----:B------:R-:W4:Y:S06]  /*74d90*/  LDL.LU.64 R58, [R1+0xd30] ;  /* 0x000d3000013a7983 */ /* 0x000f2c0000300a00 */
[----:B--2---:R0:W-:Y:S01]  /*74da0*/  @P6 STG.E.U8 desc[UR40][R48.64], R3 ;  /* 0x0000000330006986 */ /* 0x0041e2000c101128 */
[----:B------:R-:W-:-:S03]  /*74db0*/  LOP3.LUT P6, RZ, R60, 0x8000000, RZ, 0xc0, !PT ;  /* 0x080000003cff7812 */ /* 0x000fc600078cc0ff */
[----:B0-----:R-:W2:Y:S04]  /*74dc0*/  LDL.LU.64 R48, [R1+0xd18] ;  /* 0x000d180001307983 */ /* 0x001ea80000300a00 */
[----:B------:R-:W2:Y:S01]  /*74dd0*/  LDL.LU R9, [R1+0x28] ;  /* 0x0000280001097983 */ /* 0x000ea20000300800 */
[----:B---3--:R-:W-:-:S05]  /*74de0*/  PRMT R3, R8, 0x7770, RZ ;  /* 0x0000777008037816 */ /* 0x008fca00000000ff */
[----:B------:R0:W-:Y:S04]  /*74df0*/  @P6 STG.E.U8 desc[UR40][R54.64], R3 ;  /* 0x0000000336006986 */ /* 0x0001e8000c101128 */
[----:B0-----:R-:W3:Y:S01]  /*74e00*/  LDL.LU.64 R54, [R1+0xd10] ;  /* 0x000d100001367983 */ /* 0x001ee20000300a00 */
        /* <DEDUP_REMOVED lines=10> */
[----:B------:R-:W-:Y:S02]  /*74eb0*/  LOP3.LUT P5, RZ, R4, 0x200, RZ, 0xc0, !PT ;  /* 0x0000020004ff7812 */ /* 0x000fe400078ac0ff */
[----:B----4-:R-:W-:-:S09]  /*74ec0*/  PRMT R3, R50, 0x7770, RZ ;  /* 0x0000777032037816 */ /* 0x010fd200000000ff */
[----:B------:R0:W-:Y:S01]  /*74ed0*/  @P6 STG.E.U8 desc[UR40][R18.64], R3 ;  /* 0x0000000312006986 */ /* 0x0001e2000c101128 */
[----:B------:R-:W-:Y:S02]  /*74ee0*/  LOP3.LUT P6, RZ, R60, 0x400000, RZ, 0xc0, !PT ;  /* 0x004000003cff7812 */ /* 0x000fe400078cc0ff */
[----:B0-----:R-:W-:-:S11]  /*74ef0*/  PRMT R3, R50, 0x7771, RZ ;  /* 0x0000777132037816 */ /* 0x001fd600000000ff */
[----:B------:R0:W-:Y:S01]  /*74f00*/  @P6 STG.E.U8 desc[UR40][R16.64], R3 ;  /* 0x0000000310006986 */ /* 0x0001e2000c101128 */
[----:B------:R-:W-:Y:S02]  /*74f10*/  LOP3.LUT P6, RZ, R60, 0x200000, RZ, 0xc0, !PT ;  /* 0x002000003cff7812 */ /* 0x000fe400078cc0ff */
[----:B------:R-:W-:Y:S02]  /*74f20*/  LOP3.LUT P4, RZ, R4, 0x100, RZ, 0xc0, !PT ;  /* 0x0000010004ff7812 */ /* 0x000fe4000788c0ff */
[----:B0-----:R-:W-:-:S09]  /*74f30*/  PRMT R3, R50, 0x7772, RZ ;  /* 0x0000777232037816 */ /* 0x001fd200000000ff */
[----:B------:R0:W-:Y:S01]  /*74f40*/  @P6 STG.E.U8 desc[UR40][R14.64], R3 ;  /* 0x000000030e006986 */ /* 0x0001e2000c101128 */
[----:B------:R-:W-:Y:S02]  /*74f50*/  LOP3.LUT P3, RZ, R4, 0x80, RZ, 0xc0, !PT ;  /* 0x0000008004ff7812 */ /* 0x000fe4000786c0ff */
[----:B0-----:R-:W-:-:S05]  /*74f60*/  PRMT R3, R50, 0x7773, RZ ;  /* 0x0000777332037816 */ /* 0x001fca00000000ff */
        /* <DEDUP_REMOVED lines=9> */
[----:B------:R0:W-:Y:S02]  /*75000*/  @P2 STG.E.U8 desc[UR40][R58.64], R3 ;  /* 0x000000033a002986 */ /* 0x0001e4000c101128 */
[----:B0-----:R-:W-:-:S05]  /*75010*/  PRMT R3, R51, 0x7773, RZ ;  /* 0x0000777333037816 */ /* 0x001fca00000000ff */
[----:B--2---:R0:W-:Y:S02]  /*75020*/  @P1 STG.E.U8 desc[UR40][R48.64], R3 ;  /* 0x0000000330001986 */ /* 0x0041e4000c101128 */
[----:B0-----:R-:W-:-:S05]  /*75030*/  PRMT R3, R9, 0x7770, RZ ;  /* 0x0000777009037816 */ /* 0x001fca00000000ff */
[----:B---3--:R0:W-:Y:S04]  /*75040*/  @P0 STG.E.U8 desc[UR40][R54.64], R3 ;  /* 0x0000000336000986 */ /* 0x0081e8000c101128 */
[----:B0-----:R-:W2:Y:S04]  /*75050*/  LDL.LU.64 R54, [R1+0xd08] ;  /* 0x000d080001367983 */ /* 0x001ea80000300a00 */
[----:B------:R-:W3:Y:S04]  /*75060*/  LDL.LU.64 R10, [R1+0xcf8] ;  /* 0x000cf800010a7983 */ /* 0x000ee80000300a00 */
[----:B------:R-:W4:Y:S04]  /*75070*/  LDL.LU.64 R48, [R1+0xcd8] ;  /* 0x000cd80001307983 */ /* 0x000f280000300a00 */
[----:B------:R-:W3:Y:S04]  /*75080*/  LDL.LU.64 R56, [R1+0xcd0] ;  /* 0x000cd00001387983 */ /* 0x000ee80000300a00 */
[----:B------:R-:W3:Y:S04]  /*75090*/  LDL.LU.64 R58, [R1+0xcc8] ;  /* 0x000cc800013a7983 */ /* 0x000ee80000300a00 */
[----:B------:R-:W3:Y:S04]  /*750a0*/  LDL.LU.64 R50, [R1+0xcb0] ;  /* 0x000cb00001327983 */ /* 0x000ee80000300a00 */
[----:B------:R-:W3:Y:S01]  /*750b0*/  LDL.LU R18, [R1+0x18] ;  /* 0x0000180001127983 */ /* 0x000ee20000300800 */
[----:B------:R-:W-:-:S02]  /*750c0*/  LOP3.LUT P3, RZ, R4, 0x8, RZ, 0xc0, !PT ;  /* 0x0000000804ff7812 */ /* 0x000fc4000786c0ff */
[----:B------:R-:W-:Y:S02]  /*750d0*/  PRMT R3, R9, 0x7771, RZ ;  /* 0x0000777109037816 */ /* 0x000fe400000000ff */
        /* <DEDUP_REMOVED lines=12> */
[----:B------:R-:W-:Y:S01]  /*751a0*/  LOP3.LUT P6, RZ, R5, 0x8000000, RZ, 0xc0, !PT ;  /* 0x0800000005ff7812 */ /* 0x000fe200078cc0ff */
[----:B--2---:R0:W-:Y:S04]  /*751b0*/  @P3 STG.E.U8 desc[UR40][R54.64], R3 ;  /* 0x0000000336003986 */ /* 0x0041e8000c101128 */
[----:B0-----:R-:W2:Y:S04]  /*751c0*/  LDL.LU.64 R54, [R1+0xc90] ;  /* 0x000c900001367983 */ /* 0x001ea80000300a00 */
[----:B------:R-:W2:Y:S04]  /*751d0*/  LDL.LU R19, [R1+0x2c] ;  /* 0x00002c0001137983 */ /* 0x000ea80000300800 */
[----:B------:R-:W2:Y:S01]  /*751e0*/  LDL.LU.64 R26, [R1+0xc88] ;  /* 0x000c8800011a7983 */ /* 0x000ea20000300a00 */
[----:B------:R-:W-:-:S03]  /*751f0*/  LOP3.LUT R60, R60, 0xfffdffff, RZ, 0xc0, !PT ;  /* 0xfffdffff3c3c7812 */ /* 0x000fc600078ec0ff */
[----:B------:R-:W2:Y:S01]  /*75200*/  LDL.LU.64 R22, [R1+0xc80] ;  /* 0x000c800001167983 */ /* 0x000ea20000300a00 */
[----:B------:R-:W-:Y:S02]  /*75210*/  @P6 LOP3.LUT R60, R60, 0x20000, RZ, 0xfc, !PT ;  /* 0x000200003c3c6812 */ /* 0x000fe400078efcff */
[----:B------:R-:W-:Y:S01]  /*75220*/  LOP3.LUT P6, RZ, R5, 0x10000000, RZ, 0xc0, !PT ;  /* 0x1000000005ff7812 */ /* 0x000fe200078cc0ff */
[----:B------:R-:W2:Y:S01]  /*75230*/  LDL.LU.64 R20, [R1+0xc70] ;  /* 0x000c700001147983 */ /* 0x000ea20000300a00 */
[----:B------:R-:W-:Y:S02]  /*75240*/  LOP3.LUT P2, RZ, R4, 0x4, RZ, 0xc0, !PT ;  /* 0x0000000404ff7812 */ /* 0x000fe4000784c0ff */
[----:B------:R-:W-:Y:S01]  /*75250*/  LOP3.LUT R60, R60, 0xfffbffff, RZ, 0xc0, !PT ;  /* 0xfffbffff3c3c7812 */ /* 0x000fe200078ec0ff */
[----:B------:R-:W2:Y:S01]  /*75260*/  LDL.LU.64 R16, [R1+0xc50] ;  /* 0x000c500001107983 */ /* 0x000ea20000300a00 */
[----:B------:R-:W-:Y:S02]  /*75270*/  LOP3.LUT P1, RZ, R4, 0x2, RZ, 0xc0, !PT ;  /* 0x0000000204ff7812 */ /* 0x000fe4000782c0ff */
[----:B------:R-:W-:-:S05]  /*75280*/  PRMT R3, R9, 0x7772, RZ ;  /* 0x0000777209037816 */ /* 0x000fca00000000ff */
[----:B------:R-:W-:Y:S02]  /*75290*/  @P6 LOP3.LUT R60, R60, 0x40000, RZ, 0xfc, !PT ;  /* 0x000400003c3c6812 */ /* 0x000fe400078efcff */
[----:B------:R-:W-:Y:S01]  /*752a0*/  LOP3.LUT P6, RZ, R5, 0x20000000, RZ, 0xc0, !PT ;  /* 0x2000000005ff7812 */ /* 0x000fe200078cc0ff */
[----:B---3--:R0:W-:Y:S01]  /*752b0*/  @P2 STG.E.U8 desc[UR40][R10.64], R3 ;  /* 0x000000030a002986 */ /* 0x0081e2000c101128 */
[----:B------:R-:W-:Y:S02]  /*752c0*/  LOP3.LUT R60, R60, 0xfff7ffff, RZ, 0xc0, !PT ;  /* 0xfff7ffff3c3c7812 */ /* 0x000fe400078ec0ff */
[----:B0-----:R-:W-:-:S09]  /*752d0*/  PRMT R3, R9, 0x7773, RZ ;  /* 0x0000777309037816 */ /* 0x001fd200000000ff */
[----:B------:R-:W-:Y:S02]  /*752e0*/  @P6 LOP3.LUT R60, R60, 0x80000, RZ, 0xfc, !PT ;  /* 0x000800003c3c6812 */ /* 0x000fe400078efcff */
[----:B------:R-:W-:Y:S01]  /*752f0*/  LOP3.LUT P6, RZ, R5, 0x40000000, RZ, 0xc0, !PT ;  /* 0x4000000005ff7812 */ /* 0x000fe200078cc0ff */
[----:B----4-:R0:W-:Y:S01]  /*75300*/  @P1 STG.E.U8 desc[UR40][R48.64], R3 ;  /* 0x0000000330001986 */ /* 0x0101e2000c101128 */
[----:B------:R-:W-:Y:S02]  /*75310*/  LOP3.LUT P0, RZ, R4, 0x1, RZ, 0xc0, !PT ;  /* 0x0000000104ff7812 */ /* 0x000fe4000780c0ff */
[----:B------:R-:W-:Y:S01]  /*75320*/  LOP3.LUT R60, R60, 0xffefffff, RZ, 0xc0, !PT ;  /* 0xffefffff3c3c7812 */ /* 0x000fe200078ec0ff */
[----:B0-----:R-:W3:Y:S04]  /*75330*/  LDL.LU R48, [R1+0x1c] ;  /* 0x00001c0001307983 */ /* 0x001ee80000300800 */
[----:B------:R-:W4:Y:S04]  /*75340*/  LDL.LU.64 R14, [R1+0xc48] ;  /* 0x000c4800010e7983 */ /* 0x000f280000300a00 */
[----:B------:R-:W-:-:S02]  /*75350*/  @P6 LOP3.LUT R60, R60, 0x100000, RZ, 0xfc, !PT ;  /* 0x001000003c3c6812 */ /* 0x000fc400078efcff */
[----:B------:R-:W-:Y:S01]  /*75360*/  LOP3.LUT P6, RZ, R5, 0x80000000, RZ, 0xc0, !PT ;  /* 0x8000000005ff7812 */ /* 0x000fe200078cc0ff */
[----:B------:R-:W3:Y:S01]  /*75370*/  LDL.LU.64 R12, [R1+0xc40] ;  /* 0x000c4000010c7983 */ /* 0x000ee20000300a00 */
[----:B------:R-:W-:-:S03]  /*75380*/  PRMT R3, R18, 0x7770, RZ ;  /* 0x0000777012037816 */ /* 0x000fc600000000ff */
[----:B------:R-:W3:Y:S04]  /*75390*/  LDL.LU R49, [R1+0x50] ;  /* 0x0000500001317983 */ /* 0x000ee80000300800 */
[----:B------:R0:W-:Y:S04]  /*753a0*/  @P0 STG.E.U8 desc[UR40][R56.64], R3 ;  /* 0x0000000338000986 */ /* 0x0001e8000c101128 */
[----:B------:R-:W3:Y:S04]  /*753b0*/  LDL.LU.64 R10, [R1+0xc30] ;  /* 0x000c3000010a7983 */ /* 0x000ee80000300a00 */
[----:B------:R-:W3:Y:S01]  /*753c0*/  LDL.LU.64 R8, [R1+0xc10] ;  /* 0x000c100001087983 */ /* 0x000ee20000300a00 */
[----:B0-----:R-:W-:-:S03]  /*753d0*/  PRMT R3, R18, 0x7771, RZ ;  /* 0x0000777112037816 */ /* 0x001fc600000000ff */
[----:B------:R-:W4:Y:S04]  /*753e0*/  LDL.LU.64 R56, [R1+0xc08] ;  /* 0x000c080001387983 */ /* 0x000f280000300a00 */
[----:B------:R0:W-:Y:S01]  /*753f0*/  @P6 STG.E.U8 desc[UR40][R58.64], R3 ;  /* 0x000000033a006986 */ /* 0x0001e2000c101128 */
[----:B------:R-:W-:Y:S02]  /*75400*/  LOP3.LUT P6, RZ, R60, 0x100000, RZ, 0xc0, !PT ;  /* 0x001000003cff7812 */ /* 0x000fe400078cc0ff */
[----:B0-----:R-:W-:Y:S01]  /*75410*/  PRMT R3, R18, 0x7772, RZ ;  /* 0x0000777212037816 */ /* 0x001fe200000000ff */
[----:B------:R-:W4:Y:S10]  /*75420*/  LDL.LU.64 R58, [R1+0xc00] ;  /* 0x000c0000013a7983 */ /* 0x000f340000300a00 */
[----:B------:R0:W-:Y:S01]  /*75430*/  @P6 STG.E.U8 desc[UR40][R50.64], R3 ;  /* 0x0000000332006986 */ /* 0x0001e2000c101128 */
[----:B------:R-:W-:-:S03]  /*75440*/  LOP3.LUT P6, RZ, R60, 0x80000, RZ, 0xc0, !PT ;  /* 0x000800003cff7812 */ /* 0x000fc600078cc0ff */
[----:B0-----:R-:W4:Y:S01]  /*75450*/  LDL.LU.64 R50, [R1+0xbf0] ;  /* 0x000bf00001327983 */ /* 0x001f220000300a00 */
[----:B------:R-:W-:-:S09]  /*75460*/  PRMT R3, R18, 0x7773, RZ ;  /* 0x0000777312037816 */ /* 0x000fd200000000ff */
[----:B--2---:R0:W-:Y:S04]  /*75470*/  @P6 STG.E.U8 desc[UR40][R54.64], R3 ;  /* 0x0000000336006986 */ /* 0x0041e8000c101128 */
[----:B0-----:R-:W2:Y:S01]  /*75480*/  LDL.LU.64 R54, [R1+0xbc8] ;  /* 0x000bc80001367983 */ /* 0x001ea20000300a00 */
        /* <DEDUP_REMOVED lines=13> */
[----:B---3--:R-:W-:-:S11]  /*75560*/  PRMT R3, R48, 0x7770, RZ ;  /* 0x0000777030037816 */ /* 0x008fd600000000ff */
[----:B----4-:R0:W-:Y:S01]  /*75570*/  @P6 STG.E.U8 desc[UR40][R14.64], R3 ;  /* 0x000000030e006986 */ /* 0x0101e2000c101128 */
[----:B------:R-:W-:Y:S02]  /*75580*/  LOP3.LUT P6, RZ, R60, 0x2000, RZ, 0xc0, !PT ;  /* 0x000020003cff7812 */ /* 0x000fe400078cc0ff */
[C---:B------:R-:W-:Y:S02]  /*75590*/  LOP3.LUT P5, RZ, R5.reuse, 0x400000, RZ, 0xc0, !PT ;  /* 0x0040000005ff7812 */ /* 0x040fe400078ac0ff */
[----:B------:R-:W-:Y:S02]  /*755a0*/  LOP3.LUT P4, RZ, R5, 0x200000, RZ, 0xc0, !PT ;  /* 0x0020000005ff7812 */ /* 0x000fe4000788c0ff */
[----:B0-----:R-:W-:-:S07]  /*755b0*/  PRMT R3, R48, 0x7771, RZ ;  /* 0x0000777130037816 */ /* 0x001fce00000000ff */
        /* <DEDUP_REMOVED lines=14> */
[----:B------:R0:W-:Y:S02]  /*756a0*/  @P1 STG.E.U8 desc[UR40][R50.64], R3 ;  /* 0x0000000332001986 */ /* 0x0001e4000c101128 */
[----:B0-----:R-:W-:-:S05]  /*756b0*/  PRMT R3, R49, 0x7773, RZ ;  /* 0x0000777331037816 */ /* 0x001fca00000000ff */
[----:B--2---:R0:W-:Y:S04]  /*756c0*/  @P0 STG.E.U8 desc[UR40][R54.64], R3 ;  /* 0x0000000336000986 */ /* 0x0041e8000c101128 */
[----:B0-----:R-:W2:Y:S04]  /*756d0*/  LDL.LU.64 R54, [R1+0xbc0] ;  /* 0x000bc00001367983 */ /* 0x001ea80000300a00 */
[----:B------:R-:W3:Y:S04]  /*756e0*/  LDL.LU.64 R10, [R1+0xbb8] ;  /* 0x000bb800010a7983 */ /* 0x000ee80000300a00 */
[----:B------:R-:W4:Y:S04]  /*756f0*/  LDL.LU.64 R8, [R1+0xba8] ;  /* 0x000ba80001087983 */ /* 0x000f280000300a00 */
[----:B------:R-:W2:Y:S04]  /*75700*/  LDL.LU R57, [R1] ;  /* 0x0000000001397983 */ /* 0x000ea80000300800 */
[----:B------:R-:W3:Y:S04]  /*75710*/  LDL.LU.64 R58, [R1+0xb88] ;  /* 0x000b8800013a7983 */ /* 0x000ee80000300a00 */
[----:B------:R-:W3:Y:S04]  /*75720*/  LDL.LU.64 R50, [R1+0xb80] ;  /* 0x000b800001327983 */ /* 0x000ee80000300a00 */
[----:B------:R-:W3:Y:S04]  /*75730*/  LDL.LU.64 R48, [R1+0xb78] ;  /* 0x000b780001307983 */ /* 0x000ee80000300a00 */
[----:B------:R-:W3:Y:S01]  /*75740*/  LDL.LU R16, [R1+0x54] ;  /* 0x0000540001107983 */ /* 0x000ee20000300800 */
[----:B------:R-:W-:-:S02]  /*75750*/  LOP3.LUT P3, RZ, R5, 0x10000, RZ, 0xc0, !PT ;  /* 0x0001000005ff7812 */ /* 0x000fc4000786c0ff */
        /* <DEDUP_REMOVED lines=14> */
[----:B--2---:R-:W-:-:S05]  /*75840*/  PRMT R3, R57, 0x7770, RZ ;  /* 0x0000777039037816 */ /* 0x004fca00000000ff */
[----:B------:R0:W-:Y:S04]  /*75850*/  @P3 STG.E.U8 desc[UR40][R54.64], R3 ;  /* 0x0000000336003986 */ /* 0x0001e8000c101128 */
[----:B0-----:R-:W2:Y:S04]  /*75860*/  LDL.LU.64 R54, [R1+0xb68] ;  /* 0x000b680001367983 */ /* 0x001ea80000300a00 */
[----:B------:R-:W2:Y:S04]  /*75870*/  LDL.LU.64 R26, [R1+0xb48] ;  /* 0x000b4800011a7983 */ /* 0x000ea80000300a00 */
[----:B------:R-:W2:Y:S04]  /*75880*/  LDL.LU.64 R22, [R1+0xb40] ;  /* 0x000b400001167983 */ /* 0x000ea80000300a00 */
[----:B------:R-:W2:Y:S01]  /*75890*/  LDL.LU R17, [R1+0x4] ;  /* 0x0000040001117983 */ /* 0x000ea20000300800 */
[----:B------:R-:W-:-:S02]  /*758a0*/  @P6 LOP3.LUT R60, R60, 0x200, RZ, 0xfc, !PT ;  /* 0x000002003c3c6812 */ /* 0x000fc400078efcff */
[C---:B------:R-:W-:Y:S01]  /*758b0*/  LOP3.LUT P6, RZ, R5.reuse, 0x200, RZ, 0xc0, !PT ;  /* 0x0000020005ff7812 */ /* 0x040fe200078cc0ff */
[----:B------:R-:W2:Y:S01]  /*758c0*/  LDL.LU.64 R20, [R1+0xb38] ;  /* 0x000b380001147983 */ /* 0x000ea20000300a00 */
[----:B------:R-:W-:Y:S02]  /*758d0*/  LOP3.LUT R60, R60, 0xfffffbff, RZ, 0xc0, !PT ;  /* 0xfffffbff3c3c7812 */ /* 0x000fe400078ec0ff */
[C---:B------:R-:W-:Y:S01]  /*758e0*/  LOP3.LUT P2, RZ, R5.reuse, 0x8000, RZ, 0xc0, !PT ;  /* 0x0000800005ff7812 */ /* 0x040fe2000784c0ff */
[----:B------:R-:W2:Y:S01]  /*758f0*/  LDL.LU.64 R18, [R1+0xb28] ;  /* 0x000b280001127983 */ /* 0x000ea20000300a00 */
[----:B------:R-:W-:Y:S02]  /*75900*/  LOP3.LUT P1, RZ, R5, 0x4000, RZ, 0xc0, !PT ;  /* 0x0000400005ff7812 */ /* 0x000fe4000782c0ff */
[----:B------:R-:W-:Y:S01]  /*75910*/  PRMT R3, R57, 0x7771, RZ ;  /* 0x0000777139037816 */ /* 0x000fe200000000ff */
[----:B------:R-:W2:Y:S04]  /*75920*/  LDL.LU.64 R14, [R1+0xb08] ;  /* 0x000b0800010e7983 */ /* 0x000ea80000300a00 */
[----:B------:R-:W-:-:S02]  /*75930*/  @P6 LOP3.LUT R60, R60, 0x400, RZ, 0xfc, !PT ;  /* 0x000004003c3c6812 */ /* 0x000fc400078efcff */
[C---:B------:R-:W-:Y:S02]  /*75940*/  LOP3.LUT P6, RZ, R5.reuse, 0x400, RZ, 0xc0, !PT ;  /* 0x0000040005ff7812 */ /* 0x040fe400078cc0ff */
[----:B------:R-:W-:Y:S01]  /*75950*/  LOP3.LUT R60, R60, 0xfffff7ff, RZ, 0xc0, !PT ;  /* 0xfffff7ff3c3c7812 */ /* 0x000fe200078ec0ff */
[----:B---3--:R0:W-:Y:S01]  /*75960*/  @P2 STG.E.U8 desc[UR40][R10.64], R3 ;  /* 0x000000030a002986 */ /* 0x0081e2000c101128 */
[----:B------:R-:W-:-:S09]  /*75970*/  LOP3.LUT P0, RZ, R5, 0x2000, RZ, 0xc0, !PT ;  /* 0x0000200005ff7812 */ /* 0x000fd2000780c0ff */
[----:B------:R-:W-:Y:S02]  /*75980*/  @P6 LOP3.LUT R60, R60, 0x800, RZ, 0xfc, !PT ;  /* 0x000008003c3c6812 */ /* 0x000fe400078efcff */
[----:B------:R-:W-:Y:S02]  /*75990*/  LOP3.LUT P6, RZ, R5, 0x800, RZ, 0xc0, !PT ;  /* 0x0000080005ff7812 */ /* 0x000fe400078cc0ff */
[----:B0-----:R-:W-:Y:S02]  /*759a0*/  PRMT R3, R57, 0x7772, RZ ;  /* 0x0000777239037816 */ /* 0x001fe400000000ff */
[----:B------:R-:W-:-:S03]  /*759b0*/  LOP3.LUT R60, R60, 0xffffefff, RZ, 0xc0, !PT ;  /* 0xffffefff3c3c7812 */ /* 0x000fc600078ec0ff */
[----:B----4-:R0:W-:Y:S06]  /*759c0*/  @P1 STG.E.U8 desc[UR40][R8.64], R3 ;  /* 0x0000000308001986 */ /* 0x0101ec000c101128 */
[----:B------:R-:W-:Y:S02]  /*759d0*/  @P6 LOP3.LUT R60, R60, 0x1000, RZ, 0xfc, !PT ;  /* 0x000010003c3c6812 */ /* 0x000fe400078efcff */
[----:B0-----:R-:W-:Y:S02]  /*759e0*/  PRMT R3, R57, 0x7773, RZ ;  /* 0x0000777339037816 */ /* 0x001fe400000000ff */
[----:B------:R-:W-:-:S03]  /*759f0*/  LOP3.LUT P6, RZ, R5, 0x1000, RZ, 0xc0, !PT ;  /* 0x0000100005ff7812 */ /* 0x000fc600078cc0ff */
[----:B------:R0:W-:Y:S04]  /*75a00*/  @P0 STG.E.U8 desc[UR40][R58.64], R3 ;  /* 0x000000033a000986 */ /* 0x0001e8000c101128 */
[----:B0-----:R-:W3:Y:S01]  /*75a10*/  LDL.LU R59, [R1+0x58] ;  /* 0x00005800013b7983 */ /* 0x001ee20000300800 */
[----:B------:R-:W-:-:S03]  /*75a20*/  PRMT R3, R16, 0x7770, RZ ;  /* 0x0000777010037816 */ /* 0x000fc600000000ff */
[----:B------:R-:W4:Y:S04]  /*75a30*/  LDL.LU.64 R12, [R1+0xb00] ;  /* 0x000b0000010c7983 */ /* 0x000f280000300a00 */
[----:B------:R-:W3:Y:S04]  /*75a40*/  LDL.LU.64 R10, [R1+0xaf8] ;  /* 0x000af800010a7983 */ /* 0x000ee80000300a00 */
[----:B------:R0:W-:Y:S01]  /*75a50*/  @P6 STG.E.U8 desc[UR40][R50.64], R3 ;  /* 0x0000000332006986 */ /* 0x0001e2000c101128 */
[----:B------:R-:W-:-:S03]  /*75a60*/  LOP3.LUT P6, RZ, R60, 0x1000, RZ, 0xc0, !PT ;  /* 0x000010003cff7812 */ /* 0x000fc600078cc0ff */
[----:B------:R-:W3:Y:S04]  /*75a70*/  LDL.LU.64 R8, [R1+0xae8] ;  /* 0x000ae80001087983 */ /* 0x000ee80000300a00 */
[----:B------:R-:W3:Y:S01]  /*75a80*/  LDL.LU.64 R56, [R1+0xac0] ;  /* 0x000ac00001387983 */ /* 0x000ee20000300a00 */
[----:B0-----:R-:W-:-:S03]  /*75a90*/  PRMT R3, R16, 0x7771, RZ ;  /* 0x0000777110037816 */ /* 0x001fc600000000ff */
[----:B------:R-:W4:Y:S04]  /*75aa0*/  LDL.LU R58, [R1+0x8] ;  /* 0x00000800013a7983 */ /* 0x000f280000300800 */
[----:B------:R0:W-:Y:S01]  /*75ab0*/  @P6 STG.E.U8 desc[UR40][R48.64], R3 ;  /* 0x0000000330006986 */ /* 0x0001e2000c101128 */
[----:B------:R-:W-:-:S03]  /*75ac0*/  LOP3.LUT P6, RZ, R60, 0x800, RZ, 0xc0, !PT ;  /* 0x000008003cff7812 */ /* 0x000fc600078cc0ff */
[----:B------:R-:W4:Y:S04]  /*75ad0*/  LDL.LU.64 R50, [R1+0xab8] ;  /* 0x000ab80001327983 */ /* 0x000f280000300a00 */
[----:B0-----:R-:W4:Y:S01]  /*75ae0*/  LDL.LU.64 R48, [R1+0xab0] ;  /* 0x000ab00001307983 */ /* 0x001f220000300a00 */
[----:B------:R-:W-:-:S05]  /*75af0*/  PRMT R3, R16, 0x7772, RZ ;  /* 0x0000777210037816 */ /* 0x000fca00000000ff */
        /* <DEDUP_REMOVED lines=18> */
[C---:B------:R-:W-:Y:S02]  /*75c20*/  LOP3.LUT P5, RZ, R5.reuse, 0x8, RZ, 0xc0, !PT ;  /* 0x0000000805ff7812 */ /* 0x040fe400078ac0ff */
[----:B------:R-:W-:Y:S02]  /*75c30*/  LOP3.LUT P4, RZ, R5, 0x4, RZ, 0xc0, !PT ;  /* 0x0000000405ff7812 */ /* 0x000fe4000788c0ff */
[----:B---3--:R-:W-:-:S07]  /*75c40*/  PRMT R3, R59, 0x7770, RZ ;  /* 0x000077703b037816 */ /* 0x008fce00000000ff */
[----:B----4-:R0:W-:Y:S01]  /*75c50*/  @P6 STG.E.U8 desc[UR40][R12.64], R3 ;  /* 0x000000030c006986 */ /* 0x0101e2000c101128 */
        /* <DEDUP_REMOVED lines=19> */
[----:B------:R-:W3:Y:S04]  /*75d90*/  LDL.LU.64 R8, [R1+0xa68] ;  /* 0x000a680001087983 */ /* 0x000ee80000300a00 */
[----:B------:R-:W3:Y:S04]  /*75da0*/  LDL.LU R59, [R1+0x5c] ;  /* 0x00005c00013b7983 */ /* 0x000ee80000300800 */
[----:B------:R-:W4:Y:S04]  /*75db0*/  LDL.LU.64 R56, [R1+0xa58] ;  /* 0x000a580001387983 */ /* 0x000f280000300a00 */
[----:B------:R-:W4:Y:S04]  /*75dc0*/  LDL.LU.64 R50, [R1+0xa50] ;  /* 0x000a500001327983 */ /* 0x000f280000300a00 */
[----:B------:R-:W4:Y:S01]  /*75dd0*/  LDL.LU R27, [R1+0xc] ;  /* 0x00000c00011b7983 */ /* 0x000f220000300800 */
[----:B------:R-:W-:-:S02]  /*75de0*/  LOP3.LUT P3, RZ, R6, 0x20000000, RZ, 0xc0, !PT ;  /* 0x2000000006ff7812 */ /* 0x000fc4000786c0ff */
[----:B------:R-:W-:Y:S02]  /*75df0*/  PRMT R3, R58, 0x7773, RZ ;  /* 0x000077733a037816 */ /* 0x000fe400000000ff */
[----:B------:R-:W-:Y:S02]  /*75e00*/  LOP3.LUT P6, RZ, R6, 0x20000, RZ, 0xc0, !PT ;  /* 0x0002000006ff7812 */ /* 0x000fe400078cc0ff */
[----:B------:R-:W-:-:S11]  /*75e10*/  LOP3.LUT R4, R4, 0xdfffffff, RZ, 0xc0, !PT ;  /* 0xdfffffff04047812 */ /* 0x000fd600078ec0ff */
[----:B------:R-:W-:Y:S02]  /*75e20*/  @P6 LOP3.LUT R4, R4, 0x20000000, RZ, 0xfc, !PT ;  /* 0x2000000004046812 */ /* 0x000fe400078efcff */
[----:B------:R-:W-:Y:S02]  /*75e30*/  LOP3.LUT P6, RZ, R6, 0x40000, RZ, 0xc0, !PT ;  /* 0x0004000006ff7812 */ /* 0x000fe400078cc0ff */
[----:B------:R-:W-:Y:S02]  /*75e40*/  LOP3.LUT R4, R4, 0xbfffffff, RZ, 0xc0, !PT ;  /* 0xbfffffff04047812 */ /* 0x000fe400078ec0ff */
[----:B------:R-:W-:-:S09]  /*75e50*/  LOP3.LUT P2, RZ, R6, 0x10000000, RZ, 0xc0, !PT ;  /* 0x1000000006ff7812 */ /* 0x000fd2000784c0ff */
        /* <DEDUP_REMOVED lines=9> */
[----:B0-----:R-:W2:Y:S01]  /*75ef0*/  LDL.LU.64 R54, [R1+0xa48] ;  /* 0x000a480001367983 */ /* 0x001ea20000300a00 */
[----:B---3--:R-:W-:-:S05]  /*75f00*/  PRMT R3, R59, 0x7770, RZ ;  /* 0x000077703b037816 */ /* 0x008fca00000000ff */
[----:B------:R0:W-:Y:S04]  /*75f10*/  @P2 STG.E.U8 desc[UR40][R48.64], R3 ;  /* 0x0000000330002986 */ /* 0x0001e8000c101128 */
[----:B0-----:R-:W3:Y:S01]  /*75f20*/  LDL.LU.64 R48, [R1+0xa28] ;  /* 0x000a280001307983 */ /* 0x001ee20000300a00 */
[----:B------:R-:W-:-:S03]  /*75f30*/  LOP3.LUT R60, R60, 0xfffffffd, RZ, 0xc0, !PT ;  /* 0xfffffffd3c3c7812 */ /* 0x000fc600078ec0ff */
[----:B------:R-:W3:Y:S01]  /*75f40*/  LDL.LU.64 R22, [R1+0xa18] ;  /* 0x000a180001167983 */ /* 0x000ee20000300a00 */
[----:B------:R-:W-:Y:S02]  /*75f50*/  @P6 LOP3.LUT R60, R60, 0x2, RZ, 0xfc, !PT ;  /* 0x000000023c3c6812 */ /* 0x000fe400078efcff */
[----:B------:R-:W-:Y:S01]  /*75f60*/  LOP3.LUT P6, RZ, R6, 0x400000, RZ, 0xc0, !PT ;  /* 0x0040000006ff7812 */ /* 0x000fe200078cc0ff */
[----:B------:R-:W3:Y:S01]  /*75f70*/  LDL.LU R58, [R1+0x130] ;  /* 0x00013000013a7983 */ /* 0x000ee20000300800 */
[----:B------:R-:W-:-:S03]  /*75f80*/  LOP3.LUT R60, R60, 0xfffffffb, RZ, 0xc0, !PT ;  /* 0xfffffffb3c3c7812 */ /* 0x000fc600078ec0ff */
[----:B------:R-:W3:Y:S04]  /*75f90*/  LDL.LU.64 R20, [R1+0xa10] ;  /* 0x000a100001147983 */ /* 0x000ee80000300a00 */
[----:B------:R-:W3:Y:S04]  /*75fa0*/  LDL.LU.64 R18, [R1+0xa08] ;  /* 0x000a080001127983 */ /* 0x000ee80000300a00 */
[----:B------:R-:W-:Y:S01]  /*75fb0*/  @P6 LOP3.LUT R60, R60, 0x4, RZ, 0xfc, !PT ;  /* 0x000000043c3c6812 */ /* 0x000fe200078efcff */
[----:B------:R-:W3:Y:S01]  /*75fc0*/  LDL.LU.64 R16, [R1+0x9e8] ;  /* 0x0009e80001107983 */ /* 0x000ee20000300a00 */
[----:B------:R-:W-:-:S02]  /*75fd0*/  LOP3.LUT P6, RZ, R6, 0x800000, RZ, 0xc0, !PT ;  /* 0x0080000006ff7812 */ /* 0x000fc400078cc0ff */
[----:B------:R-:W-:Y:S01]  /*75fe0*/  LOP3.LUT R60, R60, 0xfffffff7, RZ, 0xc0, !PT ;  /* 0xfffffff73c3c7812 */ /* 0x000fe200078ec0ff */
[----:B------:R-:W3:Y:S01]  /*75ff0*/  LDL.LU.64 R14, [R1+0x9d8] ;  /* 0x0009d800010e7983 */ /* 0x000ee20000300a00 */
[C---:B------:R-:W-:Y:S02]  /*76000*/  LOP3.LUT P1, RZ, R6.reuse, 0x8000000, RZ, 0xc0, !PT ;  /* 0x0800000006ff7812 */ /* 0x040fe4000782c0ff */
[----:B------:R-:W-:Y:S01]  /*76010*/  LOP3.LUT P0, RZ, R6, 0x4000000, RZ, 0xc0, !PT ;  /* 0x0400000006ff7812 */ /* 0x000fe2000780c0ff */
[----:B------:R-:W3:Y:S06]  /*76020*/  LDL.LU.64 R12, [R1+0x9d0] ;  /* 0x0009d000010c7983 */ /* 0x000eec0000300a00 */
[----:B------:R-:W-:-:S02]  /*76030*/  @P6 LOP3.LUT R60, R60, 0x8, RZ, 0xfc, !PT ;  /* 0x000000083c3c6812 */ /* 0x000fc400078efcff */
[----:B------:R-:W-:Y:S02]  /*76040*/  LOP3.LUT P6, RZ, R6, 0x1000000, RZ, 0xc0, !PT ;  /* 0x0100000006ff7812 */ /* 0x000fe400078cc0ff */
[----:B------:R-:W-:Y:S02]  /*76050*/  LOP3.LUT R60, R60, 0xffffffef, RZ, 0xc0, !PT ;  /* 0xffffffef3c3c7812 */ /* 0x000fe400078ec0ff */
[----:B------:R-:W-:-:S05]  /*76060*/  PRMT R3, R59, 0x7771, RZ ;  /* 0x000077713b037816 */ /* 0x000fca00000000ff */
[----:B----4-:R0:W-:Y:S04]  /*76070*/  @P1 STG.E.U8 desc[UR40][R10.64], R3 ;  /* 0x000000030a001986 */ /* 0x0101e8000c101128 */
[----:B------:R-:W-:Y:S02]  /*76080*/  @P6 LOP3.LUT R60, R60, 0x10, RZ, 0xfc, !PT ;  /* 0x000000103c3c6812 */ /* 0x000fe400078efcff */
[----:B------:R-:W-:Y:S02]  /*76090*/  LOP3.LUT P6, RZ, R6, 0x2000000, RZ, 0xc0, !PT ;  /* 0x0200000006ff7812 */ /* 0x000fe400078cc0ff */
[C---:B0-----:R-:W-:Y:S01]  /*760a0*/  PRMT R3, R59.reuse, 0x7772, RZ ;  /* 0x000077723b037816 */ /* 0x041fe200000000ff */
[----:B------:R-:W4:Y:S04]  /*760b0*/  LDL.LU.64 R10, [R1+0x9c8] ;  /* 0x0009c800010a7983 */ /* 0x000f280000300a00 */
[----:B------:R0:W-:Y:S02]  /*760c0*/  @P0 STG.E.U8 desc[UR40][R8.64], R3 ;  /* 0x0000000308000986 */ /* 0x0001e4000c101128 */
[----:B0-----:R-:W-:-:S02]  /*760d0*/  PRMT R3, R59, 0x7773, RZ ;  /* 0x000077733b037816 */ /* 0x001fc400000000ff */
[----:B------:R-:W4:Y:S04]  /*760e0*/  LDL.LU.64 R8, [R1+0x9a8] ;  /* 0x0009a80001087983 */ /* 0x000f280000300a00 */
[----:B------:R0:W-:Y:S01]  /*760f0*/  @P6 STG.E.U8 desc[UR40][R56.64], R3 ;  /* 0x0000000338006986 */ /* 0x0001e2000c101128 */
[----:B------:R-:W-:-:S03]  /*76100*/  LOP3.LUT P6, RZ, R60, 0x10, RZ, 0xc0, !PT ;  /* 0x000000103cff7812 */ /* 0x000fc600078cc0ff */
[----:B------:R-:W4:Y:S01]  /*76110*/  LDL.LU R59, [R1+0x134] ;  /* 0x00013400013b7983 */ /* 0x000f220000300800 */
[----:B0-----:R-:W-:-:S03]  /*76120*/  PRMT R3, R27, 0x7770, RZ ;  /* 0x000077701b037816 */ /* 0x001fc600000000ff */
[----:B------:R-:W4:Y:S06]  /*76130*/  LDL.LU.64 R56, [R1+0x998] ;  /* 0x0009980001387983 */ /* 0x000f2c0000300a00 */
        /* <DEDUP_REMOVED lines=8> */
[----:B---3--:R0:W-:Y:S01]  /*761c0*/  @P6 STG.E.U8 desc[UR40][R48.64], R3 ;  /* 0x0000000330006986 */ /* 0x0081e2000c101128 */
[C---:B------:R-:W-:Y:S02]  /*761d0*/  LOP3.LUT P6, RZ, R60.reuse, 0x2, RZ, 0xc0, !PT ;  /* 0x000000023cff7812 */ /* 0x040fe400078cc0ff */
[----:B0-----:R-:W-:Y:S01]  /*761e0*/  PRMT R3, R27, 0x7773, RZ ;  /* 0x000077731b037816 */ /* 0x001fe200000000ff */
[----:B------:R-:W3:Y:S10]  /*761f0*/  LDL.LU.64 R48, [R1+0x2358] ;  /* 0x0023580001307983 */ /* 0x000ef40000300a00 */
[----:B------:R0:W-:Y:S01]  /*76200*/  @P6 STG.E.U8 desc[UR40][R22.64], R3 ;  /* 0x0000000316006986 */ /* 0x0001e2000c101128 */
[----:B------:R-:W-:-:S02]  /*76210*/  LOP3.LUT P6, RZ, R60, 0x1, RZ, 0xc0, !PT ;  /* 0x000000013cff7812 */ /* 0x000fc400078cc0ff */
        /* <DEDUP_REMOVED lines=18> */
[----:B----4-:R0:W-:Y:S01]  /*76340*/  @P4 STG.E.U8 desc[UR40][R10.64], R3 ;  /* 0x000000030a004986 */ /* 0x0101e2000c101128 */
[----:B------:R-:W-:Y:S02]  /*76350*/  LOP3.LUT P1, RZ, R6, 0x1000, RZ, 0xc0, !PT ;  /* 0x0000100006ff7812 */ /* 0x000fe4000782c0ff */
[----:B0-----:R-:W-:-:S05]  /*76360*/  PRMT R3, R7, 0x7772, RZ ;  /* 0x0000777207037816 */ /* 0x001fca00000000ff */
[----:B------:R0:W-:Y:S01]  /*76370*/  @P3 STG.E.U8 desc[UR40][R8.64], R3 ;  /* 0x0000000308003986 */ /* 0x0001e2000c101128 */
[----:B------:R-:W-:Y:S02]  /*76380*/  LOP3.LUT P0, RZ, R6, 0x800, RZ, 0xc0, !PT ;  /* 0x0000080006ff7812 */ /* 0x000fe4000780c0ff */
[----:B0-----:R-:W-:Y:S02]  /*76390*/  PRMT R3, R7, 0x7773, RZ ;  /* 0x0000777307037816 */ /* 0x001fe400000000ff */
[----:B------:R-:W4:Y:S04]  /*763a0*/  LDL.LU R7, [R1+0x2350] ;  /* 0x0023500001077983 */ /* 0x000f280000300800 */
[----:B------:R0:W-:Y:S02]  /*763b0*/  @P2 STG.E.U8 desc[UR40][R56.64], R3 ;  /* 0x0000000338002986 */ /* 0x0001e4000c101128 */
[----:B0-----:R-:W-:-:S05]  /*763c0*/  PRMT R3, R59, 0x7770, RZ ;  /* 0x000077703b037816 */ /* 0x001fca00000000ff */
[----:B------:R0:W-:Y:S02]  /*763d0*/  @P1 STG.E.U8 desc[UR40][R50.64], R3 ;  /* 0x0000000332001986 */ /* 0x0001e4000c101128 */
[----:B0-----:R-:W-:-:S05]  /*763e0*/  PRMT R3, R59, 0x7771, RZ ;  /* 0x000077713b037816 */ /* 0x001fca00000000ff */
[----:B--2---:R0:W-:Y:S04]  /*763f0*/  @P0 STG.E.U8 desc[UR40][R54.64], R3 ;  /* 0x0000000336000986 */ /* 0x0041e8000c101128 */
[----:B0-----:R-:W2:Y:S04]  /*76400*/  LDL.LU.64 R54, [R1+0x968] ;  /* 0x0009680001367983 */ /* 0x001ea80000300a00 */
[----:B------:R-:W3:Y:S04]  /*76410*/  LDL.LU.64 R14, [R1+0x958] ;  /* 0x00095800010e7983 */ /* 0x000ee80000300a00 */
[----:B------:R-:W3:Y:S04]  /*76420*/  LDL.LU.64 R12, [R1+0x950] ;  /* 0x00095000010c7983 */ /* 0x000ee80000300a00 */
[----:B------:R-:W3:Y:S04]  /*76430*/  LDL.LU.64 R10, [R1+0x948] ;  /* 0x00094800010a7983 */ /* 0x000ee80000300a00 */
[----:B------:R-:W3:Y:S04]  /*76440*/  LDL.LU.64 R8, [R1+0x928] ;  /* 0x0009280001087983 */ /* 0x000ee80000300a00 */
[----:B------:R-:W3:Y:S01]  /*76450*/  LDL.LU R57, [R1+0x124] ;  /* 0x0001240001397983 */ /* 0x000ee20000300800 */
[----:B------:R-:W-:-:S03]  /*76460*/  LOP3.LUT P3, RZ, R6, 0x400, RZ, 0xc0, !PT ;  /* 0x0000040006ff7812 */ /* 0x000fc6000786c0ff */
[----:B------:R-:W3:Y:S01]  /*76470*/  LDL.LU.64 R50, [R1+0x918] ;  /* 0x0009180001327983 */ /* 0x000ee20000300a00 */
[----:B------:R-:W-:-:S03]  /*76480*/  PRMT R3, R59, 0x7772, RZ ;  /* 0x000077723b037816 */ /* 0x000fc600000000ff */
[----:B------:R-:W3:Y:S01]  /*76490*/  LDL.LU R58, [R1+0x138] ;  /* 0x00013800013a7983 */ /* 0x000ee20000300800 */
[----:B------:R-:W-:Y:S02]  /*764a0*/  LOP3.LUT R4, R4, 0xffdfffff, RZ, 0xc0, !PT ;  /* 0xffdfffff04047812 */ /* 0x000fe400078ec0ff */
[C---:B------:R-:W-:Y:S02]  /*764b0*/  LOP3.LUT P2, RZ, R6.reuse, 0x200, RZ, 0xc0, !PT ;  /* 0x0000020006ff7812 */ /* 0x040fe4000784c0ff */
[C---:B------:R-:W-:Y:S02]  /*764c0*/  LOP3.LUT P1, RZ, R6.reuse, 0x100, RZ, 0xc0, !PT ;  /* 0x0000010006ff7812 */ /* 0x040fe4000782c0ff */
[----:B------:R-:W-:Y:S02]  /*764d0*/  LOP3.LUT P0, RZ, R6, 0x80, RZ, 0xc0, !PT ;  /* 0x0000008006ff7812 */ /* 0x000fe4000780c0ff */
[----:B----4-:R-:W-:Y:S01]  /*764e0*/  LOP3.LUT P6, RZ, R7, 0x40000000, RZ, 0xc0, !PT ;  /* 0x4000000007ff7812 */ /* 0x010fe200078cc0ff */
[----:B--2---:R0:W-:Y:S04]  /*764f0*/  @P3 STG.E.U8 desc[UR40][R54.64], R3 ;  /* 0x0000000336003986 */ /* 0x0041e8000c101128 */
[----:B0-----:R-:W2:Y:S08]  /*76500*/  LDL.LU.64 R54, [R1+0x910] ;  /* 0x0009100001367983 */ /* 0x001eb00000300a00 */
[----:B------:R-:W-:-:S02]  /*76510*/  @P6 LOP3.LUT R4, R4, 0x200000, RZ, 0xfc, !PT ;  /* 0x0020000004046812 */ /* 0x000fc400078efcff */
[----:B------:R-:W-:Y:S01]  /*76520*/  LOP3.LUT P6, RZ, R7, 0x80000000, RZ, 0xc0, !PT ;  /* 0x8000000007ff7812 */ /* 0x000fe200078cc0ff */
[----:B------:R-:W4:Y:S01]  /*76530*/  LDL.LU.64 R60, [R1+0x908] ;  /* 0x00090800013c7983 */ /* 0x000f220000300a00 */
[----:B------:R-:W-:-:S03]  /*76540*/  LOP3.LUT R4, R4, 0xffbfffff, RZ, 0xc0, !PT ;  /* 0xffbfffff04047812 */ /* 0x000fc600078ec0ff */
[----:B------:R-:W4:Y:S04]  /*76550*/  LDL.LU.64 R26, [R1+0x8e8] ;  /* 0x0008e800011a7983 */ /* 0x000f280000300a00 */
[----:B------:R-:W4:Y:S04]  /*76560*/  LDL.LU.64 R22, [R1+0x8d0] ;  /* 0x0008d00001167983 */ /* 0x000f280000300a00 */
[----:B------:R-:W-:Y:S01]  /*76570*/  @P6 LOP3.LUT R4, R4, 0x400000, RZ, 0xfc, !PT ;  /* 0x0040000004046812 */ /* 0x000fe200078efcff */
[----:B------:R-:W4:Y:S01]  /*76580*/  LDL.LU.64 R20, [R1+0x8c8] ;  /* 0x0008c80001147983 */ /* 0x000f220000300a00 */
[----:B------:R-:W-:-:S02]  /*76590*/  LOP3.LUT P6, RZ, R6, 0x1, RZ, 0xc0, !PT ;  /* 0x0000000106ff7812 */ /* 0x000fc400078cc0ff */
[----:B------:R-:W-:Y:S01]  /*765a0*/  LOP3.LUT R4, R4, 0xff7fffff, RZ, 0xc0, !PT ;  /* 0xff7fffff04047812 */ /* 0x000fe200078ec0ff */
[----:B------:R-:W4:Y:S10]  /*765b0*/  LDL.LU.64 R18, [R1+0x8c0] ;  /* 0x0008c00001127983 */ /* 0x000f340000300a00 */
[----:B------:R-:W-:-:S02]  /*765c0*/  @P6 LOP3.LUT R4, R4, 0x800000, RZ, 0xfc, !PT ;  /* 0x0080000004046812 */ /* 0x000fc400078efcff */
        /* <DEDUP_REMOVED lines=11> */
[----:B------:R-:W-:Y:S02]  /*76680*/  PRMT R3, R59, 0x7773, RZ ;  /* 0x000077733b037816 */ /* 0x000fe400000000ff */
[----:B------:R-:W4:Y:S07]  /*76690*/  LDL.LU R59, [R1+0x13c] ;  /* 0x00013c00013b7983 */ /* 0x000f2e0000300800 */
[----:B------:R-:W-:Y:S01]  /*766a0*/  @P6 LOP3.LUT R4, R4, 0x8000000, RZ, 0xfc, !PT ;  /* 0x0800000004046812 */ /* 0x000fe200078efcff */
[----:B---3--:R0:W-:Y:S01]  /*766b0*/  @P2 STG.E.U8 desc[UR40][R14.64], R3 ;  /* 0x000000030e002986 */ /* 0x0081e2000c101128 */
[----:B------:R-:W-:-:S02]  /*766c0*/  LOP3.LUT P6, RZ, R6, 0x20, RZ, 0xc0, !PT ;  /* 0x0000002006ff7812 */ /* 0x000fc400078cc0ff */
[----:B------:R-:W-:Y:S01]  /*766d0*/  LOP3.LUT R4, R4, 0xefffffff, RZ, 0xc0, !PT ;  /* 0xefffffff04047812 */ /* 0x000fe200078ec0ff */
[----:B------:R-:W3:Y:S01]  /*766e0*/  LDL.LU.64 R16, [R1+0x8a0] ;  /* 0x0008a00001107983 */ /* 0x000ee20000300a00 */
[----:B0-----:R-:W-:-:S03]  /*766f0*/  PRMT R3, R57, 0x7770, RZ ;  /* 0x0000777039037816 */ /* 0x001fc600000000ff */
[----:B------:R-:W3:Y:S06]  /*76700*/  LDL.LU.64 R14, [R1+0x890] ;  /* 0x00089000010e7983 */ /* 0x000eec0000300a00 */
[----:B------:R-:W-:Y:S02]  /*76710*/  @P6 LOP3.LUT R4, R4, 0x10000000, RZ, 0xfc, !PT ;  /* 0x1000000004046812 */ /* 0x000fe400078efcff */
[----:B------:R-:W-:Y:S01]  /*76720*/  LOP3.LUT P6, RZ, R6, 0x40, RZ, 0xc0, !PT ;  /* 0x0000004006ff7812 */ /* 0x000fe200078cc0ff */
[----:B------:R0:W-:Y:S02]  /*76730*/  @P1 STG.E.U8 desc[UR40][R12.64], R3 ;  /* 0x000000030c001986 */ /* 0x0001e4000c101128 */
[----:B0-----:R-:W-:-:S02]  /*76740*/  PRMT R3, R57, 0x7771, RZ ;  /* 0x0000777139037816 */ /* 0x001fc400000000ff */
[----:B------:R-:W3:Y:S04]  /*76750*/  LDL.LU.64 R12, [R1+0x888] ;  /* 0x00088800010c7983 */ /* 0x000ee80000300a00 */
[----:B------:R0:W-:Y:S02]  /*76760*/  @P0 STG.E.U8 desc[UR40][R10.64], R3 ;  /* 0x000000030a000986 */ /* 0x0001e4000c101128 */
[----:B0-----:R-:W-:-:S05]  /*76770*/  PRMT R3, R57, 0x7772, RZ ;  /* 0x0000777239037816 */ /* 0x001fca00000000ff */
[----:B------:R0:W-:Y:S01]  /*76780*/  @P6 STG.E.U8 desc[UR40][R8.64], R3 ;  /* 0x0000000308006986 */ /* 0x0001e2000c101128 */
[C---:B------:R-:W-:Y:S02]  /*76790*/  LOP3.LUT P6, RZ, R4.reuse, 0x10000000, RZ, 0xc0, !PT ;  /* 0x1000000004ff7812 */ /* 0x040fe400078cc0ff */
[----:B0-----:R-:W-:Y:S01]  /*767a0*/  PRMT R3, R57, 0x7773, RZ ;  /* 0x0000777339037816 */ /* 0x001fe200000000ff */
[----:B------:R-:W3:Y:S10]  /*767b0*/  LDL.LU.64 R8, [R1+0x880] ;  /* 0x0008800001087983 */ /* 0x000ef40000300a00 */
[----:B------:R0:W-:Y:S01]  /*767c0*/  @P6 STG.E.U8 desc[UR40][R50.64], R3 ;  /* 0x0000000332006986 */ /* 0x0001e2000c101128 */
[----:B------:R-:W-:-:S03]  /*767d0*/  LOP3.LUT P6, RZ, R4, 0x8000000, RZ, 0xc0, !PT ;  /* 0x0800000004ff7812 */ /* 0x000fc600078cc0ff */
[----:B------:R-:W3:Y:S04]  /*767e0*/  LDL.LU.64 R56, [R1+0x860] ;  /* 0x0008600001387983 */ /* 0x000ee80000300a00 */
[----:B0-----:R-:W3:Y:S01]  /*767f0*/  LDL.LU.64 R50, [R1+0x850] ;  /* 0x0008500001327983 */ /* 0x001ee20000300a00 */
[----:B------:R-:W-:-:S03]  /*76800*/  PRMT R3, R58, 0x7770, RZ ;  /* 0x000077703a037816 */ /* 0x000fc600000000ff */
[----:B------:R-:W3:Y:S04]  /*76810*/  LDL.LU R11, [R1+0x12c] ;  /* 0x00012c00010b7983 */ /* 0x000ee80000300800 */
[----:B--2---:R0:W-:Y:S04]  /*76820*/  @P6 STG.E.U8 desc[UR40][R54.64], R3 ;  /* 0x0000000336006986 */ /* 0x0041e8000c101128 */
[----:B0-----:R-:W2:Y:S01]  /*76830*/  LDL.LU.64 R54, [R1+0x848] ;  /* 0x0008480001367983 */ /* 0x001ea20000300a00 */
[----:B------:R-:W-:Y:S02]  /*76840*/  LOP3.LUT P6, RZ, R4, 0x4000000, RZ, 0xc0, !PT ;  /* 0x0400000004ff7812 */ /* 0x000fe400078cc0ff */
[----:B------:R-:W-:-:S11]  /*76850*/  PRMT R3, R58, 0x7771, RZ ;  /* 0x000077713a037816 */ /* 0x000fd600000000ff */
[----:B----4-:R0:W-:Y:S01]  /*76860*/  @P6 STG.E.U8 desc[UR40][R60.64], R3 ;  /* 0x000000033c006986 */ /* 0x0101e2000c101128 */
        /* <DEDUP_REMOVED lines=16> */
[----:B---3--:R0:W-:Y:S01]  /*76970*/  @P6 STG.E.U8 desc[UR40][R16.64], R3 ;  /* 0x0000000310006986 */ /* 0x0081e2000c101128 */
[C---:B------:R-:W-:Y:S02]  /*76980*/  LOP3.LUT P3, RZ, R7.reuse, 0x8000000, RZ, 0xc0, !PT ;  /* 0x0800000007ff7812 */ /* 0x040fe4000786c0ff */
[----:B0-----:R-:W-:Y:S02]  /*76990*/  PRMT R3, R48, 0x7773, RZ ;  /* 0x0000777330037816 */ /* 0x001fe400000000ff */
[C---:B------:R-:W-:Y:S01]  /*769a0*/  LOP3.LUT P2, RZ, R7.reuse, 0x4000000, RZ, 0xc0, !PT ;  /* 0x0400000007ff7812 */ /* 0x040fe2000784c0ff */
[----:B------:R-:W3:Y:S04]  /*769b0*/  LDL.LU R48, [R1+0x234c] ;  /* 0x00234c0001307983 */ /* 0x000ee80000300800 */
[----:B------:R0:W-:Y:S01]  /*769c0*/  @P5 STG.E.U8 desc[UR40][R14.64], R3 ;  /* 0x000000030e005986 */ /* 0x0001e2000c101128 */
[----:B------:R-:W-:-:S02]  /*769d0*/  LOP3.LUT P1, RZ, R7, 0x2000000, RZ, 0xc0, !PT ;  /* 0x0200000007ff7812 */ /* 0x000fc4000782c0ff */
        /* <DEDUP_REMOVED lines=8> */
[----:B------:R0:W-:Y:S02]  /*76a60*/  @P1 STG.E.U8 desc[UR40][R50.64], R3 ;  /* 0x0000000332001986 */ /* 0x0001e4000c101128 */
[----:B0-----:R-:W-:-:S05]  /*76a70*/  PRMT R3, R11, 0x7770, RZ ;  /* 0x000077700b037816 */ /* 0x001fca00000000ff */
[----:B--2---:R0:W-:Y:S04]  /*76a80*/  @P0 STG.E.U8 desc[UR40][R54.64], R3 ;  /* 0x0000000336000986 */ /* 0x0041e8000c101128 */
[----:B0-----:R-:W2:Y:S04]  /*76a90*/  LDL.LU.64 R54, [R1+0x840] ;  /* 0x0008400001367983 */ /* 0x001ea80000300a00 */
[----:B------:R-:W4:Y:S04]  /*76aa0*/  LDL.LU.64 R12, [R1+0x820] ;  /* 0x00082000010c7983 */ /* 0x000f280000300a00 */
[----:B------:R-:W3:Y:S04]  /*76ab0*/  LDL.LU.64 R50, [R1+0x810] ;  /* 0x0008100001327983 */ /* 0x000ee80000300a00 */
        /* <DEDUP_REMOVED lines=26> */
[C---:B------:R-:W-:Y:S01]  /*76c60*/  LOP3.LUT P6, RZ, R7.reuse, 0x10000, RZ, 0xc0, !PT ;  /* 0x0001000007ff7812 */ /* 0x040fe200078cc0ff */
[----:B------:R-:W2:Y:S01]  /*76c70*/  LDL.LU.64 R22, [R1+0x798] ;  /* 0x0007980001167983 */ /* 0x000ea20000300a00 */
[C---:B------:R-:W-:Y:S02]  /*76c80*/  LOP3.LUT P2, RZ, R7.reuse, 0x400000, RZ, 0xc0, !PT ;  /* 0x0040000007ff7812 */ /* 0x040fe4000784c0ff */
[----:B------:R-:W-:Y:S01]  /*76c90*/  LOP3.LUT R4, R4, 0xfffbffff, RZ, 0xc0, !PT ;  /* 0xfffbffff04047812 */ /* 0x000fe200078ec0ff */
[----:B------:R-:W2:Y:S01]  /*76ca0*/  LDL.LU.64 R18, [R1+0x788] ;  /* 0x0007880001127983 */ /* 0x000ea20000300a00 */
[----:B------:R-:W-:Y:S02]  /*76cb0*/  LOP3.LUT P1, RZ, R7, 0x200000, RZ, 0xc0, !PT ;  /* 0x0020000007ff7812 */ /* 0x000fe4000782c0ff */
[----:B------:R-:W-:-:S05]  /*76cc0*/  PRMT R3, R11, 0x7772, RZ ;  /* 0x000077720b037816 */ /* 0x000fca00000000ff */
[----:B------:R-:W-:Y:S02]  /*76cd0*/  @P6 LOP3.LUT R4, R4, 0x40000, RZ, 0xfc, !PT ;  /* 0x0004000004046812 */ /* 0x000fe400078efcff */
[----:B------:R-:W-:Y:S01]  /*76ce0*/  LOP3.LUT P6, RZ, R7, 0x20000, RZ, 0xc0, !PT ;  /* 0x0002000007ff7812 */ /* 0x000fe200078cc0ff */
[----:B----4-:R0:W-:Y:S01]  /*76cf0*/  @P2 STG.E.U8 desc[UR40][R12.64], R3 ;  /* 0x000000030c002986 */ /* 0x0101e2000c101128 */
[----:B------:R-:W-:Y:S02]  /*76d00*/  LOP3.LUT R4, R4, 0xfff7ffff, RZ, 0xc0, !PT ;  /* 0xfff7ffff04047812 */ /* 0x000fe400078ec0ff */
[----:B0-----:R-:W-:-:S09]  /*76d10*/  PRMT R3, R11, 0x7773, RZ ;  /* 0x000077730b037816 */ /* 0x001fd200000000ff */
[----:B------:R-:W-:Y:S02]  /*76d20*/  @P6 LOP3.LUT R4, R4, 0x80000, RZ, 0xfc, !PT ;  /* 0x0008000004046812 */ /* 0x000fe400078efcff */
[C---:B------:R-:W-:Y:S01]  /*76d30*/  LOP3.LUT P6, RZ, R7.reuse, 0x40000, RZ, 0xc0, !PT ;  /* 0x0004000007ff7812 */ /* 0x040fe200078cc0ff */
[----:B---3--:R0:W-:Y:S01]  /*76d40*/  @P1 STG.E.U8 desc[UR40][R50.64], R3 ;  /* 0x0000000332001986 */ /* 0x0081e2000c101128 */
        /* <DEDUP_REMOVED lines=63> */
[----:B------:R-:W2:Y:S04]  /*77140*/  LDL.LU R11, [R1+0x118] ;  /* 0x00011800010b7983 */ /* 0x000ea80000300800 */
        /* <DEDUP_REMOVED lines=22> */
[----:B------:R-:W2:Y:S04]  /*772b0*/  LDL.LU R8, [R1+0x11c] ;  /* 0x00011c0001087983 */ /* 0x000ea80000300800 */
[----:B------:R-:W2:Y:S04]  /*772c0*/  LDL.LU.64 R26, [R1+0x690] ;  /* 0x00069000011a7983 */ /* 0x000ea80000300a00 */
[----:B------:R-:W2:Y:S01]  /*772d0*/  LDL.LU.64 R22, [R1+0x688] ;  /* 0x0006880001167983 */ /* 0x000ea20000300a00 */
[----:B------:R-:W-:-:S02]  /*772e0*/  @P6 LOP3.LUT R4, R4, 0x200, RZ, 0xfc, !PT ;  /* 0x0000020004046812 */ /* 0x000fc400078efcff */
[----:B------:R-:W-:Y:S01]  /*772f0*/  LOP3.LUT P6, RZ, R48, 0x100, RZ, 0xc0, !PT ;  /* 0x0000010030ff7812 */ /* 0x000fe200078cc0ff */
[----:B------:R-:W2:Y:S01]  /*77300*/  LDL.LU.64 R20, [R1+0x680] ;  /* 0x0006800001147983 */ /* 0x000ea20000300a00 */
[----:B------:R-:W-:-:S03]  /*77310*/  LOP3.LUT R4, R4, 0xfffffbff, RZ, 0xc0, !PT ;  /* 0xfffffbff04047812 */ /* 0x000fc600078ec0ff */
[----:B------:R-:W2:Y:S01]  /*77320*/  LDL.LU.64 R18, [R1+0x670] ;  /* 0x0006700001127983 */ /* 0x000ea20000300a00 */
[C---:B------:R-:W-:Y:S02]  /*77330*/  LOP3.LUT P2, RZ, R48.reuse, 0x10000, RZ, 0xc0, !PT ;  /* 0x0001000030ff7812 */ /* 0x040fe4000784c0ff */
[----:B------:R-:W-:Y:S01]  /*77340*/  LOP3.LUT P1, RZ, R48, 0x8000, RZ, 0xc0, !PT ;  /* 0x0000800030ff7812 */ /* 0x000fe2000782c0ff */
[----:B------:R-:W2:Y:S04]  /*77350*/  LDL.LU R9, [R1+0x10c] ;  /* 0x00010c0001097983 */ /* 0x000ea80000300800 */
[----:B------:R-:W-:Y:S01]  /*77360*/  @P6 LOP3.LUT R4, R4, 0x400, RZ, 0xfc, !PT ;  /* 0x0000040004046812 */ /* 0x000fe200078efcff */
[----:B------:R-:W2:Y:S01]  /*77370*/  LDL.LU.64 R16, [R1+0x650] ;  /* 0x0006500001107983 */ /* 0x000ea20000300a00 */
[----:B------:R-:W-:-:S02]  /*77380*/  LOP3.LUT P6, RZ, R48, 0x80, RZ, 0xc0, !PT ;  /* 0x0000008030ff7812 */ /* 0x000fc400078cc0ff */
[----:B------:R-:W-:Y:S02]  /*77390*/  LOP3.LUT R4, R4, 0xfffff7ff, RZ, 0xc0, !PT ;  /* 0xfffff7ff04047812 */ /* 0x000fe400078ec0ff */
[----:B------:R-:W-:-:S09]  /*773a0*/  PRMT R3, R11, 0x7771, RZ ;  /* 0x000077710b037816 */ /* 0x000fd200000000ff */
[----:B------:R-:W-:Y:S02]  /*773b0*/  @P6 LOP3.LUT R4, R4, 0x800, RZ, 0xfc, !PT ;  /* 0x0000080004046812 */ /* 0x000fe400078efcff */
[C---:B------:R-:W-:Y:S01]  /*773c0*/  LOP3.LUT P6, RZ, R48.reuse, 0x40, RZ, 0xc0, !PT ;  /* 0x0000004030ff7812 */ /* 0x040fe200078cc0ff */
[----:B---3--:R0:W-:Y:S01]  /*773d0*/  @P2 STG.E.U8 desc[UR40][R14.64], R3 ;  /* 0x000000030e002986 */ /* 0x0081e2000c101128 */
[----:B------:R-:W-:Y:S02]  /*773e0*/  LOP3.LUT P0, RZ, R48, 0x400, RZ, 0xc0, !PT ;  /* 0x0000040030ff7812 */ /* 0x000fe4000780c0ff */
[----:B------:R-:W-:Y:S02]  /*773f0*/  LOP3.LUT R4, R4, 0xffffefff, RZ, 0xc0, !PT ;  /* 0xffffefff04047812 */ /* 0x000fe400078ec0ff */
[----:B0-----:R-:W-:Y:S01]  /*77400*/  PRMT R3, R11, 0x7772, RZ ;  /* 0x000077720b037816 */ /* 0x001fe200000000ff */
[----:B------:R-:W3:Y:S06]  /*77410*/  LDL.LU.64 R14, [R1+0x648] ;  /* 0x00064800010e7983 */ /* 0x000eec0000300a00 */
[----:B------:R-:W-:-:S02]  /*77420*/  @P6 LOP3.LUT R4, R4, 0x1000, RZ, 0xfc, !PT ;  /* 0x0000100004046812 */ /* 0x000fc400078efcff */
[----:B------:R-:W-:Y:S01]  /*77430*/  LOP3.LUT P6, RZ, R48, 0x8, RZ, 0xc0, !PT ;  /* 0x0000000830ff7812 */ /* 0x000fe200078cc0ff */
[----:B----4-:R0:W-:Y:S02]  /*77440*/  @P1 STG.E.U8 desc[UR40][R12.64], R3 ;  /* 0x000000030c001986 */ /* 0x0101e4000c101128 */
[----:B0-----:R-:W-:Y:S02]  /*77450*/  PRMT R3, R11, 0x7773, RZ ;  /* 0x000077730b037816 */ /* 0x001fe400000000ff */
[----:B------:R-:W4:Y:S04]  /*77460*/  LDL.LU.64 R12, [R1+0x640] ;  /* 0x00064000010c7983 */ /* 0x000f280000300a00 */
[----:B------:R0:W-:Y:S04]  /*77470*/  @P0 STG.E.U8 desc[UR40][R56.64], R3 ;  /* 0x0000000338000986 */ /* 0x0001e8000c101128 */
[----:B------:R-:W3:Y:S01]  /*77480*/  LDL.LU.64 R10, [R1+0x630] ;  /* 0x00063000010a7983 */ /* 0x000ee20000300a00 */
[----:B0-----:R-:W-:-:S03]  /*77490*/  PRMT R3, R61, 0x7770, RZ ;  /* 0x000077703d037816 */ /* 0x001fc600000000ff */
[----:B------:R-:W3:Y:S04]  /*774a0*/  LDL.LU.64 R56, [R1+0x610] ;  /* 0x0006100001387983 */ /* 0x000ee80000300a00 */
[----:B------:R0:W-:Y:S01]  /*774b0*/  @P6 STG.E.U8 desc[UR40][R58.64], R3 ;  /* 0x000000033a006986 */ /* 0x0001e2000c101128 */
[C---:B------:R-:W-:Y:S02]  /*774c0*/  LOP3.LUT P6, RZ, R4.reuse, 0x1000, RZ, 0xc0, !PT ;  /* 0x0000100004ff7812 */ /* 0x040fe400078cc0ff */
        /* <DEDUP_REMOVED lines=28> */
[----:B------:R-:W-:Y:S02]  /*77690*/  LOP3.LUT P3, RZ, R48, 0x100000, RZ, 0xc0, !PT ;  /* 0x0010000030ff7812 */ /* 0x000fe4000786c0ff */
[----:B0-----:R-:W-:-:S05]  /*776a0*/  PRMT R3, R9, 0x7771, RZ ;  /* 0x0000777109037816 */ /* 0x001fca00000000ff */
        /* <DEDUP_REMOVED lines=19> */
[----:B------:R-:W3:Y:S01]  /*777e0*/  LDL.LU.64 R56, [R1+0x5a8] ;  /* 0x0005a80001387983 */ /* 0x000ee20000300a00 */
[----:B------:R-:W-:-:S03]  /*777f0*/  PRMT R3, R49, 0x7773, RZ ;  /* 0x0000777331037816 */ /* 0x000fc600000000ff */
[----:B------:R-:W3:Y:S01]  /*77800*/  LDL.LU R16, [R1+0xf4] ;  /* 0x0000f40001107983 */ /* 0x000ee20000300800 */
[----:B------:R-:W-:-:S03]  /*77810*/  LOP3.LUT P3, RZ, R48, 0x1000000, RZ, 0xc0, !PT ;  /* 0x0100000030ff7812 */ /* 0x000fc6000786c0ff */
[----:B------:R-:W3:Y:S04]  /*77820*/  LDL.LU R49, [R1+0x2348] ;  /* 0x0023480001317983 */ /* 0x000ee80000300800 */
[----:B------:R-:W3:Y:S01]  /*77830*/  LDL.LU.64 R50, [R1+0x5a0] ;  /* 0x0005a00001327983 */ /* 0x000ee20000300a00 */
        /* <DEDUP_REMOVED lines=15> */
[----:B------:R-:W2:Y:S01]  /*77930*/  LDL.LU.64 R60, [R1+0x578] ;  /* 0x00057800013c7983 */ /* 0x000ea20000300a00 */
[----:B------:R-:W-:-:S03]  /*77940*/  LOP3.LUT R4, R4, 0xfffffffd, RZ, 0xc0, !PT ;  /* 0xfffffffd04047812 */ /* 0x000fc600078ec0ff */
[----:B------:R-:W2:Y:S01]  /*77950*/  LDL.LU.64 R26, [R1+0x568] ;  /* 0x00056800011a7983 */ /* 0x000ea20000300a00 */
[----:B------:R-:W-:Y:S02]  /*77960*/  @P6 LOP3.LUT R4, R4, 0x2, RZ, 0xfc, !PT ;  /* 0x0000000204046812 */ /* 0x000fe400078efcff */
[----:B------:R-:W-:Y:S01]  /*77970*/  LOP3.LUT P6, RZ, R7, 0x8, RZ, 0xc0, !PT ;  /* 0x0000000807ff7812 */ /* 0x000fe200078cc0ff */
[----:B------:R-:W2:Y:S01]  /*77980*/  LDL.LU R17, [R1+0xe4] ;  /* 0x0000e40001117983 */ /* 0x000ea20000300800 */
[----:B------:R-:W-:-:S03]  /*77990*/  LOP3.LUT R4, R4, 0xfffffffb, RZ, 0xc0, !PT ;  /* 0xfffffffb04047812 */ /* 0x000fc600078ec0ff */
[----:B------:R-:W2:Y:S04]  /*779a0*/  LDL.LU.64 R22, [R1+0x560] ;  /* 0x0005600001167983 */ /* 0x000ea80000300a00 */
[----:B------:R-:W2:Y:S04]  /*779b0*/  LDL.LU.64 R20, [R1+0x558] ;  /* 0x0005580001147983 */ /* 0x000ea80000300a00 */
[----:B------:R-:W-:Y:S01]  /*779c0*/  @P6 LOP3.LUT R4, R4, 0x4, RZ, 0xfc, !PT ;  /* 0x0000000404046812 */ /* 0x000fe200078efcff */
[----:B------:R-:W2:Y:S01]  /*779d0*/  LDL.LU.64 R18, [R1+0x530] ;  /* 0x0005300001127983 */ /* 0x000ea20000300a00 */
[----:B------:R-:W-:-:S02]  /*779e0*/  LOP3.LUT P6, RZ, R7, 0x4, RZ, 0xc0, !PT ;  /* 0x0000000407ff7812 */ /* 0x000fc400078cc0ff */
[----:B------:R-:W-:Y:S01]  /*779f0*/  LOP3.LUT R4, R4, 0xfffffff7, RZ, 0xc0, !PT ;  /* 0xfffffff704047812 */ /* 0x000fe200078ec0ff */
[----:B------:R-:W2:Y:S01]  /*77a00*/  LDL.LU R58, [R1+0xf8] ;  /* 0x0000f800013a7983 */ /* 0x000ea20000300800 */
[C---:B------:R-:W-:Y:S02]  /*77a10*/  LOP3.LUT P2, RZ, R48.reuse, 0x2000000, RZ, 0xc0, !PT ;  /* 0x0200000030ff7812 */ /* 0x040fe4000784c0ff */
[----:B------:R-:W-:Y:S01]  /*77a20*/  LOP3.LUT P1, RZ, R48, 0x4000000, RZ, 0xc0, !PT ;  /* 0x0400000030ff7812 */ /* 0x000fe2000782c0ff */
[----:B------:R-:W2:Y:S01]  /*77a30*/  LDL.LU.64 R14, [R1+0x520] ;  /* 0x00052000010e7983 */ /* 0x000ea20000300a00 */
[----:B---3--:R-:W-:-:S05]  /*77a40*/  PRMT R3, R59, 0x7770, RZ ;  /* 0x000077703b037816 */ /* 0x008fca00000000ff */
[----:B------:R-:W-:Y:S02]  /*77a50*/  @P6 LOP3.LUT R4, R4, 0x8, RZ, 0xfc, !PT ;  /* 0x0000000804046812 */ /* 0x000fe400078efcff */
[C---:B------:R-:W-:Y:S02]  /*77a60*/  LOP3.LUT P6, RZ, R48.reuse, 0x40000000, RZ, 0xc0, !PT ;  /* 0x4000000030ff7812 */ /* 0x040fe400078cc0ff */
[----:B------:R-:W-:Y:S01]  /*77a70*/  LOP3.LUT P0, RZ, R48, 0x10000000, RZ, 0xc0, !PT ;  /* 0x1000000030ff7812 */ /* 0x000fe2000780c0ff */
[----:B------:R0:W-:Y:S01]  /*77a80*/  @P2 STG.E.U8 desc[UR40][R12.64], R3 ;  /* 0x000000030c002986 */ /* 0x0001e2000c101128 */
[----:B------:R-:W-:Y:S02]  /*77a90*/  LOP3.LUT R4, R4, 0xffffffef, RZ, 0xc0, !PT ;  /* 0xffffffef04047812 */ /* 0x000fe400078ec0ff */
[----:B0-----:R-:W-:Y:S01]  /*77aa0*/  PRMT R3, R59, 0x7771, RZ ;  /* 0x000077713b037816 */ /* 0x001fe200000000ff */
[----:B------:R-:W3:Y:S06]  /*77ab0*/  LDL.LU.64 R12, [R1+0x518] ;  /* 0x00051800010c7983 */ /* 0x000eec0000300a00 */
[----:B------:R-:W-:-:S02]  /*77ac0*/  @P6 LOP3.LUT R4, R4, 0x10, RZ, 0xfc, !PT ;  /* 0x0000001004046812 */ /* 0x000fc400078efcff */
[----:B------:R-:W-:Y:S01]  /*77ad0*/  LOP3.LUT P6, RZ, R48, 0x20000000, RZ, 0xc0, !PT ;  /* 0x2000000030ff7812 */ /* 0x000fe200078cc0ff */
[----:B----4-:R0:W-:Y:S02]  /*77ae0*/  @P1 STG.E.U8 desc[UR40][R10.64], R3 ;  /* 0x000000030a001986 */ /* 0x0101e4000c101128 */
[C---:B0-----:R-:W-:Y:S02]  /*77af0*/  PRMT R3, R59.reuse, 0x7772, RZ ;  /* 0x000077723b037816 */ /* 0x041fe400000000ff */
[----:B------:R-:W4:Y:S04]  /*77b00*/  LDL.LU.64 R10, [R1+0x510] ;  /* 0x00051000010a7983 */ /* 0x000f280000300a00 */
[----:B------:R0:W-:Y:S02]  /*77b10*/  @P0 STG.E.U8 desc[UR40][R8.64], R3 ;  /* 0x0000000308000986 */ /* 0x0001e4000c101128 */
[----:B0-----:R-:W-:-:S02]  /*77b20*/  PRMT R3, R59, 0x7773, RZ ;  /* 0x000077733b037816 */ /* 0x001fc400000000ff */
[----:B------:R-:W3:Y:S04]  /*77b30*/  LDL.LU.64 R8, [R1+0x4f0] ;  /* 0x0004f00001087983 */ /* 0x000ee80000300a00 */
[----:B------:R0:W-:Y:S01]  /*77b40*/  @P6 STG.E.U8 desc[UR40][R56.64], R3 ;  /* 0x0000000338006986 */ /* 0x0001e2000c101128 */
[----:B------:R-:W-:-:S03]  /*77b50*/  LOP3.LUT P6, RZ, R4, 0x10, RZ, 0xc0, !PT ;  /* 0x0000001004ff7812 */ /* 0x000fc600078cc0ff */
[----:B------:R-:W3:Y:S01]  /*77b60*/  LDL.LU R59, [R1+0xe8] ;  /* 0x0000e800013b7983 */ /* 0x000ee20000300800 */
[----:B0-----:R-:W-:-:S03]  /*77b70*/  PRMT R3, R16, 0x7770, RZ ;  /* 0x0000777010037816 */ /* 0x001fc600000000ff */
[----:B------:R-:W3:Y:S06]  /*77b80*/  LDL.LU.64 R56, [R1+0x4e0] ;  /* 0x0004e00001387983 */ /* 0x000eec0000300a00 */
[----:B------:R0:W-:Y:S01]  /*77b90*/  @P6 STG.E.U8 desc[UR40][R50.64], R3 ;  /* 0x0000000332006986 */ /* 0x0001e2000c101128 */
[----:B------:R-:W-:-:S03]  /*77ba0*/  LOP3.LUT P6, RZ, R4, 0x8, RZ, 0xc0, !PT ;  /* 0x0000000804ff7812 */ /* 0x000fc600078cc0ff */
[----:B0-----:R-:W3:Y:S01]  /*77bb0*/  LDL.LU.64 R50, [R1+0x4d8] ;  /* 0x0004d80001327983 */ /* 0x001ee20000300a00 */
        /* <DEDUP_REMOVED lines=43> */
[----:B------:R-:W3:Y:S04]  /*77e70*/  LDL.LU.64 R10, [R1+0x470] ;  /* 0x00047000010a7983 */ /* 0x000ee80000300a00 */
[----:B------:R-:W3:Y:S01]  /*77e80*/  LDL.LU R9, [R1+0xfc] ;  /* 0x0000fc0001097983 */ /* 0x000ee20000300800 */
[----:B------:R-:W-:-:S03]  /*77e90*/  LOP3.LUT P3, RZ, R49, 0x40000000, RZ, 0xc0, !PT ;  /* 0x4000000031ff7812 */ /* 0x000fc6000786c0ff */
[----:B------:R-:W4:Y:S01]  /*77ea0*/  LDL.LU.64 R56, [R1+0x460] ;  /* 0x0004600001387983 */ /* 0x000f220000300a00 */
[----:B------:R-:W-:-:S03]  /*77eb0*/  PRMT R3, R59, 0x7772, RZ ;  /* 0x000077723b037816 */ /* 0x000fc600000000ff */
[----:B------:R-:W4:Y:S01]  /*77ec0*/  LDL.LU R61, [R1+0xec] ;  /* 0x0000ec00013d7983 */ /* 0x000f220000300800 */
[C---:B------:R-:W-:Y:S02]  /*77ed0*/  LOP3.LUT P2, RZ, R49.reuse, 0x20000000, RZ, 0xc0, !PT ;  /* 0x2000000031ff7812 */ /* 0x040fe4000784c0ff */
        /* <DEDUP_REMOVED lines=15> */
[----:B------:R-:W-:-:S03]  /*77fd0*/  PRMT R3, R59, 0x7773, RZ ;  /* 0x000077733b037816 */ /* 0x000fc600000000ff */
[----:B------:R-:W2:Y:S04]  /*77fe0*/  LDL.LU.64 R58, [R1+0x450] ;  /* 0x00045000013a7983 */ /* 0x000ea80000300a00 */
[----:B---3--:R0:W-:Y:S04]  /*77ff0*/  @P2 STG.E.U8 desc[UR40][R50.64], R3 ;  /* 0x0000000332002986 */ /* 0x0081e8000c101128 */
[----:B0-----:R-:W3:Y:S01]  /*78000*/  LDL.LU.64 R50, [R1+0x430] ;  /* 0x0004300001327983 */ /* 0x001ee20000300a00 */
[----:B------:R-:W-:Y:S02]  /*78010*/  LOP3.LUT R5, R5, 0xfdffffff, RZ, 0xc0, !PT ;  /* 0xfdffffff05057812 */ /* 0x000fe400078ec0ff */
[----:B------:R-:W-:Y:S01]  /*78020*/  LOP3.LUT P1, RZ, R49, 0x10000000, RZ, 0xc0, !PT ;  /* 0x1000000031ff7812 */ /* 0x000fe2000782c0ff */
[----:B------:R-:W3:Y:S01]  /*78030*/  LDL.LU R14, [R1+0xd0] ;  /* 0x0000d000010e7983 */ /* 0x000ee20000300800 */
[----:B------:R-:W-:-:S02]  /*78040*/  @P6 LOP3.LUT R5, R5, 0x2000000, RZ, 0xfc, !PT ;  /* 0x0200000005056812 */ /* 0x000fc400078efcff */
[----:B------:R-:W-:Y:S01]  /*78050*/  LOP3.LUT P6, RZ, R49, 0x800000, RZ, 0xc0, !PT ;  /* 0x0080000031ff7812 */ /* 0x000fe200078cc0ff */
[----:B------:R-:W3:Y:S01]  /*78060*/  LDL.LU.64 R26, [R1+0x418] ;  /* 0x00041800011a7983 */ /* 0x000ee20000300a00 */
[----:B------:R-:W-:Y:S02]  /*78070*/  LOP3.LUT R5, R5, 0xfbffffff, RZ, 0xc0, !PT ;  /* 0xfbffffff05057812 */ /* 0x000fe400078ec0ff */
[----:B------:R-:W-:Y:S01]  /*78080*/  LOP3.LUT P0, RZ, R49, 0x8000000, RZ, 0xc0, !PT ;  /* 0x0800000031ff7812 */ /* 0x000fe2000780c0ff */
[----:B------:R-:W3:Y:S01]  /*78090*/  LDL.LU.64 R22, [R1+0x410] ;  /* 0x0004100001167983 */ /* 0x000ee20000300a00 */
[----:B------:R-:W-:-:S03]  /*780a0*/  PRMT R3, R9, 0x7770, RZ ;  /* 0x0000777009037816 */ /* 0x000fc600000000ff */
[----:B------:R-:W3:Y:S04]  /*780b0*/  LDL.LU.64 R20, [R1+0x408] ;  /* 0x0004080001147983 */ /* 0x000ee80000300a00 */
[----:B------:R-:W-:Y:S01]  /*780c0*/  @P6 LOP3.LUT R5, R5, 0x4000000, RZ, 0xfc, !PT ;  /* 0x0400000005056812 */ /* 0x000fe200078efcff */
[----:B----4-:R0:W-:Y:S01]  /*780d0*/  @P1 STG.E.U8 desc[UR40][R16.64], R3 ;  /* 0x0000000310001986 */ /* 0x0101e2000c101128 */
[----:B------:R-:W-:Y:S02]  /*780e0*/  LOP3.LUT P6, RZ, R49, 0x1000000, RZ, 0xc0, !PT ;  /* 0x0100000031ff7812 */ /* 0x000fe400078cc0ff */
[----:B------:R-:W-:Y:S01]  /*780f0*/  LOP3.LUT R5, R5, 0xf7ffffff, RZ, 0xc0, !PT ;  /* 0xf7ffffff05057812 */ /* 0x000fe200078ec0ff */
[----:B------:R-:W4:Y:S01]  /*78100*/  LDL.LU.64 R18, [R1+0x3e8] ;  /* 0x0003e80001127983 */ /* 0x000f220000300a00 */
[----:B0-----:R-:W-:-:S03]  /*78110*/  PRMT R3, R9, 0x7771, RZ ;  /* 0x0000777109037816 */ /* 0x001fc600000000ff */
[----:B------:R-:W4:Y:S06]  /*78120*/  LDL.LU.64 R16, [R1+0x3d8] ;  /* 0x0003d80001107983 */ /* 0x000f2c0000300a00 */
[----:B------:R-:W-:Y:S02]  /*78130*/  @P6 LOP3.LUT R5, R5, 0x8000000, RZ, 0xfc, !PT ;  /* 0x0800000005056812 */ /* 0x000fe400078efcff */
[----:B------:R-:W-:Y:S02]  /*78140*/  LOP3.LUT P6, RZ, R49, 0x2000000, RZ, 0xc0, !PT ;  /* 0x0200000031ff7812 */ /* 0x000fe400078cc0ff */
[----:B------:R-:W-:Y:S01]  /*78150*/  LOP3.LUT R5, R5, 0xefffffff, RZ, 0xc0, !PT ;  /* 0xefffffff05057812 */ /* 0x000fe200078ec0ff */
[----:B------:R0:W-:Y:S10]  /*78160*/  @P0 STG.E.U8 desc[UR40][R12.64], R3 ;  /* 0x000000030c000986 */ /* 0x0001f4000c101128 */
[----:B------:R-:W-:-:S02]  /*78170*/  @P6 LOP3.LUT R5, R5, 0x10000000, RZ, 0xfc, !PT ;  /* 0x1000000005056812 */ /* 0x000fc400078efcff */
[----:B------:R-:W-:Y:S01]  /*78180*/  LOP3.LUT P6, RZ, R49, 0x4000000, RZ, 0xc0, !PT ;  /* 0x0400000031ff7812 */ /* 0x000fe200078cc0ff */
[----:B0-----:R-:W4:Y:S01]  /*78190*/  LDL.LU.64 R12, [R1+0x3d0] ;  /* 0x0003d000010c7983 */ /* 0x001f220000300a00 */
[----:B------:R-:W-:-:S11]  /*781a0*/  PRMT R3, R9, 0x7772, RZ ;  /* 0x0000777209037816 */ /* 0x000fd600000000ff */
[----:B------:R0:W-:Y:S01]  /*781b0*/  @P6 STG.E.U8 desc[UR40][R10.64], R3 ;  /* 0x000000030a006986 */ /* 0x0001e2000c101128 */
[----:B------:R-:W-:Y:S02]  /*781c0*/  LOP3.LUT P6, RZ, R5, 0x10000000, RZ, 0xc0, !PT ;  /* 0x1000000005ff7812 */ /* 0x000fe400078cc0ff */
[----:B0-----:R-:W-:Y:S01]  /*781d0*/  PRMT R3, R9, 0x7773, RZ ;  /* 0x0000777309037816 */ /* 0x001fe200000000ff */
[----:B------:R-:W4:Y:S10]  /*781e0*/  LDL.LU.64 R10, [R1+0x3c8] ;  /* 0x0003c800010a7983 */ /* 0x000f340000300a00 */
[----:B------:R0:W-:Y:S01]  /*781f0*/  @P6 STG.E.U8 desc[UR40][R56.64], R3 ;  /* 0x0000000338006986 */ /* 0x0001e2000c101128 */
[----:B------:R-:W-:-:S03]  /*78200*/  LOP3.LUT P6, RZ, R5, 0x8000000, RZ, 0xc0, !PT ;  /* 0x0800000005ff7812 */ /* 0x000fc600078cc0ff */
[----:B------:R-:W4:Y:S01]  /*78210*/  LDL.LU.64 R8, [R1+0x3a8] ;  /* 0x0003a80001087983 */ /* 0x000f220000300a00 */
[----:B0-----:R-:W-:-:S03]  /*78220*/  PRMT R3, R61, 0x7770, RZ ;  /* 0x000077703d037816 */ /* 0x001fc600000000ff */
[----:B------:R-:W4:Y:S04]  /*78230*/  LDL.LU.64 R56, [R1+0x398] ;  /* 0x0003980001387983 */ /* 0x000f280000300a00 */
[----:B------:R-:W4:Y:S04]  /*78240*/  LDL.LU R15, [R1+0xd4] ;  /* 0x0000d400010f7983 */ /* 0x000f280000300800 */
[----:B--2---:R0:W-:Y:S01]  /*78250*/  @P6 STG.E.U8 desc[UR40][R54.64], R3 ;  /* 0x0000000336006986 */ /* 0x0041e2000c101128 */
[----:B------:R-:W-:Y:S02]  /*78260*/  LOP3.LUT P6, RZ, R5, 0x4000000, RZ, 0xc0, !PT ;  /* 0x0400000005ff7812 */ /* 0x000fe400078cc0ff */
[----:B0-----:R-:W-:Y:S01]  /*78270*/  PRMT R3, R61, 0x7771, RZ ;  /* 0x000077713d037816 */ /* 0x001fe200000000ff */
[----:B------:R-:W2:Y:S10]  /*78280*/  LDL.LU.64 R54, [R1+0x390] ;  /* 0x0003900001367983 */ /* 0x000eb40000300a00 */
[----:B------:R0:W-:Y:S01]  /*78290*/  @P6 STG.E.U8 desc[UR40][R58.64], R3 ;  /* 0x000000033a006986 */ /* 0x0001e2000c101128 */
[----:B------:R-:W-:-:S02]  /*782a0*/  LOP3.LUT P6, RZ, R5, 0x2000000, RZ, 0xc0, !PT ;  /* 0x0200000005ff7812 */ /* 0x000fc400078cc0ff */
[----:B0-----:R-:W-:Y:S01]  /*782b0*/  PRMT R3, R61, 0x7772, RZ ;  /* 0x000077723d037816 */ /* 0x001fe200000000ff */
[----:B------:R-:W2:Y:S10]  /*782c0*/  LDL.LU.64 R58, [R1+0x2340] ;  /* 0x00234000013a7983 */ /* 0x000eb40000300a00 */
[----:B---3--:R0:W-:Y:S04]  /*782d0*/  @P6 STG.E.U8 desc[UR40][R50.64], R3 ;  /* 0x0000000332006986 */ /* 0x0081e8000c101128 */
[----:B0-----:R-:W3:Y:S01]  /*782e0*/  LDL.LU.64 R50, [R1+0x2338] ;  /* 0x0023380001327983 */ /* 0x001ee20000300a00 */
[----:B------:R-:W-:-:S02]  /*782f0*/  LOP3.LUT P6, RZ, R5, 0x1000000, RZ, 0xc0, !PT ;  /* 0x0100000005ff7812 */ /* 0x000fc400078cc0ff */
        /* <DEDUP_REMOVED lines=12> */
[----:B----4-:R0:W-:Y:S01]  /*783c0*/  @P6 STG.E.U8 desc[UR40][R18.64], R3 ;  /* 0x0000000312006986 */ /* 0x0101e2000c101128 */
[----:B------:R-:W-:Y:S02]  /*783d0*/  LOP3.LUT P3, RZ, R49, 0x8000, RZ, 0xc0, !PT ;  /* 0x0000800031ff7812 */ /* 0x000fe4000786c0ff */
[----:B0-----:R-:W-:-:S05]  /*783e0*/  PRMT R3, R14, 0x7773, RZ ;  /* 0x000077730e037816 */ /* 0x001fca00000000ff */
[----:B------:R3:W-:Y:S01]  /*783f0*/  @P5 STG.E.U8 desc[UR40][R16.64], R3 ;  /* 0x0000000310005986 */ /* 0x0007e2000c101128 */
[C---:B------:R-:W-:Y:S02]  /*78400*/  LOP3.LUT P2, RZ, R49.reuse, 0x4000, RZ, 0xc0, !PT ;  /* 0x0000400031ff7812 */ /* 0x040fe4000784c0ff */
[C---:B------:R-:W-:Y:S02]  /*78410*/  LOP3.LUT P1, RZ, R49.reuse, 0x2000, RZ, 0xc0, !PT ;  /* 0x0000200031ff7812 */ /* 0x040fe4000782c0ff */
[----:B------:R-:W-:Y:S02]  /*78420*/  LOP3.LUT P0, RZ, R49, 0x1000, RZ, 0xc0, !PT ;  /* 0x0000100031ff7812 */ /* 0x000fe4000780c0ff */
[----:B---3--:R-:W-:-:S05]  /*78430*/  PRMT R3, R50, 0x7770, RZ ;  /* 0x0000777032037816 */ /* 0x008fca00000000ff */
[----:B------:R0:W-:Y:S02]  /*78440*/  @P4 STG.E.U8 desc[UR40][R12.64], R3 ;  /* 0x000000030c004986 */ /* 0x0001e4000c101128 */
[----:B0-----:R-:W-:-:S05]  /*78450*/  PRMT R3, R50, 0x7771, RZ ;  /* 0x0000777132037816 */ /* 0x001fca00000000ff */
[----:B------:R0:W-:Y:S02]  /*78460*/  @P3 STG.E.U8 desc[UR40][R10.64], R3 ;  /* 0x000000030a003986 */ /* 0x0001e4000c101128 */
[----:B0-----:R-:W-:-:S05]  /*78470*/  PRMT R3, R50, 0x7772, RZ ;  /* 0x0000777232037816 */ /* 0x001fca00000000ff */
[----:B------:R0:W-:Y:S02]  /*78480*/  @P2 STG.E.U8 desc[UR40][R8.64], R3 ;  /* 0x0000000308002986 */ /* 0x0001e4000c101128 */
[----:B0-----:R-:W-:Y:S02]  /*78490*/  PRMT R3, R50, 0x7773, RZ ;  /* 0x0000777332037816 */ /* 0x001fe400000000ff */
[----:B------:R-:W3:Y:S04]  /*784a0*/  LDL.LU R50, [R1+0x2334] ;  /* 0x0023340001327983 */ /* 0x000ee80000300800 */
[----:B------:R0:W-:Y:S02]  /*784b0*/  @P1 STG.E.U8 desc[UR40][R56.64], R3 ;  /* 0x0000000338001986 */ /* 0x0001e4000c101128 */
[----:B0-----:R-:W-:-:S05]  /*784c0*/  PRMT R3, R15, 0x7770, RZ ;  /* 0x000077700f037816 */ /* 0x001fca00000000ff */
[----:B--2---:R0:W-:Y:S04]  /*784d0*/  @P0 STG.E.U8 desc[UR40][R54.64], R3 ;  /* 0x0000000336000986 */ /* 0x0041e8000c101128 */
[----:B0-----:R-:W2:Y:S04]  /*784e0*/  LDL.LU.64 R54, [R1+0x388] ;  /* 0x0003880001367983 */ /* 0x001ea80000300a00 */
[----:B------:R-:W4:Y:S04]  /*784f0*/  LDL.LU.64 R16, [R1+0x368] ;  /* 0x0003680001107983 */ /* 0x000f280000300a00 */
[----:B------:R-:W3:Y:S04]  /*78500*/  LDL.LU.64 R12, [R1+0x358] ;  /* 0x00035800010c7983 */ /* 0x000ee80000300a00 */
[----:B------:R-:W3:Y:S04]  /*78510*/  LDL.LU.64 R10, [R1+0x350] ;  /* 0x00035000010a7983 */ /* 0x000ee80000300a00 */
[----:B------:R-:W4:Y:S04]  /*78520*/  LDL.LU.64 R8, [R1+0x348] ;  /* 0x0003480001087983 */ /* 0x000f280000300a00 */
[----:B------:R-:W4:Y:S01]  /*78530*/  LDL.LU.64 R56, [R1+0x328] ;  /* 0x0003280001387983 */ /* 0x000f220000300a00 */
[----:B------:R-:W-:-:S02]  /*78540*/  LOP3.LUT P3, RZ, R49, 0x800, RZ, 0xc0, !PT ;  /* 0x0000080031ff7812 */ /* 0x000fc4000786c0ff */
[----:B------:R-:W-:Y:S02]  /*78550*/  PRMT R3, R15, 0x7771, RZ ;  /* 0x000077710f037816 */ /* 0x000fe400000000ff */
[----:B------:R-:W-:Y:S02]  /*78560*/  LOP3.LUT R5, R5, 0xffffdfff, RZ, 0xc0, !PT ;  /* 0xffffdfff05057812 */ /* 0x000fe400078ec0ff */
[C---:B------:R-:W-:Y:S02]  /*78570*/  LOP3.LUT P2, RZ, R49.reuse, 0x400, RZ, 0xc0, !PT ;  /* 0x0000040031ff7812 */ /* 0x040fe4000784c0ff */
[C---:B------:R-:W-:Y:S02]  /*78580*/  LOP3.LUT P1, RZ, R49.reuse, 0x200, RZ, 0xc0, !PT ;  /* 0x0000020031ff7812 */ /* 0x040fe4000782c0ff */
[----:B------:R-:W-:-:S03]  /*78590*/  LOP3.LUT P0, RZ, R49, 0x100, RZ, 0xc0, !PT ;  /* 0x0000010031ff7812 */ /* 0x000fc6000780c0ff */
[----:B--2---:R0:W-:Y:S04]  /*785a0*/  @P3 STG.E.U8 desc[UR40][R54.64], R3 ;  /* 0x0000000336003986 */ /* 0x0041e8000c101128 */
[----:B0-----:R-:W2:Y:S01]  /*785b0*/  LDL.LU.64 R54, [R1+0x310] ;  /* 0x0003100001367983 */ /* 0x001ea20000300a00 */
[----:B---3--:R-:W-:-:S03]  /*785c0*/  LOP3.LUT P6, RZ, R50, 0x80000000, RZ, 0xc0, !PT ;  /* 0x8000000032ff7812 */ /* 0x008fc600078cc0ff */
[----:B------:R-:W3:Y:S10]  /*785d0*/  LDL.LU R14, [R1+0xd8] ;  /* 0x0000d800010e7983 */ /* 0x000ef40000300800 */
        /* <DEDUP_REMOVED lines=23> */
[----:B------:R-:W3:Y:S04]  /*78750*/  LDL.LU.64 R48, [R1+0x308] ;  /* 0x0003080001307983 */ /* 0x000ee80000300a00 */
[----:B------:R-:W3:Y:S04]  /*78760*/  LDL.LU.64 R60, [R1+0x300] ;  /* 0x00030000013c7983 */ /* 0x000ee80000300a00 */
[----:B------:R-:W3:Y:S01]  /*78770*/  LDL.LU.64 R26, [R1+0x2e0] ;  /* 0x0002e000011a7983 */ /* 0x000ee20000300a00 */
[----:B------:R-:W-:-:S03]  /*78780*/  PRMT R3, R15, 0x7772, RZ ;  /* 0x000077720f037816 */ /* 0x000fc600000000ff */
[----:B------:R-:W3:Y:S04]  /*78790*/  LDL.LU.64 R22, [R1+0x2d0] ;  /* 0x0002d00001167983 */ /* 0x000ee80000300a00 */
[----:B----4-:R0:W-:Y:S02]  /*787a0*/  @P2 STG.E.U8 desc[UR40][R16.64], R3 ;  /* 0x0000000310002986 */ /* 0x0101e4000c101128 */
[----:B0-----:R-:W-:Y:S02]  /*787b0*/  PRMT R3, R15, 0x7773, RZ ;  /* 0x000077730f037816 */ /* 0x001fe400000000ff */
[----:B------:R-:W4:Y:S04]  /*787c0*/  LDL.LU R15, [R1+0xc8] ;  /* 0x0000c800010f7983 */ /* 0x000f280000300800 */
[----:B------:R0:W-:Y:S04]  /*787d0*/  @P1 STG.E.U8 desc[UR40][R12.64], R3 ;  /* 0x000000030c001986 */ /* 0x0001e8000c101128 */
[----:B------:R-:W4:Y:S04]  /*787e0*/  LDL.LU.64 R20, [R1+0x2c8] ;  /* 0x0002c80001147983 */ /* 0x000f280000300a00 */
[----:B------:R-:W4:Y:S01]  /*787f0*/  LDL.LU.64 R18, [R1+0x2c0] ;  /* 0x0002c00001127983 */ /* 0x000f220000300a00 */
[----:B0-----:R-:W-:-:S03]  /*78800*/  PRMT R3, R51, 0x7770, RZ ;  /* 0x0000777033037816 */ /* 0x001fc600000000ff */
[----:B------:R-:W4:Y:S04]  /*78810*/  LDL.LU.64 R16, [R1+0x2a0] ;  /* 0x0002a00001107983 */ /* 0x000f280000300a00 */
[----:B------:R0:W-:Y:S04]  /*78820*/  @P0 STG.E.U8 desc[UR40][R10.64], R3 ;  /* 0x000000030a000986 */ /* 0x0001e8000c101128 */
[----:B------:R-:W4:Y:S01]  /*78830*/  LDL.LU.64 R12, [R1+0x290] ;  /* 0x00029000010c7983 */ /* 0x000f220000300a00 */
        /* <DEDUP_REMOVED lines=9> */
[----:B------:R-:W-:-:S03]  /*788d0*/  PRMT R3, R51, 0x7773, RZ ;  /* 0x0000777333037816 */ /* 0x000fc600000000ff */
[----:B------:R-:W4:Y:S06]  /*788e0*/  LDL.LU R51, [R1+0x2330] ;  /* 0x0023300001337983 */ /* 0x000f2c0000300800 */
[----:B--2---:R0:W-:Y:S04]  /*788f0*/  @P6 STG.E.U8 desc[UR40][R54.64], R3 ;  /* 0x0000000336006986 */ /* 0x0041e8000c101128 */
[----:B0-----:R-:W2:Y:S01]  /*78900*/  LDL.LU.64 R54, [R1+0x248] ;  /* 0x0002480001367983 */ /* 0x001ea20000300a00 */
[----:B------:R-:W-:-:S02]  /*78910*/  LOP3.LUT P6, RZ, R5, 0x40000, RZ, 0xc0, !PT ;  /* 0x0004000005ff7812 */ /* 0x000fc400078cc0ff */
[----:B---3--:R-:W-:Y:S02]  /*78920*/  PRMT R3, R14, 0x7770, RZ ;  /* 0x000077700e037816 */ /* 0x008fe400000000ff */
[C---:B------:R-:W-:Y:S02]  /*78930*/  LOP3.LUT P5, RZ, R50.reuse, 0x40000000, RZ, 0xc0, !PT ;  /* 0x4000000032ff7812 */ /* 0x040fe400078ac0ff */
[C---:B------:R-:W-:Y:S02]  /*78940*/  LOP3.LUT P4, RZ, R50.reuse, 0x20000000, RZ, 0xc0, !PT ;  /* 0x2000000032ff7812 */ /* 0x040fe4000788c0ff */
[C---:B------:R-:W-:Y:S02]  /*78950*/  LOP3.LUT P3, RZ, R50.reuse, 0x10000000, RZ, 0xc0, !PT ;  /* 0x1000000032ff7812 */ /* 0x040fe4000786c0ff */
[C---:B------:R-:W-:Y:S02]  /*78960*/  LOP3.LUT P2, RZ, R50.reuse, 0x8000000, RZ, 0xc0, !PT ;  /* 0x0800000032ff7812 */ /* 0x040fe4000784c0ff */
[----:B------:R-:W-:-:S02]  /*78970*/  LOP3.LUT P1, RZ, R50, 0x4000000, RZ, 0xc0, !PT ;  /* 0x0400000032ff7812 */ /* 0x000fc4000782c0ff */
[----:B------:R-:W-:Y:S01]  /*78980*/  LOP3.LUT P0, RZ, R50, 0x2000000, RZ, 0xc0, !PT ;  /* 0x0200000032ff7812 */ /* 0x000fe2000780c0ff */
        /* <DEDUP_REMOVED lines=11> */
[----:B----4-:R-:W-:-:S11]  /*78a40*/  PRMT R3, R15, 0x7770, RZ ;  /* 0x000077700f037816 */ /* 0x010fd600000000ff */
[----:B------:R0:W-:Y:S01]  /*78a50*/  @P6 STG.E.U8 desc[UR40][R20.64], R3 ;  /* 0x0000000314006986 */ /* 0x0001e2000c101128 */
[----:B------:R-:W-:Y:S02]  /*78a60*/  LOP3.LUT P6, RZ, R5, 0x2000, RZ, 0xc0, !PT ;  /* 0x0000200005ff7812 */ /* 0x000fe400078cc0ff */
[----:B0-----:R-:W-:-:S11]  /*78a70*/  PRMT R3, R15, 0x7771, RZ ;  /* 0x000077710f037816 */ /* 0x001fd600000000ff */
[----:B------:R0:W-:Y:S02]  /*78a80*/  @P6 STG.E.U8 desc[UR40][R18.64], R3 ;  /* 0x0000000312006986 */ /* 0x0001e4000c101128 */
[----:B0-----:R-:W-:-:S05]  /*78a90*/  PRMT R3, R15, 0x7772, RZ ;  /* 0x000077720f037816 */ /* 0x001fca00000000ff */
        /* <DEDUP_REMOVED lines=9> */
[----:B0-----:R-:W-:Y:S02]  /*78b30*/  PRMT R3, R51, 0x7773, RZ ;  /* 0x0000777333037816 */ /* 0x001fe400000000ff */
[----:B------:R-:W3:Y:S04]  /*78b40*/  LDL.LU R51, [R1+0x232c] ;  /* 0x00232c0001337983 */ /* 0x000ee80000300800 */
[----:B--2---:R0:W-:Y:S04]  /*78b50*/  @P0 STG.E.U8 desc[UR40][R54.64], R3 ;  /* 0x0000000336000986 */ /* 0x0041e8000c101128 */
[----:B0-----:R-:W2:Y:S04]  /*78b60*/  LDL.LU.64 R54, [R1+0x240] ;  /* 0x0002400001367983 */ /* 0x001ea80000300a00 */
[----:B------:R-:W4:Y:S04]  /*78b70*/  LDL.LU.64 R16, [R1+0x238] ;  /* 0x0002380001107983 */ /* 0x000f280000300a00 */
[----:B------:R-:W2:Y:S04]  /*78b80*/  LDL.LU.64 R14, [R1+0x228] ;  /* 0x00022800010e7983 */ /* 0x000ea80000300a00 */
        /* <DEDUP_REMOVED lines=8> */
[----:B------:R-:W-:-:S04]  /*78c10*/  @P6 LOP3.LUT R5, R5, 0x20, RZ, 0xfc, !PT ;  /* 0x0000002005056812 */ /* 0x000fc800078efcff */
[----:B------:R-:W-:Y:S02]  /*78c20*/  LOP3.LUT R5, R5, 0xffffffbf, RZ, 0xc0, !PT ;  /* 0xffffffbf05057812 */ /* 0x000fe400078ec0ff */
[C---:B------:R-:W-:Y:S02]  /*78c30*/  LOP3.LUT P2, RZ, R50.reuse, 0x800000, RZ, 0xc0, !PT ;  /* 0x0080000032ff7812 */ /* 0x040fe4000784c0ff */
[----:B------:R-:W-:Y:S02]  /*78c40*/  LOP3.LUT P1, RZ, R50, 0x400000, RZ, 0xc0, !PT ;  /* 0x0040000032ff7812 */ /* 0x000fe4000782c0ff */
[----:B--2---:R-:W-:-:S05]  /*78c50*/  PRMT R3, R13, 0x7770, RZ ;  /* 0x000077700d037816 */ /* 0x004fca00000000ff */
[----:B------:R0:W-:Y:S04]  /*78c60*/  @P3 STG.E.U8 desc[UR40][R54.64], R3 ;  /* 0x0000000336003986 */ /* 0x0001e8000c101128 */
[----:B0-----:R-:W2:Y:S01]  /*78c70*/  LDL.LU.64 R54, [R1+0x1f0] ;  /* 0x0001f00001367983 */ /* 0x001ea20000300a00 */
[----:B---3--:R-:W-:-:S03]  /*78c80*/  LOP3.LUT P6, RZ, R51, 0x40000000, RZ, 0xc0, !PT ;  /* 0x4000000033ff7812 */ /* 0x008fc600078cc0ff */
[----:B------:R-:W3:Y:S04]  /*78c90*/  LDL.LU.64 R60, [R1+0x1d0] ;  /* 0x0001d000013c7983 */ /* 0x000ee80000300a00 */
[----:B------:R-:W3:Y:S04]  /*78ca0*/  LDL.LU.64 R26, [R1+0x1c8] ;  /* 0x0001c800011a7983 */ /* 0x000ee80000300a00 */
[----:B------:R-:W3:Y:S02]  /*78cb0*/  LDL.LU.64 R22, [R1+0x1c0] ;  /* 0x0001c00001167983 */ /* 0x000ee40000300a00 */
[----:B------:R-:W-:-:S02]  /*78cc0*/  @P6 LOP3.LUT R5, R5, 0x40, RZ, 0xfc, !PT ;  /* 0x0000004005056812 */ /* 0x000fc400078efcff */
[----:B------:R-:W-:Y:S01]  /*78cd0*/  LOP3.LUT P6, RZ, R50, 0x8000, RZ, 0xc0, !PT ;  /* 0x0000800032ff7812 */ /* 0x000fe200078cc0ff */
[----:B------:R-:W3:Y:S01]  /*78ce0*/  LDL.LU.64 R20, [R1+0x1b0] ;  /* 0x0001b00001147983 */ /* 0x000ee20000300a00 */
[----:B------:R-:W-:Y:S02]  /*78cf0*/  LOP3.LUT R5, R5, 0xffffff7f, RZ, 0xc0, !PT ;  /* 0xffffff7f05057812 */ /* 0x000fe400078ec0ff */
[----:B------:R-:W-:Y:S01]  /*78d00*/  PRMT R3, R13, 0x7771, RZ ;  /* 0x000077710d037816 */ /* 0x000fe200000000ff */
[----:B------:R-:W3:Y:S08]  /*78d10*/  LDL.LU.64 R18, [R1+0x1a8] ;  /* 0x0001a80001127983 */ /* 0x000ef00000300a00 */
        /* <DEDUP_REMOVED lines=11> */
[----:B------:R-:W-:Y:S01]  /*78dd0*/  LOP3.LUT R5, R5, 0xfffff7ff, RZ, 0xc0, !PT ;  /* 0xfffff7ff05057812 */ /* 0x000fe200078ec0ff */
[----:B----4-:R0:W-:Y:S01]  /*78de0*/  @P2 STG.E.U8 desc[UR40][R16.64], R3 ;  /* 0x0000000310002986 */ /* 0x0101e2000c101128 */
[----:B------:R-:W-:-:S09]  /*78df0*/  LOP3.LUT P0, RZ, R50, 0x200000, RZ, 0xc0, !PT ;  /* 0x0020000032ff7812 */ /* 0x000fd2000780c0ff */
[----:B------:R-:W-:Y:S02]  /*78e00*/  @P6 LOP3.LUT R5, R5, 0x800, RZ, 0xfc, !PT ;  /* 0x0000080005056812 */ /* 0x000fe400078efcff */
[----:B------:R-:W-:Y:S01]  /*78e10*/  LOP3.LUT P6, RZ, R50, 0x80000, RZ, 0xc0, !PT ;  /* 0x0008000032ff7812 */ /* 0x000fe200078cc0ff */
[----:B0-----:R-:W4:Y:S01]  /*78e20*/  LDL.LU.64 R16, [R1+0x1b8] ;  /* 0x0001b80001107983 */ /* 0x001f220000300a00 */
[----:B------:R-:W-:Y:S02]  /*78e30*/  LOP3.LUT R5, R5, 0xffffefff, RZ, 0xc0, !PT ;  /* 0xffffefff05057812 */ /* 0x000fe400078ec0ff */
[----:B------:R-:W-:-:S05]  /*78e40*/  PRMT R3, R13, 0x7772, RZ ;  /* 0x000077720d037816 */ /* 0x000fca00000000ff */
[----:B------:R0:W-:Y:S04]  /*78e50*/  @P1 STG.E.U8 desc[UR40][R14.64], R3 ;  /* 0x000000030e001986 */ /* 0x0001e8000c101128 */
[----:B------:R-:W-:Y:S02]  /*78e60*/  @P6 LOP3.LUT R5, R5, 0x1000, RZ, 0xfc, !PT ;  /* 0x0000100005056812 */ /* 0x000fe400078efcff */
[----:B------:R-:W-:Y:S02]  /*78e70*/  LOP3.LUT P6, RZ, R50, 0x100000, RZ, 0xc0, !PT ;  /* 0x0010000032ff7812 */ /* 0x000fe400078cc0ff */
[----:B0-----:R-:W-:Y:S01]  /*78e80*/  PRMT R3, R13, 0x7773, RZ ;  /* 0x000077730d037816 */ /* 0x001fe200000000ff */
[----:B------:R-:W4:Y:S04]  /*78e90*/  LDL.LU.64 R14, [R1+0x1e8] ;  /* 0x0001e800010e7983 */ /* 0x000f280000300a00 */
[----:B------:R0:W-:Y:S04]  /*78ea0*/  @P0 STG.E.U8 desc[UR40][R10.64], R3 ;  /* 0x000000030a000986 */ /* 0x0001e8000c101128 */
[----:B------:R-:W4:Y:S01]  /*78eb0*/  LDL.LU.64 R12, [R1+0x1e0] ;  /* 0x0001e000010c7983 */ /* 0x000f220000300a00 */
[----:B0-----:R-:W-:-:S03]  /*78ec0*/  PRMT R3, R48, 0x7770, RZ ;  /* 0x0000777030037816 */ /* 0x001fc600000000ff */
[----:B------:R-:W4:Y:S04]  /*78ed0*/  LDL.LU.64 R10, [R1+0x1d8] ;  /* 0x0001d800010a7983 */ /* 0x000f280000300a00 */
        /* <DEDUP_REMOVED lines=22> */
[C---:B------:R-:W-:Y:S02]  /*79040*/  LOP3.LUT P6, RZ, R5.reuse, 0x40, RZ, 0xc0, !PT ;  /* 0x0000004005ff7812 */ /* 0x040fe400078cc0ff */
[----:B0-----:R-:W-:Y:S02]  /*79050*/  PRMT R3, R52, 0x7773, RZ ;  /* 0x0000777334037816 */ /* 0x001fe400000000ff */
[----:B------:R-:W-:Y:S01]  /*79060*/  LOP3.LUT P5, RZ, R50, 0x2000, RZ, 0xc0, !PT ;  /* 0x0000200032ff7812 */ /* 0x000fe200078ac0ff */
[----:B------:R-:W3:Y:S08]  /*79070*/  LDL.LU R52, [R1+0x2328] ;  /* 0x0023280001347983 */ /* 0x000ef00000300800 */
[----:B------:R0:W-:Y:S01]  /*79080*/  @P6 STG.E.U8 desc[UR40][R18.64], R3 ;  /* 0x0000000312006986 */ /* 0x0001e2000c101128 */
[----:B------:R-:W-:-:S02]  /*79090*/  LOP3.LUT P6, RZ, R5, 0x20, RZ, 0xc0, !PT ;  /* 0x0000002005ff7812 */ /* 0x000fc400078cc0ff */
[----:B------:R-:W-:Y:S02]  /*790a0*/  LOP3.LUT P4, RZ, R50, 0x1000, RZ, 0xc0, !PT ;  /* 0x0000100032ff7812 */ /* 0x000fe4000788c0ff */
[----:B0-----:R-:W-:-:S09]  /*790b0*/  PRMT R3, R59, 0x7770, RZ ;  /* 0x000077703b037816 */ /* 0x001fd200000000ff */
        /* <DEDUP_REMOVED lines=21> */
[----:B------:R-:W3:Y:S04]  /*79210*/  LDL.LU R11, [R1+0xb8] ;  /* 0x0000b800010b7983 */ /* 0x000ee80000300800 */
[----:B------:R-:W3:Y:S04]  /*79220*/  LDL.LU.64 R56, [R1+0x268] ;  /* 0x0002680001387983 */ /* 0x000ee80000300a00 */
[----:B------:R-:W4:Y:S01]  /*79230*/  LDL.LU R14, [R1+0xa8] ;  /* 0x0000a800010e7983 */ /* 0x000f220000300800 */
[----:B------:R-:W-:-:S02]  /*79240*/  PRMT R3, R58, 0x7773, RZ ;  /* 0x000077733a037816 */ /* 0x000fc400000000ff */
[C---:B------:R-:W-:Y:S01]  /*79250*/  LOP3.LUT P3, RZ, R51.reuse, 0x10000000, RZ, 0xc0, !PT ;  /* 0x1000000033ff7812 */ /* 0x040fe2000786c0ff */
[----:B------:R-:W4:Y:S01]  /*79260*/  LDL.LU.64 R58, [R1+0x298] ;  /* 0x00029800013a7983 */ /* 0x000f220000300a00 */
        /* <DEDUP_REMOVED lines=13> */
[----:B------:R-:W-:Y:S01]  /*79340*/  LOP3.LUT P6, RZ, R51, 0x4000000, RZ, 0xc0, !PT ;  /* 0x0400000033ff7812 */ /* 0x000fe200078cc0ff */
[----:B--2---:R0:W-:Y:S04]  /*79350*/  @P3 STG.E.U8 desc[UR40][R54.64], R3 ;  /* 0x0000000336003986 */ /* 0x0041e8000c101128 */
[----:B0-----:R-:W2:Y:S04]  /*79360*/  LDL.LU.64 R54, [R1+0x2b8] ;  /* 0x0002b80001367983 */ /* 0x001ea80000300a00 */
[----:B------:R-:W2:Y:S01]  /*79370*/  LDL.LU.64 R26, [R1+0x2b0] ;  /* 0x0002b000011a7983 */ /* 0x000ea20000300a00 */
[----:B------:R-:W-:-:S03]  /*79380*/  LOP3.LUT R5, R5, 0xfffffffd, RZ, 0xc0, !PT ;  /* 0xfffffffd05057812 */ /* 0x000fc600078ec0ff */
[----:B------:R-:W2:Y:S01]  /*79390*/  LDL.LU.64 R48, [R1+0x2a8] ;  /* 0x0002a80001307983 */ /* 0x000ea20000300a00 */
[----:B---3--:R-:W-:Y:S02]  /*793a0*/  PRMT R3, R11, 0x7770, RZ ;  /* 0x000077700b037816 */ /* 0x008fe400000000ff */
[----:B------:R-:W-:Y:S02]  /*793b0*/  @P6 LOP3.LUT R5, R5, 0x2, RZ, 0xfc, !PT ;  /* 0x0000000205056812 */ /* 0x000fe400078efcff */
[----:B------:R-:W-:Y:S01]  /*793c0*/  LOP3.LUT P6, RZ, R50, 0x8, RZ, 0xc0, !PT ;  /* 0x0000000832ff7812 */ /* 0x000fe200078cc0ff */
[----:B----4-:R0:W-:Y:S01]  /*793d0*/  @P2 STG.E.U8 desc[UR40][R8.64], R3 ;  /* 0x0000000308002986 */ /* 0x0101e2000c101128 */
[----:B------:R-:W-:-:S03]  /*793e0*/  LOP3.LUT R5, R5, 0xfffffffb, RZ, 0xc0, !PT ;  /* 0xfffffffb05057812 */ /* 0x000fc600078ec0ff */
[----:B0-----:R-:W3:Y:S04]  /*793f0*/  LDL.LU R8, [R1+0xbc] ;  /* 0x0000bc0001087983 */ /* 0x001ee80000300800 */
[----:B------:R-:W4:Y:S04]  /*79400*/  LDL.LU.64 R60, [R1+0x2d8] ;  /* 0x0002d800013c7983 */ /* 0x000f280000300a00 */
[----:B------:R-:W-:Y:S02]  /*79410*/  @P6 LOP3.LUT R5, R5, 0x4, RZ, 0xfc, !PT ;  /* 0x0000000405056812 */ /* 0x000fe400078efcff */
[----:B------:R-:W-:Y:S01]  /*79420*/  LOP3.LUT P6, RZ, R50, 0x10, RZ, 0xc0, !PT ;  /* 0x0000001032ff7812 */ /* 0x000fe200078cc0ff */
[----:B------:R-:W3:Y:S01]  /*79430*/  LDL.LU.64 R22, [R1+0x2f8] ;  /* 0x0002f80001167983 */ /* 0x000ee20000300a00 */
[----:B------:R-:W-:-:S02]  /*79440*/  LOP3.LUT R5, R5, 0xfffffff7, RZ, 0xc0, !PT ;  /* 0xfffffff705057812 */ /* 0x000fc400078ec0ff */
[C---:B------:R-:W-:Y:S01]  /*79450*/  LOP3.LUT P1, RZ, R50.reuse, 0x80, RZ, 0xc0, !PT ;  /* 0x0000008032ff7812 */ /* 0x040fe2000782c0ff */
[----:B------:R-:W3:Y:S01]  /*79460*/  LDL.LU.64 R20, [R1+0x2f0] ;  /* 0x0002f00001147983 */ /* 0x000ee20000300a00 */
[C---:B------:R-:W-:Y:S02]  /*79470*/  LOP3.LUT P0, RZ, R50.reuse, 0x40, RZ, 0xc0, !PT ;  /* 0x0000004032ff7812 */ /* 0x040fe4000780c0ff */
[----:B------:R-:W-:Y:S01]  /*79480*/  PRMT R3, R11, 0x7771, RZ ;  /* 0x000077710b037816 */ /* 0x000fe200000000ff */
[----:B------:R-:W3:Y:S04]  /*79490*/  LDL.LU R9, [R1+0xac] ;  /* 0x0000ac0001097983 */ /* 0x000ee80000300800 */
[----:B------:R-:W-:Y:S01]  /*794a0*/  @P6 LOP3.LUT R5, R5, 0x8, RZ, 0xfc, !PT ;  /* 0x0000000805056812 */ /* 0x000fe200078efcff */
[----:B------:R-:W3:Y:S01]  /*794b0*/  LDL.LU.64 R18, [R1+0x2e8] ;  /* 0x0002e80001127983 */ /* 0x000ee20000300a00 */
[----:B------:R-:W-:-:S02]  /*794c0*/  LOP3.LUT P6, RZ, R50, 0x20, RZ, 0xc0, !PT ;  /* 0x0000002032ff7812 */ /* 0x000fc400078cc0ff */
[----:B------:R-:W-:Y:S01]  /*794d0*/  LOP3.LUT R5, R5, 0xffffffef, RZ, 0xc0, !PT ;  /* 0xffffffef05057812 */ /* 0x000fe200078ec0ff */
[----:B------:R0:W-:Y:S10]  /*794e0*/  @P1 STG.E.U8 desc[UR40][R16.64], R3 ;  /* 0x0000000310001986 */ /* 0x0001f4000c101128 */
[----:B------:R-:W-:-:S02]  /*794f0*/  @P6 LOP3.LUT R5, R5, 0x10, RZ, 0xfc, !PT ;  /* 0x0000001005056812 */ /* 0x000fc400078efcff */
[----:B------:R-:W-:Y:S01]  /*79500*/  LOP3.LUT P6, RZ, R51, 0x8000000, RZ, 0xc0, !PT ;  /* 0x0800000033ff7812 */ /* 0x000fe200078cc0ff */
[----:B0-----:R-:W4:Y:S01]  /*79510*/  LDL.LU.64 R16, [R1+0x320] ;  /* 0x0003200001107983 */ /* 0x001f220000300a00 */
[----:B------:R-:W-:-:S05]  /*79520*/  PRMT R3, R11, 0x7772, RZ ;  /* 0x000077720b037816 */ /* 0x000fca00000000ff */
[----:B------:R0:W-:Y:S02]  /*79530*/  @P0 STG.E.U8 desc[UR40][R12.64], R3 ;  /* 0x000000030c000986 */ /* 0x0001e4000c101128 */
[----:B0-----:R-:W-:Y:S02]  /*79540*/  PRMT R3, R11, 0x7773, RZ ;  /* 0x000077730b037816 */ /* 0x001fe400000000ff */
[----:B------:R-:W4:Y:S04]  /*79550*/  LDL.LU.64 R12, [R1+0x340] ;  /* 0x00034000010c7983 */ /* 0x000f280000300a00 */
[----:B------:R0:W-:Y:S01]  /*79560*/  @P6 STG.E.U8 desc[UR40][R56.64], R3 ;  /* 0x0000000338006986 */ /* 0x0001e2000c101128 */
[----:B------:R-:W-:-:S03]  /*79570*/  LOP3.LUT P6, RZ, R5, 0x10, RZ, 0xc0, !PT ;  /* 0x0000001005ff7812 */ /* 0x000fc600078cc0ff */
[----:B------:R-:W4:Y:S04]  /*79580*/  LDL.LU.64 R10, [R1+0x338] ;  /* 0x00033800010a7983 */ /* 0x000f280000300a00 */
[----:B------:R-:W4:Y:S01]  /*79590*/  LDL.LU R15, [R1+0x90] ;  /* 0x00009000010f7983 */ /* 0x000f220000300800 */
[----:B0-----:R-:W-:-:S03]  /*795a0*/  PRMT R3, R14, 0x7770, RZ ;  /* 0x000077700e037816 */ /* 0x001fc600000000ff */
[----:B------:R-:W4:Y:S04]  /*795b0*/  LDL.LU.64 R56, [R1+0x330] ;  /* 0x0003300001387983 */ /* 0x000f280000300a00 */
        /* <DEDUP_REMOVED lines=9> */
[C---:B------:R-:W-:Y:S02]  /*79650*/  LOP3.LUT P6, RZ, R5.reuse, 0x2, RZ, 0xc0, !PT ;  /* 0x0000000205ff7812 */ /* 0x040fe400078cc0ff */
[----:B0-----:R-:W-:Y:S01]  /*79660*/  PRMT R3, R14, 0x7773, RZ ;  /* 0x000077730e037816 */ /* 0x001fe200000000ff */
[----:B------:R-:W2:Y:S10]  /*79670*/  LDL.LU.64 R26, [R1+0x2320] ;  /* 0x00232000011a7983 */ /* 0x000eb40000300a00 */
[----:B------:R3:W-:Y:S01]  /*79680*/  @P6 STG.E.U8 desc[UR40][R48.64], R3 ;  /* 0x0000000330006986 */ /* 0x0007e2000c101128 */
[----:B------:R-:W-:-:S02]  /*79690*/  LOP3.LUT P6, RZ, R5, 0x1, RZ, 0xc0, !PT ;  /* 0x0000000105ff7812 */ /* 0x000fc400078cc0ff */
[----:B---3--:R-:W-:-:S11]  /*796a0*/  PRMT R3, R8, 0x7770, RZ ;  /* 0x0000777008037816 */ /* 0x008fd600000000ff */
        /* <DEDUP_REMOVED lines=32> */
[----:B------:R-:W3:Y:S01]  /*798b0*/  LDL.LU.64 R8, [R1+0x3b8] ;  /* 0x0003b80001087983 */ /* 0x000ee20000300a00 */
[----:B------:R-:W-:-:S03]  /*798c0*/  LOP3.LUT P3, RZ, R52, 0x4000000, RZ, 0xc0, !PT ;  /* 0x0400000034ff7812 */ /* 0x000fc6000786c0ff */
[----:B------:R-:W4:Y:S01]  /*798d0*/  LDL.LU.64 R58, [R1+0x3b0] ;  /* 0x0003b000013a7983 */ /* 0x000f220000300a00 */
[----:B------:R-:W-:-:S03]  /*798e0*/  PRMT R3, R15, 0x7772, RZ ;  /* 0x000077720f037816 */ /* 0x000fc600000000ff */
[----:B------:R-:W4:Y:S01]  /*798f0*/  LDL.LU R48, [R1+0x94] ;  /* 0x0000940001307983 */ /* 0x000f220000300800 */
        /* <DEDUP_REMOVED lines=16> */
[----:B0-----:R-:W2:Y:S01]  /*79a00*/  LDL.LU.64 R54, [R1+0x3e0] ;  /* 0x0003e00001367983 */ /* 0x001ea20000300a00 */
[----:B------:R-:W-:-:S05]  /*79a10*/  PRMT R3, R15, 0x7773, RZ ;  /* 0x000077730f037816 */ /* 0x000fca00000000ff */
[----:B---3--:R0:W-:Y:S04]  /*79a20*/  @P2 STG.E.U8 desc[UR40][R56.64], R3 ;  /* 0x0000000338002986 */ /* 0x0081e8000c101128 */
[----:B0-----:R-:W3:Y:S04]  /*79a30*/  LDL.LU.64 R56, [R1+0x400] ;  /* 0x0004000001387983 */ /* 0x001ee80000300a00 */
        /* <DEDUP_REMOVED lines=25> */
[----:B0-----:R-:W-:-:S05]  /*79bd0*/  PRMT R3, R53, 0x7772, RZ ;  /* 0x0000777235037816 */ /* 0x001fca00000000ff */
[----:B------:R0:W-:Y:S01]  /*79be0*/  @P6 STG.E.U8 desc[UR40][R8.64], R3 ;  /* 0x0000000308006986 */ /* 0x0001e2000c101128 */
[C---:B------:R-:W-:Y:S02]  /*79bf0*/  LOP3.LUT P6, RZ, R6.reuse, 0x10000000, RZ, 0xc0, !PT ;  /* 0x1000000006ff7812 */ /* 0x040fe400078cc0ff */
[----:B0-----:R-:W-:Y:S02]  /*79c00*/  PRMT R3, R53, 0x7773, RZ ;  /* 0x0000777335037816 */ /* 0x001fe400000000ff */
[----:B------:R-:W4:Y:S04]  /*79c10*/  LDL.LU R53, [R1+0x2318] ;  /* 0x0023180001357983 */ /* 0x000f280000300800 */
[----:B------:R-:W4:Y:S05]  /*79c20*/  LDL.LU.64 R10, [R1+0x488] ;  /* 0x00048800010a7983 */ /* 0x000f2a0000300a00 */
[----:B------:R0:W-:Y:S01]  /*79c30*/  @P6 STG.E.U8 desc[UR40][R58.64], R3 ;  /* 0x000000033a006986 */ /* 0x0001e2000c101128 */
[----:B------:R-:W-:-:S03]  /*79c40*/  LOP3.LUT P6, RZ, R6, 0x8000000, RZ, 0xc0, !PT ;  /* 0x0800000006ff7812 */ /* 0x000fc600078cc0ff */
[----:B------:R-:W4:Y:S04]  /*79c50*/  LDL.LU.64 R8, [R1+0x480] ;  /* 0x0004800001087983 */ /* 0x000f280000300a00 */
[----:B0-----:R-:W4:Y:S01]  /*79c60*/  LDL.LU.64 R58, [R1+0x478] ;  /* 0x00047800013a7983 */ /* 0x001f220000300a00 */
[----:B------:R-:W-:-:S03]  /*79c70*/  PRMT R3, R48, 0x7770, RZ ;  /* 0x0000777030037816 */ /* 0x000fc600000000ff */
[----:B------:R-:W4:Y:S04]  /*79c80*/  LDL.LU R15, [R1+0x88] ;  /* 0x00008800010f7983 */ /* 0x000f280000300800 */
[----:B--2---:R0:W-:Y:S04]  /*79c90*/  @P6 STG.E.U8 desc[UR40][R54.64], R3 ;  /* 0x0000000336006986 */ /* 0x0041e8000c101128 */
[----:B0-----:R-:W2:Y:S01]  /*79ca0*/  LDL.LU.64 R54, [R1+0x4a8] ;  /* 0x0004a80001367983 */ /* 0x001ea20000300a00 */
[----:B------:R-:W-:Y:S02]  /*79cb0*/  LOP3.LUT P6, RZ, R6, 0x4000000, RZ, 0xc0, !PT ;  /* 0x0400000006ff7812 */ /* 0x000fe400078cc0ff */
[----:B------:R-:W-:-:S11]  /*79cc0*/  PRMT R3, R48, 0x7771, RZ ;  /* 0x0000777130037816 */ /* 0x000fd600000000ff */
[----:B---3--:R0:W-:Y:S01]  /*79cd0*/  @P6 STG.E.U8 desc[UR40][R56.64], R3 ;  /* 0x0000000338006986 */ /* 0x0081e2000c101128 */
[----:B------:R-:W-:Y:S02]  /*79ce0*/  LOP3.LUT P6, RZ, R6, 0x2000000, RZ, 0xc0, !PT ;  /* 0x0200000006ff7812 */ /* 0x000fe400078cc0ff */
        /* <DEDUP_REMOVED lines=14> */
[----:B------:R-:W-:Y:S02]  /*79dd0*/  LOP3.LUT P4, RZ, R52, 0x10000, RZ, 0xc0, !PT ;  /* 0x0001000034ff7812 */ /* 0x000fe4000788c0ff */
[----:B0-----:R-:W-:-:S07]  /*79de0*/  PRMT R3, R14, 0x7772, RZ ;  /* 0x000077720e037816 */ /* 0x001fce00000000ff */
[----:B------:R0:W-:Y:S01]  /*79df0*/  @P6 STG.E.U8 desc[UR40][R18.64], R3 ;  /* 0x0000000312006986 */ /* 0x0001e2000c101128 */
[----:B------:R-:W-:Y:S02]  /*79e00*/  LOP3.LUT P3, RZ, R52, 0x8000, RZ, 0xc0, !PT ;  /* 0x0000800034ff7812 */ /* 0x000fe4000786c0ff */
[----:B0-----:R-:W-:-:S05]  /*79e10*/  PRMT R3, R14, 0x7773, RZ ;  /* 0x000077730e037816 */ /* 0x001fca00000000ff */
[----:B------:R4:W-:Y:S01]  /*79e20*/  @P5 STG.E.U8 desc[UR40][R16.64], R3 ;  /* 0x0000000310005986 */ /* 0x0009e2000c101128 */
[----:B------:R-:W-:Y:S02]  /*79e30*/  LOP3.LUT P2, RZ, R52, 0x4000, RZ, 0xc0, !PT ;  /* 0x0000400034ff7812 */ /* 0x000fe4000784c0ff */
[----:B----4-:R-:W-:-:S05]  /*79e40*/  PRMT R3, R53, 0x7770, RZ ;  /* 0x0000777035037816 */ /* 0x010fca00000000ff */
[----:B------:R0:W-:Y:S01]  /*79e50*/  @P4 STG.E.U8 desc[UR40][R12.64], R3 ;  /* 0x000000030c004986 */ /* 0x0001e2000c101128 */
[----:B------:R-:W-:Y:S02]  /*79e60*/  LOP3.LUT P1, RZ, R51, 0x80000, RZ, 0xc0, !PT ;  /* 0x0008000033ff7812 */ /* 0x000fe4000782c0ff */
[----:B0-----:R-:W-:-:S05]  /*79e70*/  PRMT R3, R53, 0x7771, RZ ;  /* 0x0000777135037816 */ /* 0x001fca00000000ff */
[----:B------:R0:W-:Y:S01]  /*79e80*/  @P3 STG.E.U8 desc[UR40][R10.64], R3 ;  /* 0x000000030a003986 */ /* 0x0001e2000c101128 */
[----:B------:R-:W-:Y:S02]  /*79e90*/  LOP3.LUT P0, RZ, R52, 0x2000, RZ, 0xc0, !PT ;  /* 0x0000200034ff7812 */ /* 0x000fe4000780c0ff */
[----:B0-----:R-:W-:-:S05]  /*79ea0*/  PRMT R3, R53, 0x7772, RZ ;  /* 0x0000777235037816 */ /* 0x001fca00000000ff */
[----:B------:R0:W-:Y:S02]  /*79eb0*/  @P2 STG.E.U8 desc[UR40][R8.64], R3 ;  /* 0x0000000308002986 */ /* 0x0001e4000c101128 */
[----:B0-----:R-:W-:Y:S02]  /*79ec0*/  PRMT R3, R53, 0x7773, RZ ;  /* 0x0000777335037816 */ /* 0x001fe400000000ff */
[----:B------:R-:W4:Y:S04]  /*79ed0*/  LDL.LU R53, [R1+0x2308] ;  /* 0x0023080001357983 */ /* 0x000f280000300800 */
        /* <DEDUP_REMOVED lines=27> */
[----:B------:R-:W4:Y:S04]  /*7a090*/  LDL.LU.64 R4, [R1+0x528] ;  /* 0x0005280001047983 */ /* 0x000f280000300a00 */
[----:B------:R-:W4:Y:S01]  /*7a0a0*/  LDL.LU R23, [R1+0x8c] ;  /* 0x00008c0001177983 */ /* 0x000f220000300800 */
[----:B------:R-:W-:-:S03]  /*7a0b0*/  LOP3.LUT R6, R6, 0xfffdffff, RZ, 0xc0, !PT ;  /* 0xfffdffff06067812 */ /* 0x000fc600078ec0ff */
[----:B------:R-:W4:Y:S01]  /*7a0c0*/  LDL.LU.64 R48, [R1+0x550] ;  /* 0x0005500001307983 */ /* 0x000f220000300a00 */
[----:B------:R-:W-:Y:S02]  /*7a0d0*/  @P6 LOP3.LUT R6, R6, 0x20000, RZ, 0xfc, !PT ;  /* 0x0002000006066812 */ /* 0x000fe400078efcff */
[----:B------:R-:W-:Y:S01]  /*7a0e0*/  LOP3.LUT P6, RZ, R52, 0x80, RZ, 0xc0, !PT ;  /* 0x0000008034ff7812 */ /* 0x000fe200078cc0ff */
[----:B------:R-:W4:Y:S01]  /*7a0f0*/  LDL.LU.64 R60, [R1+0x548] ;  /* 0x00054800013c7983 */ /* 0x000f220000300a00 */
[----:B------:R-:W-:-:S03]  /*7a100*/  LOP3.LUT R6, R6, 0xfffbffff, RZ, 0xc0, !PT ;  /* 0xfffbffff06067812 */ /* 0x000fc600078ec0ff */
[----:B------:R-:W4:Y:S01]  /*7a110*/  LDL.LU.64 R20, [R1+0x540] ;  /* 0x0005400001147983 */ /* 0x000f220000300a00 */
[----:B------:R-:W-:Y:S02]  /*7a120*/  LOP3.LUT P2, RZ, R52, 0x800, RZ, 0xc0, !PT ;  /* 0x0000080034ff7812 */ /* 0x000fe4000784c0ff */
[C---:B------:R-:W-:Y:S01]  /*7a130*/  LOP3.LUT P1, RZ, R51.reuse, 0x40000, RZ, 0xc0, !PT ;  /* 0x0004000033ff7812 */ /* 0x040fe2000782c0ff */
[----:B------:R-:W4:Y:S04]  /*7a140*/  LDL.LU.64 R18, [R1+0x570] ;  /* 0x0005700001127983 */ /* 0x000f280000300a00 */
[----:B------:R-:W-:Y:S02]  /*7a150*/  @P6 LOP3.LUT R6, R6, 0x40000, RZ, 0xfc, !PT ;  /* 0x0004000006066812 */ /* 0x000fe400078efcff */
        /* <DEDUP_REMOVED lines=12> */
[----:B------:R0:W-:Y:S04]  /*7a220*/  @P1 STG.E.U8 desc[UR40][R12.64], R3 ;  /* 0x000000030c001986 */ /* 0x0001e8000c101128 */
[----:B------:R-:W3:Y:S01]  /*7a230*/  LDL.LU.64 R14, [R1+0x588] ;  /* 0x00058800010e7983 */ /* 0x000ee20000300a00 */
[----:B0-----:R-:W-:-:S03]  /*7a240*/  PRMT R3, R22, 0x7770, RZ ;  /* 0x0000777016037816 */ /* 0x001fc600000000ff */
[----:B------:R-:W3:Y:S04]  /*7a250*/  LDL.LU.64 R12, [R1+0x580] ;  /* 0x00058000010c7983 */ /* 0x000ee80000300a00 */
[----:B------:R0:W-:Y:S02]  /*7a260*/  @P0 STG.E.U8 desc[UR40][R10.64], R3 ;  /* 0x000000030a000986 */ /* 0x0001e4000c101128 */
[----:B0-----:R-:W-:Y:S02]  /*7a270*/  PRMT R3, R22, 0x7771, RZ ;  /* 0x0000777116037816 */ /* 0x001fe400000000ff */
[----:B------:R-:W3:Y:S04]  /*7a280*/  LDL.LU.64 R10, [R1+0x5b0] ;  /* 0x0005b000010a7983 */ /* 0x000ee80000300a00 */
[----:B------:R0:W-:Y:S01]  /*7a290*/  @P6 STG.E.U8 desc[UR40][R8.64], R3 ;  /* 0x0000000308006986 */ /* 0x0001e2000c101128 */
[----:B------:R-:W-:-:S02]  /*7a2a0*/  LOP3.LUT P6, RZ, R6, 0x100000, RZ, 0xc0, !PT ;  /* 0x0010000006ff7812 */ /* 0x000fc400078cc0ff */
[----:B0-----:R-:W-:Y:S01]  /*7a2b0*/  PRMT R3, R22, 0x7772, RZ ;  /* 0x0000777216037816 */ /* 0x001fe200000000ff */
[----:B------:R-:W3:Y:S10]  /*7a2c0*/  LDL.LU.64 R8, [R1+0x5d0] ;  /* 0x0005d00001087983 */ /* 0x000ef40000300a00 */
[----:B------:R0:W-:Y:S01]  /*7a2d0*/  @P6 STG.E.U8 desc[UR40][R58.64], R3 ;  /* 0x000000033a006986 */ /* 0x0001e2000c101128 */
[----:B------:R-:W-:-:S03]  /*7a2e0*/  LOP3.LUT P6, RZ, R6, 0x80000, RZ, 0xc0, !PT ;  /* 0x0008000006ff7812 */ /* 0x000fc600078cc0ff */
[----:B0-----:R-:W3:Y:S01]  /*7a2f0*/  LDL.LU.64 R58, [R1+0x5c8] ;  /* 0x0005c800013a7983 */ /* 0x001ee20000300a00 */
[----:B------:R-:W-:-:S09]  /*7a300*/  PRMT R3, R22, 0x7773, RZ ;  /* 0x0000777316037816 */ /* 0x000fd200000000ff */
[----:B--2---:R0:W-:Y:S04]  /*7a310*/  @P6 STG.E.U8 desc[UR40][R54.64], R3 ;  /* 0x0000000336006986 */ /* 0x0041e8000c101128 */
[----:B0-----:R-:W2:Y:S01]  /*7a320*/  LDL.LU.64 R54, [R1+0x5c0] ;  /* 0x0005c00001367983 */ /* 0x001ea20000300a00 */
[----:B------:R-:W-:Y:S02]  /*7a330*/  LOP3.LUT P6, RZ, R6, 0x40000, RZ, 0xc0, !PT ;  /* 0x0004000006ff7812 */ /* 0x000fe400078cc0ff */
[----:B----4-:R-:W-:-:S11]  /*7a340*/  PRMT R3, R23, 0x7770, RZ ;  /* 0x0000777017037816 */ /* 0x010fd600000000ff */
        /* <DEDUP_REMOVED lines=17> */
[----:B---3--:R0:W-:Y:S01]  /*7a460*/  @P6 STG.E.U8 desc[UR40][R16.64], R3 ;  /* 0x0000000310006986 */ /* 0x0081e2000c101128 */
        /* <DEDUP_REMOVED lines=25> */
[----:B------:R-:W-:Y:S02]  /*7a600*/  LOP3.LUT R6, R6, 0xffffffdf, RZ, 0xc0, !PT ;  /* 0xffffffdf06067812 */ /* 0x000fe400078ec0ff */
[----:B------:R-:W-:-:S09]  /*7a610*/  LOP3.LUT P3, RZ, R53, 0x40000000, RZ, 0xc0, !PT ;  /* 0x4000000035ff7812 */ /* 0x000fd2000786c0ff */
        /* <DEDUP_REMOVED lines=22> */
[----:B------:R-:W-:Y:S02]  /*7a780*/  LOP3.LUT P0, RZ, R51, 0x2000, RZ, 0xc0, !PT ;  /* 0x0000200033ff7812 */ /* 0x000fe4000780c0ff */
[----:B------:R-:W-:-:S09]  /*7a790*/  LOP3.LUT R6, R6, 0xffffefff, RZ, 0xc0, !PT ;  /* 0xffffefff06067812 */ /* 0x000fd200078ec0ff */
[----:B------:R-:W-:Y:S02]  /*7a7a0*/  @P6 LOP3.LUT R6, R6, 0x1000, RZ, 0xfc, !PT ;  /* 0x0000100006066812 */ /* 0x000fe400078efcff */
[----:B------:R-:W-:Y:S02]  /*7a7b0*/  LOP3.LUT P6, RZ, R53, 0x8000000, RZ, 0xc0, !PT ;  /* 0x0800000035ff7812 */ /* 0x000fe400078cc0ff */
[----:B--2---:R-:W-:-:S05]  /*7a7c0*/  PRMT R3, R13, 0x7770, RZ ;  /* 0x000077700d037816 */ /* 0x004fca00000000ff */
[----:B------:R0:W-:Y:S04]  /*7a7d0*/  @P3 STG.E.U8 desc[UR40][R54.64], R3 ;  /* 0x0000000336003986 */ /* 0x0001e8000c101128 */
[----:B0-----:R-:W2:Y:S01]  /*7a7e0*/  LDL.LU.64 R54, [R1+0x660] ;  /* 0x0006600001367983 */ /* 0x001ea20000300a00 */
[----:B------:R-:W-:-:S03]  /*7a7f0*/  PRMT R3, R13, 0x7771, RZ ;  /* 0x000077710d037816 */ /* 0x000fc600000000ff */
[----:B------:R-:W2:Y:S04]  /*7a800*/  LDL.LU.64 R20, [R1+0x658] ;  /* 0x0006580001147983 */ /* 0x000ea80000300a00 */
[----:B---3--:R0:W-:Y:S04]  /*7a810*/  @P2 STG.E.U8 desc[UR40][R8.64], R3 ;  /* 0x0000000308002986 */ /* 0x0081e8000c101128 */
[----:B0-----:R-:W3:Y:S04]  /*7a820*/  LDL.LU.64 R8, [R1+0x678] ;  /* 0x0006780001087983 */ /* 0x001ee80000300a00 */
[----:B------:R-:W3:Y:S04]  /*7a830*/  LDL.LU R61, [R1+0x78] ;  /* 0x00007800013d7983 */ /* 0x000ee80000300800 */
[----:B------:R-:W3:Y:S04]  /*7a840*/  LDL.LU.64 R4, [R1+0x6a8] ;  /* 0x0006a80001047983 */ /* 0x000ee80000300a00 */
[----:B------:R-:W3:Y:S04]  /*7a850*/  LDL.LU.64 R48, [R1+0x6a0] ;  /* 0x0006a00001307983 */ /* 0x000ee80000300a00 */
[----:B------:R-:W3:Y:S01]  /*7a860*/  LDL.LU.64 R22, [R1+0x698] ;  /* 0x0006980001167983 */ /* 0x000ee20000300a00 */
[----:B------:R-:W-:-:S03]  /*7a870*/  PRMT R3, R13, 0x7772, RZ ;  /* 0x000077720d037816 */ /* 0x000fc600000000ff */
[----:B------:R-:W3:Y:S04]  /*7a880*/  LDL.LU R12, [R1+0x68] ;  /* 0x00006800010c7983 */ /* 0x000ee80000300800 */
[----:B------:R-:W3:Y:S04]  /*7a890*/  LDL.LU.64 R18, [R1+0x6b8] ;  /* 0x0006b80001127983 */ /* 0x000ee80000300a00 */
[----:B----4-:R0:W-:Y:S04]  /*7a8a0*/  @P1 STG.E.U8 desc[UR40][R14.64], R3 ;  /* 0x000000030e001986 */ /* 0x0101e8000c101128 */
[----:B------:R-:W4:Y:S01]  /*7a8b0*/  LDL.LU.64 R16, [R1+0x6e8] ;  /* 0x0006e80001107983 */ /* 0x000f220000300a00 */
[----:B0-----:R-:W-:-:S03]  /*7a8c0*/  PRMT R3, R13, 0x7773, RZ ;  /* 0x000077730d037816 */ /* 0x001fc600000000ff */
[----:B------:R-:W4:Y:S04]  /*7a8d0*/  LDL.LU.64 R14, [R1+0x6e0] ;  /* 0x0006e000010e7983 */ /* 0x000f280000300a00 */
[----:B------:R0:W-:Y:S02]  /*7a8e0*/  @P0 STG.E.U8 desc[UR40][R10.64], R3 ;  /* 0x000000030a000986 */ /* 0x0001e4000c101128 */
[----:B0-----:R-:W-:Y:S02]  /*7a8f0*/  PRMT R3, R60, 0x7770, RZ ;  /* 0x000077703c037816 */ /* 0x001fe400000000ff */
[----:B------:R-:W4:Y:S04]  /*7a900*/  LDL.LU.64 R10, [R1+0x6d8] ;  /* 0x0006d800010a7983 */ /* 0x000f280000300a00 */
[----:B------:R0:W-:Y:S01]  /*7a910*/  @P6 STG.E.U8 desc[UR40][R58.64], R3 ;  /* 0x000000033a006986 */ /* 0x0001e2000c101128 */
[----:B------:R-:W-:-:S03]  /*7a920*/  LOP3.LUT P6, RZ, R6, 0x1000, RZ, 0xc0, !PT ;  /* 0x0000100006ff7812 */ /* 0x000fc600078cc0ff */
[----:B------:R-:W4:Y:S01]  /*7a930*/  LDL.LU R13, [R1+0x7c] ;  /* 0x00007c00010d7983 */ /* 0x000f220000300800 */
[----:B0-----:R-:W-:-:S03]  /*7a940*/  PRMT R3, R60, 0x7771, RZ ;  /* 0x000077713c037816 */ /* 0x001fc600000000ff */
[----:B------:R-:W4:Y:S06]  /*7a950*/  LDL.LU.64 R58, [R1+0x6f8] ;  /* 0x0006f800013a7983 */ /* 0x000f2c0000300a00 */
[----:B------:R0:W-:Y:S04]  /*7a960*/  @P6 STG.E.U8 desc[UR40][R56.64], R3 ;  /* 0x0000000338006986 */ /* 0x0001e8000c101128 */
[----:B0-----:R-:W4:Y:S01]  /*7a970*/  LDL.LU.64 R56, [R1+0x720] ;  /* 0x0007200001387983 */ /* 0x001f220000300a00 */
[----:B------:R-:W-:-:S02]  /*7a980*/  LOP3.LUT P6, RZ, R6, 0x800, RZ, 0xc0, !PT ;  /* 0x0000080006ff7812 */ /* 0x000fc400078cc0ff */
[----:B------:R-:W-:Y:S02]  /*7a990*/  PRMT R3, R60, 0x7772, RZ ;  /* 0x000077723c037816 */ /* 0x000fe400000000ff */
[C---:B------:R-:W-:Y:S02]  /*7a9a0*/  LOP3.LUT P5, RZ, R53.reuse, 0x100000, RZ, 0xc0, !PT ;  /* 0x0010000035ff7812 */ /* 0x040fe400078ac0ff */
[----:B------:R-:W-:Y:S02]  /*7a9b0*/  LOP3.LUT P4, RZ, R53, 0x80000, RZ, 0xc0, !PT ;  /* 0x0008000035ff7812 */ /* 0x000fe4000788c0ff */
[----:B------:R-:W-:Y:S02]  /*7a9c0*/  LOP3.LUT P3, RZ, R51, 0x400, RZ, 0xc0, !PT ;  /* 0x0000040033ff7812 */ /* 0x000fe4000786c0ff */
[C---:B------:R-:W-:Y:S02]  /*7a9d0*/  LOP3.LUT P2, RZ, R53.reuse, 0x40000, RZ, 0xc0, !PT ;  /* 0x0004000035ff7812 */ /* 0x040fe4000784c0ff */
[----:B------:R-:W-:Y:S01]  /*7a9e0*/  LOP3.LUT P1, RZ, R53, 0x20000, RZ, 0xc0, !PT ;  /* 0x0002000035ff7812 */ /* 0x000fe2000782c0ff */
[----:B--2---:R0:W-:Y:S01]  /*7a9f0*/  @P6 STG.E.U8 desc[UR40][R54.64], R3 ;  /* 0x0000000336006986 */ /* 0x0041e2000c101128 */
[----:B------:R-:W-:-:S02]  /*7aa00*/  LOP3.LUT P6, RZ, R6, 0x400, RZ, 0xc0, !PT ;  /* 0x0000040006ff7812 */ /* 0x000fc400078cc0ff */
[----:B0-----:R-:W-:Y:S01]  /*7aa10*/  PRMT R3, R60, 0x7773, RZ ;  /* 0x000077733c037816 */ /* 0x001fe200000000ff */
[----:B------:R-:W2:Y:S10]  /*7aa20*/  LDL.LU.64 R54, [R1+0x718] ;  /* 0x0007180001367983 */ /* 0x000eb40000300a00 */
[----:B------:R3:W-:Y:S01]  /*7aa30*/  @P6 STG.E.U8 desc[UR40][R20.64], R3 ;  /* 0x0000000314006986 */ /* 0x0007e2000c101128 */
[----:B------:R-:W-:-:S02]  /*7aa40*/  LOP3.LUT P6, RZ, R6, 0x200, RZ, 0xc0, !PT ;  /* 0x0000020006ff7812 */ /* 0x000fc400078cc0ff */
[----:B---3--:R-:W-:Y:S01]  /*7aa50*/  PRMT R3, R61, 0x7770, RZ ;  /* 0x000077703d037816 */ /* 0x008fe200000000ff */
[----:B------:R-:W3:Y:S10]  /*7aa60*/  LDL.LU.64 R20, [R1+0x2300] ;  /* 0x0023000001147983 */ /* 0x000ef40000300a00 */
[----:B------:R0:W-:Y:S01]  /*7aa70*/  @P6 STG.E.U8 desc[UR40][R8.64], R3 ;  /* 0x0000000308006986 */ /* 0x0001e2000c101128 */
[----:B------:R-:W-:-:S02]  /*7aa80*/  LOP3.LUT P6, RZ, R6, 0x100, RZ, 0xc0, !PT ;  /* 0x0000010006ff7812 */ /* 0x000fc400078cc0ff */
        /* <DEDUP_REMOVED lines=11> */
[----:B------:R0:W-:Y:S02]  /*7ab40*/  @P6 STG.E.U8 desc[UR40][R18.64], R3 ;  /* 0x0000000312006986 */ /* 0x0001e4000c101128 */
[----:B0-----:R-:W-:-:S05]  /*7ab50*/  PRMT R3, R12, 0x7771, RZ ;  /* 0x000077710c037816 */ /* 0x001fca00000000ff */
[----:B----4-:R0:W-:Y:S02]  /*7ab60*/  @P5 STG.E.U8 desc[UR40][R16.64], R3 ;  /* 0x0000000310005986 */ /* 0x0101e4000c101128 */
        /* <DEDUP_REMOVED lines=8> */
[----:B0-----:R-:W4:Y:S01]  /*7abf0*/  LDL.LU.64 R56, [R1+0x730] ;  /* 0x0007300001387983 */ /* 0x001f220000300a00 */
[----:B------:R-:W-:Y:S02]  /*7ac00*/  LOP3.LUT P0, RZ, R53, 0x10000, RZ, 0xc0, !PT ;  /* 0x0001000035ff7812 */ /* 0x000fe4000780c0ff */
[----:B------:R-:W-:Y:S01]  /*7ac10*/  PRMT R3, R13, 0x7772, RZ ;  /* 0x000077720d037816 */ /* 0x000fe200000000ff */
[----:B------:R-:W3:Y:S01]  /*7ac20*/  LDL.LU.64 R10, [R1+0x750] ;  /* 0x00075000010a7983 */ /* 0x000ee20000300a00 */
[----:B------:R-:W-:-:S09]  /*7ac30*/  LOP3.LUT P3, RZ, R51, 0x200, RZ, 0xc0, !PT ;  /* 0x0000020033ff7812 */ /* 0x000fd2000786c0ff */
[----:B--2---:R0:W-:Y:S04]  /*7ac40*/  @P0 STG.E.U8 desc[UR40][R54.64], R3 ;  /* 0x0000000336000986 */ /* 0x0041e8000c101128 */
[----:B0-----:R-:W2:Y:S04]  /*7ac50*/  LDL.LU.64 R54, [R1+0x770] ;  /* 0x0007700001367983 */ /* 0x001ea80000300a00 */
[----:B------:R-:W2:Y:S04]  /*7ac60*/  LDL.LU.64 R22, [R1+0x768] ;  /* 0x0007680001167983 */ /* 0x000ea80000300a00 */
[----:B------:R-:W2:Y:S04]  /*7ac70*/  LDL.LU R19, [R1+0x6c] ;  /* 0x00006c0001137983 */ /* 0x000ea80000300800 */
[----:B------:R-:W3:Y:S04]  /*7ac80*/  LDL.LU.64 R16, [R1+0x760] ;  /* 0x0007600001107983 */ /* 0x000ee80000300a00 */
[----:B------:R-:W3:Y:S01]  /*7ac90*/  LDL.LU.64 R58, [R1+0x790] ;  /* 0x00079000013a7983 */ /* 0x000ee20000300a00 */
[----:B------:R-:W-:-:S02]  /*7aca0*/  PRMT R3, R13, 0x7773, RZ ;  /* 0x000077730d037816 */ /* 0x000fc400000000ff */
[----:B------:R-:W-:-:S03]  /*7acb0*/  LOP3.LUT P6, RZ, R51, 0x40, RZ, 0xc0, !PT ;  /* 0x0000004033ff7812 */ /* 0x000fc600078cc0ff */
[----:B----4-:R0:W-:Y:S04]  /*7acc0*/  @P3 STG.E.U8 desc[UR40][R56.64], R3 ;  /* 0x0000000338003986 */ /* 0x0101e8000c101128 */
[----:B0-----:R-:W4:Y:S04]  /*7acd0*/  LDL.LU.64 R56, [R1+0x7b0] ;  /* 0x0007b00001387983 */ /* 0x001f280000300a00 */
[----:B------:R-:W4:Y:S01]  /*7ace0*/  LDL.LU.64 R12, [R1+0x7a8] ;  /* 0x0007a800010c7983 */ /* 0x000f220000300a00 */
[----:B------:R-:W-:Y:S02]  /*7acf0*/  LOP3.LUT R7, R7, 0xdfffffff, RZ, 0xc0, !PT ;  /* 0xdfffffff07077812 */ /* 0x000fe400078ec0ff */
[----:B------:R-:W-:Y:S01]  /*7ad00*/  LOP3.LUT R6, R6, 0xfffffffe, RZ, 0xc0, !PT ;  /* 0xfffffffe06067812 */ /* 0x000fe200078ec0ff */
[----:B------:R-:W4:Y:S01]  /*7ad10*/  LDL.LU.64 R14, [R1+0x7a0] ;  /* 0x0007a000010e7983 */ /* 0x000f220000300a00 */
[----:B------:R-:W-:-:S02]  /*7ad20*/  @P6 LOP3.LUT R7, R7, 0x20000000, RZ, 0xfc, !PT ;  /* 0x2000000007076812 */ /* 0x000fc400078efcff */
        /* <DEDUP_REMOVED lines=16> */
[C---:B------:R-:W-:Y:S02]  /*7ae30*/  LOP3.LUT P2, RZ, R53.reuse, 0x8000, RZ, 0xc0, !PT ;  /* 0x0000800035ff7812 */ /* 0x040fe4000784c0ff */
[----:B------:R-:W-:-:S07]  /*7ae40*/  LOP3.LUT P1, RZ, R53, 0x4000, RZ, 0xc0, !PT ;  /* 0x0000400035ff7812 */ /* 0x000fce000782c0ff */
[----:B------:R-:W-:Y:S02]  /*7ae50*/  @P6 LOP3.LUT R6, R6, 0x8, RZ, 0xfc, !PT ;  /* 0x0000000806066812 */ /* 0x000fe400078efcff */
[C---:B------:R-:W-:Y:S02]  /*7ae60*/  LOP3.LUT P6, RZ, R53.reuse, 0x1000, RZ, 0xc0, !PT ;  /* 0x0000100035ff7812 */ /* 0x040fe400078cc0ff */
[----:B------:R-:W-:Y:S02]  /*7ae70*/  LOP3.LUT P0, RZ, R53, 0x2000, RZ, 0xc0, !PT ;  /* 0x0000200035ff7812 */ /* 0x000fe4000780c0ff */
[----:B------:R-:W-:Y:S02]  /*7ae80*/  LOP3.LUT R6, R6, 0xffffffef, RZ, 0xc0, !PT ;  /* 0xffffffef06067812 */ /* 0x000fe400078ec0ff */
[----:B--2---:R-:W-:-:S05]  /*7ae90*/  PRMT R3, R19, 0x7770, RZ ;  /* 0x0000777013037816 */ /* 0x004fca00000000ff */
[----:B---3--:R0:W-:Y:S02]  /*7aea0*/  @P2 STG.E.U8 desc[UR40][R10.64], R3 ;  /* 0x000000030a002986 */ /* 0x0081e4000c101128 */
[----:B------:R-:W-:Y:S02]  /*7aeb0*/  @P6 LOP3.LUT R6, R6, 0x10, RZ, 0xfc, !PT ;  /* 0x0000001006066812 */ /* 0x000fe400078efcff */
[----:B------:R-:W-:Y:S02]  /*7aec0*/  LOP3.LUT P6, RZ, R51, 0x100, RZ, 0xc0, !PT ;  /* 0x0000010033ff7812 */ /* 0x000fe400078cc0ff */
[C---:B0-----:R-:W-:Y:S01]  /*7aed0*/  PRMT R3, R19.reuse, 0x7771, RZ ;  /* 0x0000777113037816 */ /* 0x041fe200000000ff */
[----:B------:R-:W2:Y:S04]  /*7aee0*/  LDL.LU.64 R10, [R1+0x7d8] ;  /* 0x0007d800010a7983 */ /* 0x000ea80000300a00 */
[----:B------:R0:W-:Y:S02]  /*7aef0*/  @P1 STG.E.U8 desc[UR40][R54.64], R3 ;  /* 0x0000000336001986 */ /* 0x0001e4000c101128 */
[----:B0-----:R-:W-:-:S02]  /*7af00*/  PRMT R3, R19, 0x7772, RZ ;  /* 0x0000777213037816 */ /* 0x001fc400000000ff */
[----:B------:R-:W3:Y:S04]  /*7af10*/  LDL.LU.64 R54, [R1+0x7f8] ;  /* 0x0007f80001367983 */ /* 0x000ee80000300a00 */
[----:B------:R0:W-:Y:S04]  /*7af20*/  @P0 STG.E.U8 desc[UR40][R22.64], R3 ;  /* 0x0000000316000986 */ /* 0x0001e8000c101128 */
[----:B------:R-:W2:Y:S04]  /*7af30*/  LDL.LU.64 R4, [R1+0x7f0] ;  /* 0x0007f00001047983 */ /* 0x000ea80000300a00 */
[----:B------:R-:W2:Y:S01]  /*7af40*/  LDL.LU.64 R48, [R1+0x7e8] ;  /* 0x0007e80001307983 */ /* 0x000ea20000300a00 */
[----:B0-----:R-:W-:-:S03]  /*7af50*/  PRMT R3, R19, 0x7773, RZ ;  /* 0x0000777313037816 */ /* 0x001fc600000000ff */
[----:B------:R-:W2:Y:S04]  /*7af60*/  LDL.LU.64 R60, [R1+0x818] ;  /* 0x00081800013c7983 */ /* 0x000ea80000300a00 */
[----:B------:R0:W-:Y:S01]  /*7af70*/  @P6 STG.E.U8 desc[UR40][R16.64], R3 ;  /* 0x0000000310006986 */ /* 0x0001e2000c101128 */
[----:B------:R-:W-:-:S03]  /*7af80*/  LOP3.LUT P6, RZ, R6, 0x10, RZ, 0xc0, !PT ;  /* 0x0000001006ff7812 */ /* 0x000fc600078cc0ff */
[----:B------:R-:W2:Y:S04]  /*7af90*/  LDL.LU.64 R22, [R1+0x838] ;  /* 0x0008380001167983 */ /* 0x000ea80000300a00 */
[----:B------:R-:W2:Y:S01]  /*7afa0*/  LDL.LU.64 R18, [R1+0x830] ;  /* 0x0008300001127983 */ /* 0x000ea20000300a00 */
[----:B0-----:R-:W-:-:S03]  /*7afb0*/  PRMT R3, R8, 0x7770, RZ ;  /* 0x0000777008037816 */ /* 0x001fc600000000ff */
[----:B------:R-:W2:Y:S04]  /*7afc0*/  LDL.LU.64 R16, [R1+0x828] ;  /* 0x0008280001107983 */ /* 0x000ea80000300a00 */
[----:B------:R0:W-:Y:S01]  /*7afd0*/  @P6 STG.E.U8 desc[UR40][R58.64], R3 ;  /* 0x000000033a006986 */ /* 0x0001e2000c101128 */
[----:B------:R-:W-:Y:S02]  /*7afe0*/  LOP3.LUT P6, RZ, R6, 0x8, RZ, 0xc0, !PT ;  /* 0x0000000806ff7812 */ /* 0x000fe400078cc0ff */
[----:B0-----:R-:W-:Y:S01]  /*7aff0*/  PRMT R3, R8, 0x7771, RZ ;  /* 0x0000777108037816 */ /* 0x001fe200000000ff */
[----:B------:R-:W2:Y:S10]  /*7b000*/  LDL.LU.64 R58, [R1+0x858] ;  /* 0x00085800013a7983 */ /* 0x000eb40000300a00 */
[----:B----4-:R0:W-:Y:S01]  /*7b010*/  @P6 STG.E.U8 desc[UR40][R56.64], R3 ;  /* 0x0000000338006986 */ /* 0x0101e2000c101128 */
[----:B------:R-:W-:-:S02]  /*7b020*/  LOP3.LUT P6, RZ, R6, 0x4, RZ, 0xc0, !PT ;  /* 0x0000000406ff7812 */ /* 0x000fc400078cc0ff */
[----:B0-----:R-:W-:Y:S01]  /*7b030*/  PRMT R3, R8, 0x7772, RZ ;  /* 0x0000777208037816 */ /* 0x001fe200000000ff */
[----:B------:R-:W4:Y:S10]  /*7b040*/  LDL.LU.64 R56, [R1+0x878] ;  /* 0x0008780001387983 */ /* 0x000f340000300a00 */
[----:B------:R0:W-:Y:S04]  /*7b050*/  @P6 STG.E.U8 desc[UR40][R12.64], R3 ;  /* 0x000000030c006986 */ /* 0x0001e8000c101128 */
[----:B0-----:R-:W2:Y:S01]  /*7b060*/  LDL.LU.64 R12, [R1+0x22f0] ;  /* 0x0022f000010c7983 */ /* 0x001ea20000300a00 */
[----:B------:R-:W-:-:S02]  /*7b070*/  LOP3.LUT P6, RZ, R6, 0x2, RZ, 0xc0, !PT ;  /* 0x0000000206ff7812 */ /* 0x000fc400078cc0ff */
[----:B------:R-:W-:-:S11]  /*7b080*/  PRMT R8, R8, 0x7773, RZ ;  /* 0x0000777308087816 */ /* 0x000fd600000000ff */
[----:B------:R0:W-:Y:S01]  /*7b090*/  @P6 STG.E.U8 desc[UR40][R14.64], R8 ;  /* 0x000000080e006986 */ /* 0x0001e2000c101128 */
[----:B------:R-:W-:Y:S02]  /*7b0a0*/  LOP3.LUT P6, RZ, R6, 0x1, RZ, 0xc0, !PT ;  /* 0x0000000106ff7812 */ /* 0x000fe400078cc0ff */
[C---:B------:R-:W-:Y:S02]  /*7b0b0*/  LOP3.LUT P5, RZ, R53.reuse, 0x40, RZ, 0xc0, !PT ;  /* 0x0000004035ff7812 */ /* 0x040fe400078ac0ff */
[C---:B------:R-:W-:Y:S02]  /*7b0c0*/  LOP3.LUT P4, RZ, R53.reuse, 0x20, RZ, 0xc0, !PT ;  /* 0x0000002035ff7812 */ /* 0x040fe4000788c0ff */
[----:B------:R-:W-:Y:S02]  /*7b0d0*/  LOP3.LUT P3, RZ, R53, 0x10, RZ, 0xc0, !PT ;  /* 0x0000001035ff7812 */ /* 0x000fe4000786c0ff */
[----:B------:R-:W-:Y:S02]  /*7b0e0*/  LOP3.LUT P2, RZ, R51, 0x20, RZ, 0xc0, !PT ;  /* 0x0000002033ff7812 */ /* 0x000fe4000784c0ff */
[C---:B------:R-:W-:Y:S01]  /*7b0f0*/  LOP3.LUT P1, RZ, R53.reuse, 0x8, RZ, 0xc0, !PT ;  /* 0x0000000835ff7812 */ /* 0x040fe2000782c0ff */
[----:B0-----:R-:W4:Y:S01]  /*7b100*/  LDL.LU.64 R14, [R1+0x22e8] ;  /* 0x0022e800010e7983 */ /* 0x001f220000300a00 */
[----:B------:R-:W-:-:S02]  /*7b110*/  LOP3.LUT P0, RZ, R53, 0x4, RZ, 0xc0, !PT ;  /* 0x0000000435ff7812 */ /* 0x000fc4000780c0ff */
[----:B--2---:R-:W-:-:S05]  /*7b120*/  PRMT R3, R12, 0x7770, RZ ;  /* 0x000077700c037816 */ /* 0x004fca00000000ff */
[----:B------:R0:W-:Y:S01]  /*7b130*/  @P6 STG.E.U8 desc[UR40][R10.64], R3 ;  /* 0x000000030a006986 */ /* 0x0001e2000c101128 */
[C---:B------:R-:W-:Y:S02]  /*7b140*/  LOP3.LUT P6, RZ, R7.reuse, 0x80000000, RZ, 0xc0, !PT ;  /* 0x8000000007ff7812 */ /* 0x040fe400078cc0ff */
[----:B0-----:R-:W-:Y:S01]  /*7b150*/  PRMT R3, R12, 0x7771, RZ ;  /* 0x000077710c037816 */ /* 0x001fe200000000ff */
[----:B------:R-:W2:Y:S10]  /*7b160*/  LDL.LU.64 R10, [R1+0x22e0] ;  /* 0x0022e000010a7983 */ /* 0x000eb40000300a00 */
[----:B---3--:R0:W-:Y:S01]  /*7b170*/  @P6 STG.E.U8 desc[UR40][R54.64], R3 ;  /* 0x0000000336006986 */ /* 0x0081e2000c101128 */
[----:B------:R-:W-:-:S02]  /*7b180*/  LOP3.LUT P6, RZ, R7, 0x40000000, RZ, 0xc0, !PT ;  /* 0x4000000007ff7812 */ /* 0x000fc400078cc0ff */
[----:B0-----:R-:W-:Y:S01]  /*7b190*/  PRMT R3, R12, 0x7772, RZ ;  /* 0x000077720c037816 */ /* 0x001fe200000000ff */
[----:B------:R-:W3:Y:S10]  /*7b1a0*/  LDL.LU.64 R54, [R1+0x22d8] ;  /* 0x0022d80001367983 */ /* 0x000ef40000300a00 */
[----:B------:R0:W-:Y:S01]  /*7b1b0*/  @P6 STG.E.U8 desc[UR40][R4.64], R3 ;  /* 0x0000000304006986 */ /* 0x0001e2000c101128 */
[----:B------:R-:W-:-:S02]  /*7b1c0*/  LOP3.LUT P6, RZ, R7, 0x20000000, RZ, 0xc0, !PT ;  /* 0x2000000007ff7812 */ /* 0x000fc400078cc0ff */
[----:B------:R-:W-:Y:S02]  /*7b1d0*/  PRMT R12, R12, 0x7773, RZ ;  /* 0x000077730c0c7816 */ /* 0x000fe400000000ff */
[----:B0-----:R-:W-:-:S09]  /*7b1e0*/  PRMT R3, R9, 0x7770, RZ ;  /* 0x0000777009037816 */ /* 0x001fd200000000ff */
[----:B------:R-:W-:Y:S04]  /*7b1f0*/  @P6 STG.E.U8 desc[UR40][R48.64], R12 ;  /* 0x0000000c30006986 */ /* 0x000fe8000c101128 */
[----:B------:R0:W-:Y:S02]  /*7b200*/  @P5 STG.E.U8 desc[UR40][R60.64], R3 ;  /* 0x000000033c005986 */ /* 0x0001e4000c101128 */
[----:B0-----:R-:W-:-:S05]  /*7b210*/  PRMT R3, R9, 0x7771, RZ ;  /* 0x0000777109037816 */ /* 0x001fca00000000ff */
[----:B------:R0:W-:Y:S02]  /*7b220*/  @P4 STG.E.U8 desc[UR40][R22.64], R3 ;  /* 0x0000000316004986 */ /* 0x0001e4000c101128 */
[C---:B0-----:R-:W-:Y:S02]  /*7b230*/  PRMT R3, R9.reuse, 0x7772, RZ ;  /* 0x0000777209037816 */ /* 0x041fe400000000ff */
[----:B------:R-:W-:-:S03]  /*7b240*/  PRMT R9, R9, 0x7773, RZ ;  /* 0x0000777309097816 */ /* 0x000fc600000000ff */
[----:B------:R0:W-:Y:S04]  /*7b250*/  @P3 STG.E.U8 desc[UR40][R18.64], R3 ;  /* 0x0000000312003986 */ /* 0x0001e8000c101128 */
[----:B------:R-:W-:Y:S01]  /*7b260*/  @P2 STG.E.U8 desc[UR40][R16.64], R9 ;  /* 0x0000000910002986 */ /* 0x000fe2000c101128 */
[----:B0-----:R-:W-:-:S05]  /*7b270*/  PRMT R3, R13, 0x7770, RZ ;  /* 0x000077700d037816 */ /* 0x001fca00000000ff */
[----:B------:R0:W-:Y:S02]  /*7b280*/  @P1 STG.E.U8 desc[UR40][R58.64], R3 ;  /* 0x000000033a001986 */ /* 0x0001e4000c101128 */
[----:B0-----:R-:W-:-:S05]  /*7b290*/  PRMT R3, R13, 0x7771, RZ ;  /* 0x000077710d037816 */ /* 0x001fca00000000ff */
[----:B----4-:R0:W-:Y:S04]  /*7b2a0*/  @P0 STG.E.U8 desc[UR40][R56.64], R3 ;  /* 0x0000000338000986 */ /* 0x0101e8000c101128 */
[----:B0-----:R-:W4:Y:S04]  /*7b2b0*/  LDL.LU.64 R56, [R1+0x870] ;  /* 0x0008700001387983 */ /* 0x001f280000300a00 */
[----:B------:R-:W2:Y:S04]  /*7b2c0*/  LDL.LU.64 R16, [R1+0x868] ;  /* 0x0008680001107983 */ /* 0x000ea80000300a00 */
[----:B------:R-:W2:Y:S04]  /*7b2d0*/  LDL.LU.64 R48, [R1+0x898] ;  /* 0x0008980001307983 */ /* 0x000ea80000300a00 */
[----:B------:R-:W2:Y:S04]  /*7b2e0*/  LDL.LU.64 R60, [R1+0x8b8] ;  /* 0x0008b800013c7983 */ /* 0x000ea80000300a00 */
[----:B------:R-:W2:Y:S01]  /*7b2f0*/  LDL.LU.64 R18, [R1+0x8b0] ;  /* 0x0008b00001127983 */ /* 0x000ea20000300a00 */
[----:B------:R-:W-:-:S03]  /*7b300*/  LOP3.LUT P3, RZ, R53, 0x2, RZ, 0xc0, !PT ;  /* 0x0000000235ff7812 */ /* 0x000fc6000786c0ff */
[----:B------:R-:W2:Y:S01]  /*7b310*/  LDL.LU.64 R58, [R1+0x8a8] ;  /* 0x0008a800013a7983 */ /* 0x000ea20000300a00 */
[----:B------:R-:W-:Y:S02]  /*7b320*/  PRMT R3, R13, 0x7772, RZ ;  /* 0x000077720d037816 */ /* 0x000fe400000000ff */
[----:B------:R-:W-:Y:S02]  /*7b330*/  LOP3.LUT P2, RZ, R51, 0x10, RZ, 0xc0, !PT ;  /* 0x0000001033ff7812 */ /* 0x000fe4000784c0ff */
[----:B------:R-:W-:Y:S02]  /*7b340*/  PRMT R13, R13, 0x7773, RZ ;  /* 0x000077730d0d7816 */ /* 0x000fe400000000ff */
[----:B------:R-:W-:Y:S02]  /*7b350*/  LOP3.LUT R7, R7, 0xffdfffff, RZ, 0xc0, !PT ;  /* 0xffdfffff07077812 */ /* 0x000fe400078ec0ff */
[----:B------:R-:W-:Y:S02]  /*7b360*/  LOP3.LUT P1, RZ, R53, 0x1, RZ, 0xc0, !PT ;  /* 0x0000000135ff7812 */ /* 0x000fe4000782c0ff */
[----:B------:R-:W-:Y:S01]  /*7b370*/  LOP3.LUT P5, RZ, R51, 0x2, RZ, 0xc0, !PT ;  /* 0x0000000233ff7812 */ /* 0x000fe200078ac0ff */
[----:B----4-:R0:W-:Y:S04]  /*7b380*/  @P3 STG.E.U8 desc[UR40][R56.64], R3 ;  /* 0x0000000338003986 */ /* 0x0101e8000c101128 */
[----:B0-----:R-:W4:Y:S04]  /*7b390*/  LDL.LU.64 R56, [R1+0x8e0] ;  /* 0x0008e00001387983 */ /* 0x001f280000300a00 */
[----:B------:R-:W4:Y:S04]  /*7b3a0*/  LDL.LU.64 R22, [R1+0x900] ;  /* 0x0009000001167983 */ /* 0x000f280000300a00 */
[----:B--2---:R0:W-:Y:S04]  /*7b3b0*/  @P2 STG.E.U8 desc[UR40][R16.64], R13 ;  /* 0x0000000d10002986 */ /* 0x0041e8000c101128 */
[----:B0-----:R-:W2:Y:S01]  /*7b3c0*/  LDL.LU.64 R16, [R1+0x8f8] ;  /* 0x0008f80001107983 */ /* 0x001ea20000300a00 */
[----:B---3--:R-:W-:-:S02]  /*7b3d0*/  LOP3.LUT P6, RZ, R54, 0x1000000, RZ, 0xc0, !PT ;  /* 0x0100000036ff7812 */ /* 0x008fc400078cc0ff */
[----:B------:R-:W-:Y:S01]  /*7b3e0*/  LOP3.LUT P0, RZ, R54, 0x80000000, RZ, 0xc0, !PT ;  /* 0x8000000036ff7812 */ /* 0x000fe2000780c0ff */
[----:B------:R-:W3:Y:S10]  /*7b3f0*/  LDL.LU.64 R12, [R1+0x920] ;  /* 0x00092000010c7983 */ /* 0x000ef40000300a00 */
        /* <DEDUP_REMOVED lines=21> */
[----:B------:R-:W-:-:S05]  /*7b550*/  PRMT R3, R10, 0x7770, RZ ;  /* 0x000077700a037816 */ /* 0x000fca00000000ff */
[----:B------:R0:W-:Y:S04]  /*7b560*/  @P1 STG.E.U8 desc[UR40][R48.64], R3 ;  /* 0x0000000330001986 */ /* 0x0001e8000c101128 */
[----:B------:R-:W-:Y:S02]  /*7b570*/  @P6 LOP3.LUT R7, R7, 0x10000000, RZ, 0xfc, !PT ;  /* 0x1000000007076812 */ /* 0x000fe400078efcff */
[----:B------:R-:W-:Y:S02]  /*7b580*/  LOP3.LUT P6, RZ, R54, 0x40000000, RZ, 0xc0, !PT ;  /* 0x4000000036ff7812 */ /* 0x000fe400078cc0ff */
[----:B0-----:R-:W-:Y:S02]  /*7b590*/  PRMT R3, R10, 0x7771, RZ ;  /* 0x000077710a037816 */ /* 0x001fe400000000ff */
[----:B------:R-:W-:-:S02]  /*7b5a0*/  LOP3.LUT P1, RZ, R51, 0x1, RZ, 0xc0, !PT ;  /* 0x0000000133ff7812 */ /* 0x000fc4000782c0ff */
[----:B------:R-:W3:Y:S04]  /*7b5b0*/  LDL.LU.64 R50, [R1+0x8f0] ;  /* 0x0008f00001327983 */ /* 0x000ee80000300a00 */
[----:B------:R0:W-:Y:S04]  /*7b5c0*/  @P0 STG.E.U8 desc[UR40][R60.64], R3 ;  /* 0x000000033c000986 */ /* 0x0001e8000c101128 */
[----:B------:R-:W3:Y:S04]  /*7b5d0*/  LDL.LU.64 R52, [R1+0x940] ;  /* 0x0009400001347983 */ /* 0x000ee80000300a00 */
[----:B------:R-:W3:Y:S01]  /*7b5e0*/  LDL.LU.64 R8, [R1+0x938] ;  /* 0x0009380001087983 */ /* 0x000ee20000300a00 */
[----:B0-----:R-:W-:-:S03]  /*7b5f0*/  PRMT R3, R10, 0x7772, RZ ;  /* 0x000077720a037816 */ /* 0x001fc600000000ff */
[----:B------:R-:W3:Y:S04]  /*7b600*/  LDL.LU.64 R4, [R1+0x930] ;  /* 0x0009300001047983 */ /* 0x000ee80000300a00 */
[----:B------:R0:W-:Y:S01]  /*7b610*/  @P6 STG.E.U8 desc[UR40][R18.64], R3 ;  /* 0x0000000312006986 */ /* 0x0001e2000c101128 */
[----:B------:R-:W-:Y:S02]  /*7b620*/  LOP3.LUT P6, RZ, R7, 0x10000000, RZ, 0xc0, !PT ;  /* 0x1000000007ff7812 */ /* 0x000fe400078cc0ff */
[----:B------:R-:W-:Y:S01]  /*7b630*/  PRMT R10, R10, 0x7773, RZ ;  /* 0x000077730a0a7816 */ /* 0x000fe200000000ff */
[----:B------:R-:W3:Y:S04]  /*7b640*/  LDL.LU.64 R48, [R1+0x960] ;  /* 0x0009600001307983 */ /* 0x000ee80000300a00 */
[----:B------:R-:W3:Y:S01]  /*7b650*/  LDL.LU.64 R60, [R1+0x980] ;  /* 0x00098000013c7983 */ /* 0x000ee20000300a00 */
[----:B0-----:R-:W-:-:S03]  /*7b660*/  PRMT R3, R14, 0x7770, RZ ;  /* 0x000077700e037816 */ /* 0x001fc600000000ff */
[----:B------:R-:W3:Y:S04]  /*7b670*/  LDL.LU.64 R18, [R1+0x978] ;  /* 0x0009780001127983 */ /* 0x000ee80000300a00 */
[----:B------:R0:W-:Y:S01]  /*7b680*/  @P6 STG.E.U8 desc[UR40][R58.64], R10 ;  /* 0x0000000a3a006986 */ /* 0x0001e2000c101128 */
[----:B------:R-:W-:-:S03]  /*7b690*/  LOP3.LUT P6, RZ, R7, 0x8000000, RZ, 0xc0, !PT ;  /* 0x0800000007ff7812 */ /* 0x000fc600078cc0ff */
[----:B0-----:R-:W3:Y:S10]  /*7b6a0*/  LDL.LU.64 R58, [R1+0x970] ;  /* 0x00097000013a7983 */ /* 0x001ef40000300a00 */
[----:B----4-:R0:W-:Y:S01]  /*7b6b0*/  @P6 STG.E.U8 desc[UR40][R56.64], R3 ;  /* 0x0000000338006986 */ /* 0x0101e2000c101128 */
[----:B------:R-:W-:-:S02]  /*7b6c0*/  LOP3.LUT P6, RZ, R7, 0x4000000, RZ, 0xc0, !PT ;  /* 0x0400000007ff7812 */ /* 0x000fc400078cc0ff */
[----:B0-----:R-:W-:Y:S01]  /*7b6d0*/  PRMT R3, R14, 0x7771, RZ ;  /* 0x000077710e037816 */ /* 0x001fe200000000ff */
[----:B------:R-:W4:Y:S10]  /*7b6e0*/  LDL.LU.64 R56, [R1+0x9a0] ;  /* 0x0009a00001387983 */ /* 0x000f340000300a00 */
[----:B------:R0:W-:Y:S01]  /*7b6f0*/  @P6 STG.E.U8 desc[UR40][R22.64], R3 ;  /* 0x0000000316006986 */ /* 0x0001e2000c101128 */
[----:B------:R-:W-:-:S02]  /*7b700*/  LOP3.LUT P6, RZ, R7, 0x2000000, RZ, 0xc0, !PT ;  /* 0x0200000007ff7812 */ /* 0x000fc400078cc0ff */
[----:B0-----:R-:W-:Y:S01]  /*7b710*/  PRMT R3, R14, 0x7772, RZ ;  /* 0x000077720e037816 */ /* 0x001fe200000000ff */
[----:B------:R-:W4:Y:S10]  /*7b720*/  LDL.LU.64 R22, [R1+0x22d0] ;  /* 0x0022d00001167983 */ /* 0x000f340000300a00 */
[----:B--2---:R0:W-:Y:S04]  /*7b730*/  @P6 STG.E.U8 desc[UR40][R16.64], R3 ;  /* 0x0000000310006986 */ /* 0x0041e8000c101128 */
[----:B0-----:R-:W2:Y:S01]  /*7b740*/  LDL.LU.64 R16, [R1+0x22c8] ;  /* 0x0022c80001107983 */ /* 0x001ea20000300a00 */
[----:B------:R-:W-:-:S02]  /*7b750*/  LOP3.LUT P6, RZ, R7, 0x1000000, RZ, 0xc0, !PT ;  /* 0x0100000007ff7812 */ /* 0x000fc400078cc0ff */
[----:B------:R-:W-:Y:S02]  /*7b760*/  PRMT R14, R14, 0x7773, RZ ;  /* 0x000077730e0e7816 */ /* 0x000fe400000000ff */
[----:B------:R-:W-:Y:S02]  /*7b770*/  PRMT R3, R11, 0x7770, RZ ;  /* 0x000077700b037816 */ /* 0x000fe400000000ff */
[C---:B------:R-:W-:Y:S02]  /*7b780*/  LOP3.LUT P4, RZ, R54.reuse, 0x800000, RZ, 0xc0, !PT ;  /* 0x0080000036ff7812 */ /* 0x040fe4000788c0ff */
[C---:B------:R-:W-:Y:S02]  /*7b790*/  LOP3.LUT P3, RZ, R54.reuse, 0x400000, RZ, 0xc0, !PT ;  /* 0x0040000036ff7812 */ /* 0x040fe4000786c0ff */
[C---:B------:R-:W-:Y:S02]  /*7b7a0*/  LOP3.LUT P2, RZ, R54.reuse, 0x200000, RZ, 0xc0, !PT ;  /* 0x0020000036ff7812 */ /* 0x040fe4000784c0ff */
[----:B------:R-:W-:Y:S01]  /*7b7b0*/  LOP3.LUT P0, RZ, R54, 0x100000, RZ, 0xc0, !PT ;  /* 0x0010000036ff7812 */ /* 0x000fe2000780c0ff */
[----:B---3--:R-:W-:Y:S01]  /*7b7c0*/  @P6 STG.E.U8 desc[UR40][R50.64], R14 ;  /* 0x0000000e32006986 */ /* 0x008fe2000c101128 */
[----:B------:R-:W-:-:S13]  /*7b7d0*/  LOP3.LUT P6, RZ, R7, 0x800000, RZ, 0xc0, !PT ;  /* 0x0080000007ff7812 */ /* 0x000fda00078cc0ff */
[----:B------:R0:W-:Y:S01]  /*7b7e0*/  @P6 STG.E.U8 desc[UR40][R12.64], R3 ;  /* 0x000000030c006986 */ /* 0x0001e2000c101128 */
[----:B------:R-:W-:Y:S02]  /*7b7f0*/  LOP3.LUT P6, RZ, R7, 0x400000, RZ, 0xc0, !PT ;  /* 0x0040000007ff7812 */ /* 0x000fe400078cc0ff */
[----:B0-----:R-:W-:-:S11]  /*7b800*/  PRMT R3, R11, 0x7771, RZ ;  /* 0x000077710b037816 */ /* 0x001fd600000000ff */
[----:B------:R0:W-:Y:S01]  /*7b810*/  @P6 STG.E.U8 desc[UR40][R52.64], R3 ;  /* 0x0000000334006986 */ /* 0x0001e2000c101128 */
[----:B------:R-:W-:Y:S02]  /*7b820*/  LOP3.LUT P6, RZ, R7, 0x200000, RZ, 0xc0, !PT ;  /* 0x0020000007ff7812 */ /* 0x000fe400078cc0ff */
[C---:B0-----:R-:W-:Y:S02]  /*7b830*/  PRMT R3, R11.reuse, 0x7772, RZ ;  /* 0x000077720b037816 */ /* 0x041fe400000000ff */
[----:B------:R-:W-:-:S09]  /*7b840*/  PRMT R11, R11, 0x7773, RZ ;  /* 0x000077730b0b7816 */ /* 0x000fd200000000ff */
[----:B------:R0:W-:Y:S04]  /*7b850*/  @P6 STG.E.U8 desc[UR40][R8.64], R3 ;  /* 0x0000000308006986 */ /* 0x0001e8000c101128 */
[----:B------:R-:W-:Y:S01]  /*7b860*/  @P5 STG.E.U8 desc[UR40][R4.64], R11 ;  /* 0x0000000b04005986 */ /* 0x000fe2000c101128 */
[----:B0-----:R-:W-:-:S05]  /*7b870*/  PRMT R3, R15, 0x7770, RZ ;  /* 0x000077700f037816 */ /* 0x001fca00000000ff */
[----:B------:R0:W-:Y:S02]  /*7b880*/  @P4 STG.E.U8 desc[UR40][R48.64], R3 ;  /* 0x0000000330004986 */ /* 0x0001e4000c101128 */
[----:B0-----:R-:W-:-:S05]  /*7b890*/  PRMT R3, R15, 0x7771, RZ ;  /* 0x000077710f037816 */ /* 0x001fca00000000ff */
[----:B------:R0:W-:Y:S02]  /*7b8a0*/  @P3 STG.E.U8 desc[UR40][R60.64], R3 ;  /* 0x000000033c003986 */ /* 0x0001e4000c101128 */
[C---:B0-----:R-:W-:Y:S02]  /*7b8b0*/  PRMT R3, R15.reuse, 0x7772, RZ ;  /* 0x000077720f037816 */ /* 0x041fe400000000ff */
[----:B------:R-:W-:-:S03]  /*7b8c0*/  PRMT R15, R15, 0x7773, RZ ;  /* 0x000077730f0f7816 */ /* 0x000fc600000000ff */
[----:B------:R-:W-:Y:S04]  /*7b8d0*/  @P2 STG.E.U8 desc[UR40][R18.64], R3 ;  /* 0x0000000312002986 */ /* 0x000fe8000c101128 */
[----:B------:R0:W-:Y:S04]  /*7b8e0*/  @P1 STG.E.U8 desc[UR40][R58.64], R15 ;  /* 0x0000000f3a001986 */ /* 0x0001e8000c101128 */
[----:B0-----:R-:W3:Y:S01]  /*7b8f0*/  LDL.LU.64 R58, [R1+0x9c0] ;  /* 0x0009c000013a7983 */ /* 0x001ee20000300a00 */
[----:B--2---:R-:W-:-:S05]  /*7b900*/  PRMT R3, R16, 0x7770, RZ ;  /* 0x0000777010037816 */ /* 0x004fca00000000ff */
[----:B----4-:R0:W-:Y:S04]  /*7b910*/  @P0 STG.E.U8 desc[UR40][R56.64], R3 ;  /* 0x0000000338000986 */ /* 0x0101e8000c101128 */
[----:B0-----:R-:W2:Y:S04]  /*7b920*/  LDL.LU.64 R56, [R1+0x9b8] ;  /* 0x0009b80001387983 */ /* 0x001ea80000300a00 */
[----:B------:R-:W4:Y:S04]  /*7b930*/  LDL.LU.64 R52, [R1+0x9b0] ;  /* 0x0009b00001347983 */ /* 0x000f280000300a00 */
[----:B------:R-:W4:Y:S04]  /*7b940*/  LDL.LU.64 R8, [R1+0x9e0] ;  /* 0x0009e00001087983 */ /* 0x000f280000300a00 */
[----:B------:R-:W4:Y:S04]  /*7b950*/  LDL.LU.64 R4, [R1+0xa00] ;  /* 0x000a000001047983 */ /* 0x000f280000300a00 */
[----:B------:R-:W4:Y:S04]  /*7b960*/  LDL.LU.64 R48, [R1+0x9f8] ;  /* 0x0009f80001307983 */ /* 0x000f280000300a00 */
[----:B------:R-:W4:Y:S04]  /*7b970*/  LDL.LU.64 R60, [R1+0x9f0] ;  /* 0x0009f000013c7983 */ /* 0x000f280000300a00 */
[----:B------:R-:W4:Y:S01]  /*7b980*/  LDL.LU.64 R18, [R1+0xa20] ;  /* 0x000a200001127983 */ /* 0x000f220000300a00 */
        /* <DEDUP_REMOVED lines=21> */
[----:B------:R-:W-:Y:S02]  /*7bae0*/  LOP3.LUT R7, R7, 0xfff7ffff, RZ, 0xc0, !PT ;  /* 0xfff7ffff07077812 */ /* 0x000fe400078ec0ff */
[----:B------:R-:W-:-:S07]  /*7baf0*/  PRMT R3, R16, 0x7771, RZ ;  /* 0x0000777110037816 */ /* 0x000fce00000000ff */
[----:B------:R-:W-:Y:S02]  /*7bb00*/  @P6 LOP3.LUT R7, R7, 0x80000, RZ, 0xfc, !PT ;  /* 0x0008000007076812 */ /* 0x000fe400078efcff */
[C---:B------:R-:W-:Y:S02]  /*7bb10*/  LOP3.LUT P6, RZ, R54.reuse, 0x8000, RZ, 0xc0, !PT ;  /* 0x0000800036ff7812 */ /* 0x040fe400078cc0ff */
[----:B------:R-:W-:Y:S02]  /*7bb20*/  LOP3.LUT P1, RZ, R55, 0x80000000, RZ, 0xc0, !PT ;  /* 0x8000000037ff7812 */ /* 0x000fe4000782c0ff */
[----:B------:R-:W-:Y:S02]  /*7bb30*/  LOP3.LUT P0, RZ, R54, 0x20000, RZ, 0xc0, !PT ;  /* 0x0002000036ff7812 */ /* 0x000fe4000780c0ff */
[----:B------:R-:W-:-:S07]  /*7bb40*/  LOP3.LUT R7, R7, 0xffefffff, RZ, 0xc0, !PT ;  /* 0xffefffff07077812 */ /* 0x000fce00078ec0ff */
[----:B------:R-:W-:Y:S02]  /*7bb50*/  @P6 LOP3.LUT R7, R7, 0x100000, RZ, 0xfc, !PT ;  /* 0x0010000007076812 */ /* 0x000fe400078efcff */
[----:B------:R-:W-:Y:S01]  /*7bb60*/  LOP3.LUT P6, RZ, R54, 0x10000, RZ, 0xc0, !PT ;  /* 0x0001000036ff7812 */ /* 0x000fe200078cc0ff */
[----:B---3--:R0:W-:Y:S02]  /*7bb70*/  @P3 STG.E.U8 desc[UR40][R58.64], R3 ;  /* 0x000000033a003986 */ /* 0x0081e4000c101128 */
[C---:B0-----:R-:W-:Y:S02]  /*7bb80*/  PRMT R3, R16.reuse, 0x7772, RZ ;  /* 0x0000777210037816 */ /* 0x041fe400000000ff */
[----:B------:R-:W-:-:S03]  /*7bb90*/  PRMT R16, R16, 0x7773, RZ ;  /* 0x0000777310107816 */ /* 0x000fc600000000ff */
[----:B--2---:R0:W-:Y:S04]  /*7bba0*/  @P2 STG.E.U8 desc[UR40][R56.64], R3 ;  /* 0x0000000338002986 */ /* 0x0041e8000c101128 */
[----:B0-----:R-:W2:Y:S01]  /*7bbb0*/  LDL.LU.64 R56, [R1+0xa40] ;  /* 0x000a400001387983 */ /* 0x001ea20000300a00 */
[----:B------:R-:W-:-:S03]  /*7bbc0*/  PRMT R3, R20, 0x7770, RZ ;  /* 0x0000777014037816 */ /* 0x000fc600000000ff */
[----:B----4-:R-:W-:Y:S04]  /*7bbd0*/  @P1 STG.E.U8 desc[UR40][R52.64], R16 ;  /* 0x0000001034001986 */ /* 0x010fe8000c101128 */
[----:B------:R-:W3:Y:S04]  /*7bbe0*/  LDL.LU.64 R58, [R1+0xa38] ;  /* 0x000a3800013a7983 */ /* 0x000ee80000300a00 */
[----:B------:R0:W-:Y:S04]  /*7bbf0*/  @P0 STG.E.U8 desc[UR40][R8.64], R3 ;  /* 0x0000000308000986 */ /* 0x0001e8000c101128 */
[----:B------:R-:W4:Y:S04]  /*7bc00*/  LDL.LU.64 R14, [R1+0xa30] ;  /* 0x000a3000010e7983 */ /* 0x000f280000300a00 */
[----:B------:R-:W4:Y:S01]  /*7bc10*/  LDL.LU.64 R10, [R1+0xa60] ;  /* 0x000a6000010a7983 */ /* 0x000f220000300a00 */
[----:B0-----:R-:W-:-:S03]  /*7bc20*/  PRMT R3, R20, 0x7771, RZ ;  /* 0x0000777114037816 */ /* 0x001fc600000000ff */
[----:B------:R-:W4:Y:S04]  /*7bc30*/  LDL.LU.64 R50, [R1+0xa80] ;  /* 0x000a800001327983 */ /* 0x000f280000300a00 */
[----:B------:R0:W-:Y:S01]  /*7bc40*/  @P6 STG.E.U8 desc[UR40][R4.64], R3 ;  /* 0x0000000304006986 */ /* 0x0001e2000c101128 */
[----:B------:R-:W-:-:S03]  /*7bc50*/  LOP3.LUT P6, RZ, R7, 0x100000, RZ, 0xc0, !PT ;  /* 0x0010000007ff7812 */ /* 0x000fc600078cc0ff */
[----:B------:R-:W4:Y:S04]  /*7bc60*/  LDL.LU.64 R12, [R1+0xa78] ;  /* 0x000a7800010c7983 */ /* 0x000f280000300a00 */
[----:B------:R-:W4:Y:S01]  /*7bc70*/  LDL.LU.64 R52, [R1+0xa70] ;  /* 0x000a700001347983 */ /* 0x000f220000300a00 */
[----:B0-----:R-:W-:-:S03]  /*7bc80*/  PRMT R3, R20, 0x7772, RZ ;  /* 0x0000777214037816 */ /* 0x001fc600000000ff */
[----:B------:R-:W4:Y:S04]  /*7bc90*/  LDL.LU.64 R8, [R1+0xaa8] ;  /* 0x000aa80001087983 */ /* 0x000f280000300a00 */
[----:B------:R0:W-:Y:S01]  /*7bca0*/  @P6 STG.E.U8 desc[UR40][R48.64], R3 ;  /* 0x0000000330006986 */ /* 0x0001e2000c101128 */
[----:B------:R-:W-:Y:S02]  /*7bcb0*/  LOP3.LUT P6, RZ, R7, 0x80000, RZ, 0xc0, !PT ;  /* 0x0008000007ff7812 */ /* 0x000fe400078cc0ff */
[----:B------:R-:W-:Y:S01]  /*7bcc0*/  PRMT R20, R20, 0x7773, RZ ;  /* 0x0000777314147816 */ /* 0x000fe200000000ff */
[----:B------:R-:W4:Y:S01]  /*7bcd0*/  LDL.LU.64 R4, [R1+0xae0] ;  /* 0x000ae00001047983 */ /* 0x000f220000300a00 */
[----:B0-----:R-:W-:-:S03]  /*7bce0*/  PRMT R3, R17, 0x7770, RZ ;  /* 0x0000777011037816 */ /* 0x001fc600000000ff */
[----:B------:R-:W4:Y:S06]  /*7bcf0*/  LDL.LU.64 R48, [R1+0xad8] ;  /* 0x000ad80001307983 */ /* 0x000f2c0000300a00 */
[----:B------:R0:W-:Y:S01]  /*7bd00*/  @P6 STG.E.U8 desc[UR40][R60.64], R20 ;  /* 0x000000143c006986 */ /* 0x0001e2000c101128 */
[----:B------:R-:W-:-:S03]  /*7bd10*/  LOP3.LUT P6, RZ, R7, 0x40000, RZ, 0xc0, !PT ;  /* 0x0004000007ff7812 */ /* 0x000fc600078cc0ff */
[----:B0-----:R-:W4:Y:S10]  /*7bd20*/  LDL.LU.64 R60, [R1+0xad0] ;  /* 0x000ad000013c7983 */ /* 0x001f340000300a00 */
[----:B------:R0:W-:Y:S04]  /*7bd30*/  @P6 STG.E.U8 desc[UR40][R18.64], R3 ;  /* 0x0000000312006986 */ /* 0x0001e8000c101128 */
[----:B0-----:R-:W4:Y:S01]  /*7bd40*/  LDL.LU.64 R18, [R1+0x22c0] ;  /* 0x0022c00001127983 */ /* 0x001f220000300a00 */
[----:B------:R-:W-:-:S02]  /*7bd50*/  LOP3.LUT P6, RZ, R7, 0x20000, RZ, 0xc0, !PT ;  /* 0x0002000007ff7812 */ /* 0x000fc400078cc0ff */
[----:B------:R-:W-:Y:S02]  /*7bd60*/  PRMT R3, R17, 0x7771, RZ ;  /* 0x0000777111037816 */ /* 0x000fe400000000ff */
[C---:B------:R-:W-:Y:S02]  /*7bd70*/  LOP3.LUT P5, RZ, R54.reuse, 0x200, RZ, 0xc0, !PT ;  /* 0x0000020036ff7812 */ /* 0x040fe400078ac0ff */
[----:B------:R-:W-:Y:S02]  /*7bd80*/  LOP3.LUT P4, RZ, R55, 0x10000000, RZ, 0xc0, !PT ;  /* 0x1000000037ff7812 */ /* 0x000fe4000788c0ff */
[C---:B------:R-:W-:Y:S02]  /*7bd90*/  LOP3.LUT P3, RZ, R54.reuse, 0x100, RZ, 0xc0, !PT ;  /* 0x0000010036ff7812 */ /* 0x040fe4000786c0ff */
[C---:B------:R-:W-:Y:S02]  /*7bda0*/  LOP3.LUT P2, RZ, R54.reuse, 0x80, RZ, 0xc0, !PT ;  /* 0x0000008036ff7812 */ /* 0x040fe4000784c0ff */
[----:B------:R-:W-:-:S02]  /*7bdb0*/  LOP3.LUT P1, RZ, R54, 0x40, RZ, 0xc0, !PT ;  /* 0x0000004036ff7812 */ /* 0x000fc4000782c0ff */
[----:B------:R-:W-:Y:S01]  /*7bdc0*/  LOP3.LUT P0, RZ, R55, 0x8000000, RZ, 0xc0, !PT ;  /* 0x0800000037ff7812 */ /* 0x000fe2000780c0ff */
[----:B--2---:R0:W-:Y:S01]  /*7bdd0*/  @P6 STG.E.U8 desc[UR40][R56.64], R3 ;  /* 0x0000000338006986 */ /* 0x0041e2000c101128 */
[----:B------:R-:W-:Y:S02]  /*7bde0*/  LOP3.LUT P6, RZ, R7, 0x10000, RZ, 0xc0, !PT ;  /* 0x0001000007ff7812 */ /* 0x000fe400078cc0ff */
[----:B0-----:R-:W-:Y:S01]  /*7bdf0*/  PRMT R3, R17, 0x7772, RZ ;  /* 0x0000777211037816 */ /* 0x001fe200000000ff */
[----:B------:R-:W2:Y:S10]  /*7be00*/  LDL.LU.64 R56, [R1+0x22b8] ;  /* 0x0022b80001387983 */ /* 0x000eb40000300a00 */
[----:B---3--:R0:W-:Y:S01]  /*7be10*/  @P6 STG.E.U8 desc[UR40][R58.64], R3 ;  /* 0x000000033a006986 */ /* 0x0081e2000c101128 */
[----:B------:R-:W-:-:S02]  /*7be20*/  LOP3.LUT P6, RZ, R7, 0x8000, RZ, 0xc0, !PT ;  /* 0x0000800007ff7812 */ /* 0x000fc400078cc0ff */
[----:B------:R-:W-:Y:S02]  /*7be30*/  PRMT R17, R17, 0x7773, RZ ;  /* 0x0000777311117816 */ /* 0x000fe400000000ff */
[----:B0-----:R-:W-:Y:S01]  /*7be40*/  PRMT R3, R21, 0x7770, RZ ;  /* 0x0000777015037816 */ /* 0x001fe200000000ff */
[----:B------:R-:W3:Y:S08]  /*7be50*/  LDL.LU.64 R58, [R1+0x22b0] ;  /* 0x0022b000013a7983 */ /* 0x000ef00000300a00 */
[----:B----4-:R-:W-:Y:S01]  /*7be60*/  @P6 STG.E.U8 desc[UR40][R14.64], R17 ;  /* 0x000000110e006986 */ /* 0x010fe2000c101128 */
[----:B------:R-:W-:-:S13]  /*7be70*/  LOP3.LUT P6, RZ, R7, 0x4000, RZ, 0xc0, !PT ;  /* 0x0000400007ff7812 */ /* 0x000fda00078cc0ff */
[----:B------:R0:W-:Y:S01]  /*7be80*/  @P6 STG.E.U8 desc[UR40][R10.64], R3 ;  /* 0x000000030a006986 */ /* 0x0001e2000c101128 */
[----:B------:R-:W-:Y:S02]  /*7be90*/  LOP3.LUT P6, RZ, R7, 0x2000, RZ, 0xc0, !PT ;  /* 0x0000200007ff7812 */ /* 0x000fe400078cc0ff */
[----:B0-----:R-:W-:-:S11]  /*7bea0*/  PRMT R3, R21, 0x7771, RZ ;  /* 0x0000777115037816 */ /* 0x001fd600000000ff */
[----:B------:R0:W-:Y:S02]  /*7beb0*/  @P6 STG.E.U8 desc[UR40][R50.64], R3 ;  /* 0x0000000332006986 */ /* 0x0001e4000c101128 */
[C---:B0-----:R-:W-:Y:S02]  /*7bec0*/  PRMT R3, R21.reuse, 0x7772, RZ ;  /* 0x0000777215037816 */ /* 0x041fe400000000ff */
[----:B------:R-:W4:Y:S01]  /*7bed0*/  LDL.LU.64 R50, [R1+0xaf0] ;  /* 0x000af00001327983 */ /* 0x000f220000300a00 */
[----:B------:R-:W-:-:S03]  /*7bee0*/  PRMT R21, R21, 0x7773, RZ ;  /* 0x0000777315157816 */ /* 0x000fc600000000ff */
[----:B------:R0:W-:Y:S04]  /*7bef0*/  @P5 STG.E.U8 desc[UR40][R12.64], R3 ;  /* 0x000000030c005986 */ /* 0x0001e8000c101128 */
[----:B------:R-:W-:Y:S01]  /*7bf00*/  @P4 STG.E.U8 desc[UR40][R52.64], R21 ;  /* 0x0000001534004986 */ /* 0x000fe2000c101128 */
[----:B0-----:R-:W-:-:S03]  /*7bf10*/  PRMT R3, R18, 0x7770, RZ ;  /* 0x0000777012037816 */ /* 0x001fc600000000ff */
[----:B------:R-:W2:Y:S04]  /*7bf20*/  LDL.LU.64 R12, [R1+0xb20] ;  /* 0x000b2000010c7983 */ /* 0x000ea80000300a00 */
[----:B------:R0:W-:Y:S02]  /*7bf30*/  @P3 STG.E.U8 desc[UR40][R8.64], R3 ;  /* 0x0000000308003986 */ /* 0x0001e4000c101128 */
[----:B0-----:R-:W-:-:S05]  /*7bf40*/  PRMT R3, R18, 0x7771, RZ ;  /* 0x0000777112037816 */ /* 0x001fca00000000ff */
[----:B------:R0:W-:Y:S02]  /*7bf50*/  @P2 STG.E.U8 desc[UR40][R4.64], R3 ;  /* 0x0000000304002986 */ /* 0x0001e4000c101128 */
[----:B0-----:R-:W-:-:S05]  /*7bf60*/  PRMT R3, R18, 0x7772, RZ ;  /* 0x0000777212037816 */ /* 0x001fca00000000ff */
[----:B------:R0:W-:Y:S04]  /*7bf70*/  @P1 STG.E.U8 desc[UR40][R48.64], R3 ;  /* 0x0000000330001986 */ /* 0x0001e8000c101128 */
[----:B0-----:R-:W3:Y:S01]  /*7bf80*/  LDL.LU.64 R48, [R1+0xb18] ;  /* 0x000b180001307983 */ /* 0x001ee20000300a00 */
[----:B------:R-:W-:-:S03]  /*7bf90*/  PRMT R18, R18, 0x7773, RZ ;  /* 0x0000777312127816 */ /* 0x000fc600000000ff */
[----:B------:R-:W3:Y:S04]  /*7bfa0*/  LDL.LU.64 R52, [R1+0xb10] ;  /* 0x000b100001347983 */ /* 0x000ee80000300a00 */
[----:B------:R0:W-:Y:S04]  /*7bfb0*/  @P0 STG.E.U8 desc[UR40][R60.64], R18 ;  /* 0x000000123c000986 */ /* 0x0001e8000c101128 */
[----:B0-----:R-:W3:Y:S04]  /*7bfc0*/  LDL.LU.64 R60, [R1+0xb30] ;  /* 0x000b3000013c7983 */ /* 0x001ee80000300a00 */
[----:B------:R-:W3:Y:S04]  /*7bfd0*/  LDL.LU.64 R8, [R1+0xb60] ;  /* 0x000b600001087983 */ /* 0x000ee80000300a00 */
[----:B------:R-:W3:Y:S01]  /*7bfe0*/  LDL.LU.64 R4, [R1+0xb58] ;  /* 0x000b580001047983 */ /* 0x000ee20000300a00 */
[----:B------:R-:W-:-:S03]  /*7bff0*/  LOP3.LUT P5, RZ, R54, 0x20, RZ, 0xc0, !PT ;  /* 0x0000002036ff7812 */ /* 0x000fc600078ac0ff */
[----:B------:R-:W3:Y:S04]  /*7c000*/  LDL.LU.64 R20, [R1+0xb50] ;  /* 0x000b500001147983 */ /* 0x000ee80000300a00 */
[----:B------:R-:W3:Y:S01]  /*7c010*/  LDL.LU.64 R16, [R1+0xb70] ;  /* 0x000b700001107983 */ /* 0x000ee20000300a00 */
[----:B------:R-:W-:Y:S02]  /*7c020*/  LOP3.LUT P4, RZ, R54, 0x10, RZ, 0xc0, !PT ;  /* 0x0000001036ff7812 */ /* 0x000fe4000788c0ff */
[----:B------:R-:W-:Y:S01]  /*7c030*/  PRMT R3, R22, 0x7770, RZ ;  /* 0x0000777016037816 */ /* 0x000fe200000000ff */
[----:B------:R-:W3:Y:S01]  /*7c040*/  LDL.LU.64 R14, [R1+0xba0] ;  /* 0x000ba000010e7983 */ /* 0x000ee20000300a00 */
[----:B------:R-:W-:Y:S02]  /*7c050*/  LOP3.LUT P0, RZ, R55, 0x2000000, RZ, 0xc0, !PT ;  /* 0x0200000037ff7812 */ /* 0x000fe4000780c0ff */
[----:B------:R-:W-:-:S02]  /*7c060*/  LOP3.LUT P3, RZ, R54, 0x8, RZ, 0xc0, !PT ;  /* 0x0000000836ff7812 */ /* 0x000fc4000786c0ff */
[----:B------:R-:W-:-:S09]  /*7c070*/  LOP3.LUT R7, R7, 0xfffffbff, RZ, 0xc0, !PT ;  /* 0xfffffbff07077812 */ /* 0x000fd200078ec0ff */
[----:B------:R-:W-:Y:S02]  /*7c080*/  @P0 LOP3.LUT R7, R7, 0x400, RZ, 0xfc, !PT ;  /* 0x0000040007070812 */ /* 0x000fe400078efcff */
[----:B------:R-:W-:Y:S02]  /*7c090*/  LOP3.LUT P0, RZ, R54, 0x1, RZ, 0xc0, !PT ;  /* 0x0000000136ff7812 */ /* 0x000fe4000780c0ff */
[----:B------:R-:W-:-:S11]  /*7c0a0*/  LOP3.LUT R7, R7, 0xfffff7ff, RZ, 0xc0, !PT ;  /* 0xfffff7ff07077812 */ /* 0x000fd600078ec0ff */
[----:B------:R-:W-:Y:S02]  /*7c0b0*/  @P0 LOP3.LUT R7, R7, 0x800, RZ, 0xfc, !PT ;  /* 0x0000080007070812 */ /* 0x000fe400078efcff */
[----:B------:R-:W-:Y:S02]  /*7c0c0*/  LOP3.LUT P0, RZ, R54, 0x2, RZ, 0xc0, !PT ;  /* 0x0000000236ff7812 */ /* 0x000fe4000780c0ff */
[----:B------:R-:W-:Y:S02]  /*7c0d0*/  LOP3.LUT R7, R7, 0xffffefff, RZ, 0xc0, !PT ;  /* 0xffffefff07077812 */ /* 0x000fe400078ec0ff */
[----:B------:R-:W-:-:S09]  /*7c0e0*/  LOP3.LUT P2, RZ, R55, 0x4000000, RZ, 0xc0, !PT ;  /* 0x0400000037ff7812 */ /* 0x000fd2000784c0ff */
[----:B------:R-:W-:Y:S02]  /*7c0f0*/  @P0 LOP3.LUT R7, R7, 0x1000, RZ, 0xfc, !PT ;  /* 0x0000100007070812 */ /* 0x000fe400078efcff */
[----:B------:R-:W-:Y:S01]  /*7c100*/  LOP3.LUT P0, RZ, R54, 0x4, RZ, 0xc0, !PT ;  /* 0x0000000436ff7812 */ /* 0x000fe2000780c0ff */
[----:B----4-:R0:W-:Y:S02]  /*7c110*/  @P5 STG.E.U8 desc[UR40][R50.64], R3 ;  /* 0x0000000332005986 */ /* 0x0101e4000c101128 */
[----:B0-----:R-:W-:-:S05]  /*7c120*/  PRMT R3, R22, 0x7771, RZ ;  /* 0x0000777116037816 */ /* 0x001fca00000000ff */
[----:B--2---:R0:W-:Y:S02]  /*7c130*/  @P4 STG.E.U8 desc[UR40][R12.64], R3 ;  /* 0x000000030c004986 */ /* 0x0041e4000c101128 */
[C---:B0-----:R-:W-:Y:S02]  /*7c140*/  PRMT R3, R22.reuse, 0x7772, RZ ;  /* 0x0000777216037816 */ /* 0x041fe400000000ff */
[----:B------:R-:W-:-:S03]  /*7c150*/  PRMT R22, R22, 0x7773, RZ ;  /* 0x0000777316167816 */ /* 0x000fc600000000ff */
[----:B---3--:R0:W-:Y:S04]  /*7c160*/  @P3 STG.E.U8 desc[UR40][R48.64], R3 ;  /* 0x0000000330003986 */ /* 0x0081e8000c101128 */
[----:B0-----:R-:W2:Y:S04]  /*7c170*/  LDL.LU.64 R48, [R1+0xb98] ;  /* 0x000b980001307983 */ /* 0x001ea80000300a00 */
[----:B------:R-:W3:Y:S04]  /*7c180*/  LDL.LU.64 R10, [R1+0xb90] ;  /* 0x000b9000010a7983 */ /* 0x000ee80000300a00 */
[----:B------:R-:W4:Y:S01]  /*7c190*/  LDL.LU.64 R50, [R1+0xbb0] ;  /* 0x000bb00001327983 */ /* 0x000f220000300a00 */
[----:B------:R-:W-:-:S03]  /*7c1a0*/  PRMT R3, R19, 0x7770, RZ ;  /* 0x0000777013037816 */ /* 0x000fc600000000ff */
[----:B------:R-:W3:Y:S04]  /*7c1b0*/  LDL.LU.64 R12, [R1+0xbe8] ;  /* 0x000be800010c7983 */ /* 0x000ee80000300a00 */
[----:B------:R-:W-:Y:S04]  /*7c1c0*/  @P2 STG.E.U8 desc[UR40][R52.64], R22 ;  /* 0x0000001634002986 */ /* 0x000fe8000c101128 */
[----:B------:R0:W-:Y:S04]  /*7c1d0*/  @P0 STG.E.U8 desc[UR40][R60.64], R3 ;  /* 0x000000033c000986 */ /* 0x0001e8000c101128 */
[----:B0-----:R-:W4:Y:S01]  /*7c1e0*/  LDL.LU.64 R60, [R1+0xbe0] ;  /* 0x000be000013c7983 */ /* 0x001f220000300a00 */
        /* <DEDUP_REMOVED lines=12> */
[----:B------:R-:W-:-:S04]  /*7c2b0*/  @P1 LOP3.LUT R7, R7, 0x200, RZ, 0xfc, !PT ;  /* 0x0000020007071812 */ /* 0x000fc800078efcff */
[----:B------:R-:W-:Y:S02]  /*7c2c0*/  LOP3.LUT P0, RZ, R7, 0x1000, RZ, 0xc0, !PT ;  /* 0x0000100007ff7812 */ /* 0x000fe4000780c0ff */
[----:B------:R-:W-:-:S11]  /*7c2d0*/  PRMT R3, R19, 0x7771, RZ ;  /* 0x0000777113037816 */ /* 0x000fd600000000ff */
[----:B------:R0:W-:Y:S01]  /*7c2e0*/  @P0 STG.E.U8 desc[UR40][R8.64], R3 ;  /* 0x0000000308000986 */ /* 0x0001e2000c101128 */
[----:B------:R-:W-:Y:S02]  /*7c2f0*/  LOP3.LUT P0, RZ, R7, 0x800, RZ, 0xc0, !PT ;  /* 0x0000080007ff7812 */ /* 0x000fe4000780c0ff */
[----:B------:R-:W-:Y:S02]  /*7c300*/  LOP3.LUT P1, RZ, R56, 0x80000000, RZ, 0xc0, !PT ;  /* 0x8000000038ff7812 */ /* 0x000fe4000782c0ff */
[----:B0-----:R-:W-:Y:S01]  /*7c310*/  PRMT R3, R19, 0x7772, RZ ;  /* 0x0000777213037816 */ /* 0x001fe200000000ff */
[----:B------:R-:W4:Y:S08]  /*7c320*/  LDL.LU.64 R8, [R1+0xbf8] ;  /* 0x000bf80001087983 */ /* 0x000f300000300a00 */
[----:B------:R0:W-:Y:S01]  /*7c330*/  @P0 STG.E.U8 desc[UR40][R4.64], R3 ;  /* 0x0000000304000986 */ /* 0x0001e2000c101128 */
[----:B------:R-:W-:-:S02]  /*7c340*/  LOP3.LUT P0, RZ, R7, 0x400, RZ, 0xc0, !PT ;  /* 0x0000040007ff7812 */ /* 0x000fc4000780c0ff */
[----:B------:R-:W-:Y:S02]  /*7c350*/  PRMT R19, R19, 0x7773, RZ ;  /* 0x0000777313137816 */ /* 0x000fe400000000ff */
[----:B0-----:R-:W-:Y:S01]  /*7c360*/  PRMT R3, R23, 0x7770, RZ ;  /* 0x0000777017037816 */ /* 0x001fe200000000ff */
[----:B------:R-:W4:Y:S08]  /*7c370*/  LDL.LU.64 R4, [R1+0xc28] ;  /* 0x000c280001047983 */ /* 0x000f300000300a00 */
[----:B------:R-:W-:Y:S04]  /*7c380*/  @P0 STG.E.U8 desc[UR40][R20.64], R19 ;  /* 0x0000001314000986 */ /* 0x000fe8000c101128 */
[----:B------:R0:W-:Y:S01]  /*7c390*/  @P1 STG.E.U8 desc[UR40][R16.64], R3 ;  /* 0x0000000310001986 */ /* 0x0001e2000c101128 */
[----:B------:R-:W-:-:S02]  /*7c3a0*/  LOP3.LUT P1, RZ, R7, 0x200, RZ, 0xc0, !PT ;  /* 0x0000020007ff7812 */ /* 0x000fc4000782c0ff */
[----:B0-----:R-:W-:-:S11]  /*7c3b0*/  PRMT R3, R23, 0x7771, RZ ;  /* 0x0000777117037816 */ /* 0x001fd600000000ff */
[----:B------:R0:W-:Y:S01]  /*7c3c0*/  @P1 STG.E.U8 desc[UR40][R14.64], R3 ;  /* 0x000000030e001986 */ /* 0x0001e2000c101128 */
[----:B------:R-:W-:Y:S02]  /*7c3d0*/  LOP3.LUT P1, RZ, R7, 0x100, RZ, 0xc0, !PT ;  /* 0x0000010007ff7812 */ /* 0x000fe4000782c0ff */
[C---:B0-----:R-:W-:Y:S02]  /*7c3e0*/  PRMT R3, R23.reuse, 0x7772, RZ ;  /* 0x0000777217037816 */ /* 0x041fe400000000ff */
[----:B------:R-:W-:Y:S02]  /*7c3f0*/  PRMT R23, R23, 0x7773, RZ ;  /* 0x0000777317177816 */ /* 0x000fe400000000ff */
[C---:B------:R-:W-:Y:S02]  /*7c400*/  LOP3.LUT P6, RZ, R56.reuse, 0x8000000, RZ, 0xc0, !PT ;  /* 0x0800000038ff7812 */ /* 0x040fe400078cc0ff */
[----:B------:R-:W-:-:S05]  /*7c410*/  LOP3.LUT P5, RZ, R56, 0x4000000, RZ, 0xc0, !PT ;  /* 0x0400000038ff7812 */ /* 0x000fca00078ac0ff */
[----:B--2---:R0:W-:Y:S01]  /*7c420*/  @P1 STG.E.U8 desc[UR40][R48.64], R3 ;  /* 0x0000000330001986 */ /* 0x0041e2000c101128 */
[----:B------:R-:W-:-:S03]  /*7c430*/  LOP3.LUT P1, RZ, R7, 0x80, RZ, 0xc0, !PT ;  /* 0x0000008007ff7812 */ /* 0x000fc6000782c0ff */
[----:B0-----:R-:W2:Y:S10]  /*7c440*/  LDL.LU.64 R48, [R1+0xc20] ;  /* 0x000c200001307983 */ /* 0x001eb40000300a00 */
[----:B---3--:R-:W-:Y:S01]  /*7c450*/  @P1 STG.E.U8 desc[UR40][R10.64], R23 ;  /* 0x000000170a001986 */ /* 0x008fe2000c101128 */
[----:B------:R-:W-:-:S02]  /*7c460*/  LOP3.LUT P1, RZ, R7, 0x40, RZ, 0xc0, !PT ;  /* 0x0000004007ff7812 */ /* 0x000fc4000782c0ff */
[----:B------:R-:W-:-:S11]  /*7c470*/  PRMT R3, R24, 0x7770, RZ ;  /* 0x0000777018037816 */ /* 0x000fd600000000ff */
[----:B----4-:R0:W-:Y:S02]  /*7c480*/  @P1 STG.E.U8 desc[UR40][R50.64], R3 ;  /* 0x0000000332001986 */ /* 0x0101e4000c101128 */
[----:B0-----:R-:W-:-:S05]  /*7c490*/  PRMT R3, R24, 0x7771, RZ ;  /* 0x0000777118037816 */ /* 0x001fca00000000ff */
[----:B------:R0:W-:Y:S02]  /*7c4a0*/  @P6 STG.E.U8 desc[UR40][R12.64], R3 ;  /* 0x000000030c006986 */ /* 0x0001e4000c101128 */
[----:B0-----:R-:W-:-:S05]  /*7c4b0*/  PRMT R3, R24, 0x7772, RZ ;  /* 0x0000777218037816 */ /* 0x001fca00000000ff */
[----:B------:R0:W-:Y:S04]  /*7c4c0*/  @P5 STG.E.U8 desc[UR40][R60.64], R3 ;  /* 0x000000033c005986 */ /* 0x0001e8000c101128 */
[----:B0-----:R-:W3:Y:S01]  /*7c4d0*/  LDL.LU.64 R60, [R1+0xc18] ;  /* 0x000c1800013c7983 */ /* 0x001ee20000300a00 */
[----:B------:R-:W-:Y:S02]  /*7c4e0*/  LOP3.LUT P4, RZ, R55, 0x800000, RZ, 0xc0, !PT ;  /* 0x0080000037ff7812 */ /* 0x000fe4000788c0ff */
[----:B------:R-:W-:Y:S02]  /*7c4f0*/  PRMT R24, R24, 0x7773, RZ ;  /* 0x0000777318187816 */ /* 0x000fe400000000ff */
[----:B------:R-:W-:-:S09]  /*7c500*/  LOP3.LUT P3, RZ, R56, 0x2000000, RZ, 0xc0, !PT ;  /* 0x0200000038ff7812 */ /* 0x000fd2000786c0ff */
[----:B------:R0:W-:Y:S04]  /*7c510*/  @P4 STG.E.U8 desc[UR40][R52.64], R24 ;  /* 0x0000001834004986 */ /* 0x0001e8000c101128 */
[----:B0-----:R-:W4:Y:S01]  /*7c520*/  LDL.LU.64 R52, [R1+0xc38] ;  /* 0x000c380001347983 */ /* 0x001f220000300a00 */
[----:B------:R-:W-:Y:S02]  /*7c530*/  LOP3.LUT P2, RZ, R56, 0x1000000, RZ, 0xc0, !PT ;  /* 0x0100000038ff7812 */ /* 0x000fe4000784c0ff */
[----:B------:R-:W-:Y:S01]  /*7c540*/  PRMT R3, R28, 0x7770, RZ ;  /* 0x000077701c037816 */ /* 0x000fe200000000ff */
[----:B------:R-:W4:Y:S01]  /*7c550*/  LDL.LU.64 R50, [R1+0xc68] ;  /* 0x000c680001327983 */ /* 0x000f220000300a00 */
[----:B------:R-:W-:-:S03]  /*7c560*/  LOP3.LUT P0, RZ, R56, 0x800000, RZ, 0xc0, !PT ;  /* 0x0080000038ff7812 */ /* 0x000fc6000780c0ff */
[----:B------:R0:W-:Y:S02]  /*7c570*/  @P3 STG.E.U8 desc[UR40][R8.64], R3 ;  /* 0x0000000308003986 */ /* 0x0001e4000c101128 */
[----:B0-----:R-:W-:-:S05]  /*7c580*/  PRMT R3, R28, 0x7771, RZ ;  /* 0x000077711c037816 */ /* 0x001fca00000000ff */
[----:B------:R0:W-:Y:S02]  /*7c590*/  @P2 STG.E.U8 desc[UR40][R4.64], R3 ;  /* 0x0000000304002986 */ /* 0x0001e4000c101128 */
[C---:B0-----:R-:W-:Y:S02]  /*7c5a0*/  PRMT R3, R28.reuse, 0x7772, RZ ;  /* 0x000077721c037816 */ /* 0x041fe400000000ff */
[----:B------:R-:W-:Y:S02]  /*7c5b0*/  LOP3.LUT P1, RZ, R55, 0x400000, RZ, 0xc0, !PT ;  /* 0x0040000037ff7812 */ /* 0x000fe4000782c0ff */
[----:B------:R-:W-:Y:S01]  /*7c5c0*/  PRMT R28, R28, 0x7773, RZ ;  /* 0x000077731c1c7816 */ /* 0x000fe200000000ff */
[----:B--2---:R0:W-:Y:S04]  /*7c5d0*/  @P0 STG.E.U8 desc[UR40][R48.64], R3 ;  /* 0x0000000330000986 */ /* 0x0041e8000c101128 */
[----:B0-----:R-:W2:Y:S04]  /*7c5e0*/  LDL.LU.64 R48, [R1+0xc60] ;  /* 0x000c600001307983 */ /* 0x001ea80000300a00 */
[----:B------:R-:W2:Y:S04]  /*7c5f0*/  LDL.LU.64 R8, [R1+0xc58] ;  /* 0x000c580001087983 */ /* 0x000ea80000300a00 */
[----:B------:R-:W2:Y:S04]  /*7c600*/  LDL.LU.64 R4, [R1+0xc78] ;  /* 0x000c780001047983 */ /* 0x000ea80000300a00 */
[----:B---3--:R0:W-:Y:S04]  /*7c610*/  @P1 STG.E.U8 desc[UR40][R60.64], R28 ;  /* 0x0000001c3c001986 */ /* 0x0081e8000c101128 */
[----:B0-----:R-:W3:Y:S01]  /*7c620*/  LDL.LU.64 R60, [R1+0xca8] ;  /* 0x000ca800013c7983 */ /* 0x001ee20000300a00 */
        /* <DEDUP_REMOVED lines=9> */
[----:B------:R-:W-:-:S09]  /*7c6c0*/  PRMT R3, R25, 0x7770, RZ ;  /* 0x0000777019037816 */ /* 0x000fd200000000ff */
[----:B------:R-:W-:-:S04]  /*7c6d0*/  @P6 LOP3.LUT R7, R7, 0x20, RZ, 0xfc, !PT ;  /* 0x0000002007076812 */ /* 0x000fc800078efcff */
[----:B------:R-:W-:-:S04]  /*7c6e0*/  LOP3.LUT R7, R7, 0xfffffffb, RZ, 0xc0, !PT ;  /* 0xfffffffb07077812 */ /* 0x000fc800078ec0ff */
[----:B------:R-:W-:Y:S02]  /*7c6f0*/  @P3 LOP3.LUT R7, R7, 0x4, RZ, 0xfc, !PT ;  /* 0x0000000407073812 */ /* 0x000fe400078efcff */
[----:B------:R-:W-:Y:S01]  /*7c700*/  LOP3.LUT P3, RZ, R55, 0x100000, RZ, 0xc0, !PT ;  /* 0x0010000037ff7812 */ /* 0x000fe2000786c0ff */
[----:B----4-:R0:W-:Y:S01]  /*7c710*/  @P5 STG.E.U8 desc[UR40][R52.64], R3 ;  /* 0x0000000334005986 */ /* 0x0101e2000c101128 */
[C---:B------:R-:W-:Y:S02]  /*7c720*/  LOP3.LUT P4, RZ, R56.reuse, 0x2000, RZ, 0xc0, !PT ;  /* 0x0000200038ff7812 */ /* 0x040fe4000788c0ff */
[----:B------:R-:W-:Y:S02]  /*7c730*/  LOP3.LUT R7, R7, 0xfffffff7, RZ, 0xc0, !PT ;  /* 0xfffffff707077812 */ /* 0x000fe400078ec0ff */
[----:B------:R-:W-:Y:S01]  /*7c740*/  LOP3.LUT P2, RZ, R56, 0x200000, RZ, 0xc0, !PT ;  /* 0x0020000038ff7812 */ /* 0x000fe2000784c0ff */
[----:B0-----:R-:W4:Y:S06]  /*7c750*/  LDL.LU.64 R52, [R1+0xcc0] ;  /* 0x000cc00001347983 */ /* 0x001f2c0000300a00 */
[----:B------:R-:W-:-:S02]  /*7c760*/  @P3 LOP3.LUT R7, R7, 0x8, RZ, 0xfc, !PT ;  /* 0x0000000807073812 */ /* 0x000fc400078efcff */
[----:B------:R-:W-:Y:S01]  /*7c770*/  PRMT R3, R25, 0x7771, RZ ;  /* 0x0000777119037816 */ /* 0x000fe200000000ff */
[----:B------:R-:W4:Y:S01]  /*7c780*/  LDL.LU.64 R10, [R1+0xcf0] ;  /* 0x000cf000010a7983 */ /* 0x000f220000300a00 */
[----:B------:R-:W-:-:S04]  /*7c790*/  LOP3.LUT R7, R7, 0xfffffffe, RZ, 0xc0, !PT ;  /* 0xfffffffe07077812 */ /* 0x000fc800078ec0ff */
[----:B------:R-:W-:Y:S02]  /*7c7a0*/  @P4 LOP3.LUT R7, R7, 0x1, RZ, 0xfc, !PT ;  /* 0x0000000107074812 */ /* 0x000fe400078efcff */
[----:B------:R-:W-:Y:S01]  /*7c7b0*/  LOP3.LUT P4, RZ, R55, 0x80000, RZ, 0xc0, !PT ;  /* 0x0008000037ff7812 */ /* 0x000fe2000788c0ff */
[----:B------:R0:W-:Y:S01]  /*7c7c0*/  @P2 STG.E.U8 desc[UR40][R50.64], R3 ;  /* 0x0000000332002986 */ /* 0x0001e2000c101128 */
[----:B------:R-:W-:Y:S02]  /*7c7d0*/  LOP3.LUT P6, RZ, R56, 0x100000, RZ, 0xc0, !PT ;  /* 0x0010000038ff7812 */ /* 0x000fe400078cc0ff */
[----:B------:R-:W-:Y:S01]  /*7c7e0*/  LOP3.LUT R7, R7, 0xfffffffd, RZ, 0xc0, !PT ;  /* 0xfffffffd07077812 */ /* 0x000fe200078ec0ff */
[----:B0-----:R-:W4:Y:S01]  /*7c7f0*/  LDL.LU.64 R50, [R1+0xce8] ;  /* 0x000ce80001327983 */ /* 0x001f220000300a00 */
[----:B------:R-:W-:-:S07]  /*7c800*/  PRMT R3, R25, 0x7772, RZ ;  /* 0x0000777219037816 */ /* 0x000fce00000000ff */
[----:B------:R-:W-:Y:S02]  /*7c810*/  @P4 LOP3.LUT R7, R7, 0x2, RZ, 0xfc, !PT ;  /* 0x0000000207074812 */ /* 0x000fe400078efcff */
[----:B------:R-:W-:Y:S02]  /*7c820*/  PRMT R25, R25, 0x7773, RZ ;  /* 0x0000777319197816 */ /* 0x000fe400000000ff */
[----:B------:R-:W-:Y:S01]  /*7c830*/  LOP3.LUT P0, RZ, R56, 0x40000, RZ, 0xc0, !PT ;  /* 0x0004000038ff7812 */ /* 0x000fe2000780c0ff */
[----:B--2---:R0:W-:Y:S01]  /*7c840*/  @P6 STG.E.U8 desc[UR40][R48.64], R3 ;  /* 0x0000000330006986 */ /* 0x0041e2000c101128 */
[----:B------:R-:W-:-:S03]  /*7c850*/  LOP3.LUT P6, RZ, R7, 0x20, RZ, 0xc0, !PT ;  /* 0x0000002007ff7812 */ /* 0x000fc600078cc0ff */
[----:B0-----:R-:W2:Y:S10]  /*7c860*/  LDL.LU.64 R48, [R1+0xce0] ;  /* 0x000ce00001307983 */ /* 0x001eb40000300a00 */
[----:B------:R0:W-:Y:S01]  /*7c870*/  @P6 STG.E.U8 desc[UR40][R8.64], R25 ;  /* 0x0000001908006986 */ /* 0x0001e2000c101128 */
[----:B------:R-:W-:-:S02]  /*7c880*/  LOP3.LUT P6, RZ, R7, 0x10, RZ, 0xc0, !PT ;  /* 0x0000001007ff7812 */ /* 0x000fc400078cc0ff */
[C---:B------:R-:W-:Y:S01]  /*7c890*/  PRMT R3, R29.reuse, 0x7770, RZ ;  /* 0x000077701d037816 */ /* 0x040fe200000000ff */
[----:B0-----:R-:W2:Y:S10]  /*7c8a0*/  LDL.LU.64 R8, [R1+0xd00] ;  /* 0x000d000001087983 */ /* 0x001eb40000300a00 */
[----:B------:R0:W-:Y:S04]  /*7c8b0*/  @P6 STG.E.U8 desc[UR40][R4.64], R3 ;  /* 0x0000000304006986 */ /* 0x0001e8000c101128 */
[----:B0-----:R-:W2:Y:S01]  /*7c8c0*/  LDL.LU.64 R4, [R1+0xd28] ;  /* 0x000d280001047983 */ /* 0x001ea20000300a00 */
[----:B------:R-:W-:-:S05]  /*7c8d0*/  PRMT R3, R29, 0x7771, RZ ;  /* 0x000077711d037816 */ /* 0x000fca00000000ff */
[----:B---3--:R0:W-:Y:S04]  /*7c8e0*/  @P0 STG.E.U8 desc[UR40][R60.64], R3 ;  /* 0x000000033c000986 */ /* 0x0081e8000c101128 */
[----:B0-----:R-:W3:Y:S01]  /*7c8f0*/  LDL.LU.64 R60, [R1+0xd20] ;  /* 0x000d2000013c7983 */ /* 0x001ee20000300a00 */
[----:B------:R-:W-:Y:S02]  /*7c900*/  LOP3.LUT P3, RZ, R56, 0x20000, RZ, 0xc0, !PT ;  /* 0x0002000038ff7812 */ /* 0x000fe4000786c0ff */
[C---:B------:R-:W-:Y:S02]  /*7c910*/  PRMT R3, R29.reuse, 0x7772, RZ ;  /* 0x000077721d037816 */ /* 0x040fe400000000ff */
[----:B------:R-:W-:-:S09]  /*7c920*/  PRMT R29, R29, 0x7773, RZ ;  /* 0x000077731d1d7816 */ /* 0x000fd200000000ff */
[----:B------:R0:W-:Y:S01]  /*7c930*/  @P3 STG.E.U8 desc[UR40][R14.64], R3 ;  /* 0x000000030e003986 */ /* 0x0001e2000c101128 */
[----:B------:R-:W-:-:S13]  /*7c940*/  LOP3.LUT P3, RZ, R7, 0x8, RZ, 0xc0, !PT ;  /* 0x0000000807ff7812 */ /* 0x000fda000786c0ff */
[----:B------:R1:W-:Y:S01]  /*7c950*/  @P3 STG.E.U8 desc[UR40][R12.64], R29 ;  /* 0x0000001d0c003986 */ /* 0x0003e2000c101128 */
[----:B------:R-:W-:Y:S02]  /*7c960*/  LOP3.LUT P3, RZ, R7, 0x4, RZ, 0xc0, !PT ;  /* 0x0000000407ff7812 */ /* 0x000fe4000786c0ff */
[----:B0-----:R-:W-:Y:S02]  /*7c970*/  PRMT R3, R26, 0x7770, RZ ;  /* 0x000077701a037816 */ /* 0x001fe400000000ff */
[C---:B------:R-:W-:Y:S01]  /*7c980*/  LOP3.LUT P1, RZ, R56.reuse, 0x8000, RZ, 0xc0, !PT ;  /* 0x0000800038ff7812 */ /* 0x040fe2000782c0ff */
[----:B-1----:R-:W3:Y:S08]  /*7c990*/  LDL.LU.64 R12, [R1+0xd50] ;  /* 0x000d5000010c7983 */ /* 0x002ef00000300a00 */
[----:B----4-:R0:W-:Y:S01]  /*7c9a0*/  @P3 STG.E.U8 desc[UR40][R52.64], R3 ;  /* 0x0000000334003986 */ /* 0x0101e2000c101128 */
[----:B------:R-:W-:-:S03]  /*7c9b0*/  LOP3.LUT P4, RZ, R56, 0x4000, RZ, 0xc0, !PT ;  /* 0x0000400038ff7812 */ /* 0x000fc6000788c0ff */
[----:B0-----:R-:W4:Y:S01]  /*7c9c0*/  LDL.LU.64 R52, [R1+0xd60] ;  /* 0x000d600001347983 */ /* 0x001f220000300a00 */
[----:B------:R-:W-:-:S05]  /*7c9d0*/  PRMT R3, R26, 0x7771, RZ ;  /* 0x000077711a037816 */ /* 0x000fca00000000ff */
[----:B------:R0:W-:Y:S02]  /*7c9e0*/  @P1 STG.E.U8 desc[UR40][R10.64], R3 ;  /* 0x000000030a001986 */ /* 0x0001e4000c101128 */
[----:B0-----:R-:W-:-:S05]  /*7c9f0*/  PRMT R3, R26, 0x7772, RZ ;  /* 0x000077721a037816 */ /* 0x001fca00000000ff */
[----:B------:R0:W-:Y:S01]  /*7ca00*/  @P4 STG.E.U8 desc[UR40][R50.64], R3 ;  /* 0x0000000332004986 */ /* 0x0001e2000c101128 */
[----:B------:R-:W-:Y:S02]  /*7ca10*/  LOP3.LUT P4, RZ, R7, 0x2, RZ, 0xc0, !PT ;  /* 0x0000000207ff7812 */ /* 0x000fe4000788c0ff */
[----:B------:R-:W-:Y:S02]  /*7ca20*/  PRMT R26, R26, 0x7773, RZ ;  /* 0x000077731a1a7816 */ /* 0x000fe400000000ff */
[C---:B------:R-:W-:Y:S02]  /*7ca30*/  LOP3.LUT P5, RZ, R56.reuse, 0x1000, RZ, 0xc0, !PT ;  /* 0x0000100038ff7812 */ /* 0x040fe400078ac0ff */
[----:B------:R-:W-:Y:S02]  /*7ca40*/  LOP3.LUT P2, RZ, R56, 0x800, RZ, 0xc0, !PT ;  /* 0x0000080038ff7812 */ /* 0x000fe4000784c0ff */
[----:B0-----:R-:W-:-:S05]  /*7ca50*/  PRMT R3, R30, 0x7770, RZ ;  /* 0x000077701e037816 */ /* 0x001fca00000000ff */
[----:B--2---:R0:W-:Y:S01]  /*7ca60*/  @P4 STG.E.U8 desc[UR40][R48.64], R26 ;  /* 0x0000001a30004986 */ /* 0x0041e2000c101128 */
[----:B------:R-:W-:-:S03]  /*7ca70*/  LOP3.LUT P4, RZ, R7, 0x1, RZ, 0xc0, !PT ;  /* 0x0000000107ff7812 */ /* 0x000fc6000788c0ff */
[----:B0-----:R-:W2:Y:S10]  /*7ca80*/  LDL.LU.64 R48, [R1+0xda8] ;  /* 0x000da80001307983 */ /* 0x001eb40000300a00 */
[----:B------:R0:W-:Y:S02]  /*7ca90*/  @P4 STG.E.U8 desc[UR40][R8.64], R3 ;  /* 0x0000000308004986 */ /* 0x0001e4000c101128 */
[----:B0-----:R-:W-:-:S02]  /*7caa0*/  PRMT R3, R30, 0x7771, RZ ;  /* 0x000077711e037816 */ /* 0x001fc400000000ff */
[----:B------:R-:W2:Y:S04]  /*7cab0*/  LDL.LU.64 R8, [R1+0xda0] ;  /* 0x000da00001087983 */ /* 0x000ea80000300a00 */
[----:B------:R0:W-:Y:S02]  /*7cac0*/  @P5 STG.E.U8 desc[UR40][R4.64], R3 ;  /* 0x0000000304005986 */ /* 0x0001e4000c101128 */
[----:B0-----:R-:W-:-:S05]  /*7cad0*/  PRMT R3, R30, 0x7772, RZ ;  /* 0x000077721e037816 */ /* 0x001fca00000000ff */
[----:B---3--:R0:W-:Y:S04]  /*7cae0*/  @P2 STG.E.U8 desc[UR40][R60.64], R3 ;  /* 0x000000033c002986 */ /* 0x0081e8000c101128 */
[----:B0-----:R-:W3:Y:S01]  /*7caf0*/  LDL.LU.64 R60, [R1+0xdd0] ;  /* 0x000dd000013c7983 */ /* 0x001ee20000300a00 */
[----:B------:R-:W-:Y:S02]  /*7cb00*/  LOP3.LUT P6, RZ, R55, 0x40000, RZ, 0xc0, !PT ;  /* 0x0004000037ff7812 */ /* 0x000fe400078cc0ff */
[----:B------:R-:W-:Y:S01]  /*7cb10*/  LOP3.LUT P0, RZ, R56, 0x400, RZ, 0xc0, !PT ;  /* 0x0000040038ff7812 */ /* 0x000fe2000780c0ff */
[----:B------:R-:W3:Y:S01]  /*7cb20*/  LDL.LU.64 R14, [R1+0xde0] ;  /* 0x000de000010e7983 */ /* 0x000ee20000300a00 */
[----:B------:R-:W-:Y:S02]  /*7cb30*/  PRMT R30, R30, 0x7773, RZ ;  /* 0x000077731e1e7816 */ /* 0x000fe400000000ff */
[----:B------:R-:W-:-:S07]  /*7cb40*/  PRMT R5, R27, 0x7770, RZ ;  /* 0x000077701b057816 */ /* 0x000fce00000000ff */
[----:B------:R-:W-:Y:S04]  /*7cb50*/  @P6 STG.E.U8 desc[UR40][R12.64], R30 ;  /* 0x0000001e0c006986 */ /* 0x000fe8000c101128 */
[----:B----4-:R0:W-:Y:S04]  /*7cb60*/  @P0 STG.E.U8 desc[UR40][R52.64], R5 ;  /* 0x0000000534000986 */ /* 0x0101e8000c101128 */
[----:B0-----:R-:W4:Y:S04]  /*7cb70*/  LDL.LU.64 R52, [R1+0xe10] ;  /* 0x000e100001347983 */ /* 0x001f280000300a00 */
[----:B------:R-:W4:Y:S01]  /*7cb80*/  LDL.LU.64 R50, [R1+0xe08] ;  /* 0x000e080001327983 */ /* 0x000f220000300a00 */
[----:B------:R-:W-:-:S02]  /*7cb90*/  LOP3.LUT P3, RZ, R56, 0x200, RZ, 0xc0, !PT ;  /* 0x0000020038ff7812 */ /* 0x000fc4000786c0ff */
[----:B------:R-:W-:Y:S01]  /*7cba0*/  PRMT R7, R27, 0x7771, RZ ;  /* 0x000077711b077816 */ /* 0x000fe200000000ff */
[----:B------:R-:W4:Y:S01]  /*7cbb0*/  LDL.LU.64 R10, [R1+0xe00] ;  /* 0x000e0000010a7983 */ /* 0x000f220000300a00 */
[----:B------:R-:W-:Y:S02]  /*7cbc0*/  LOP3.LUT P1, RZ, R56, 0x100, RZ, 0xc0, !PT ;  /* 0x0000010038ff7812 */ /* 0x000fe4000782c0ff */
[----:B------:R-:W-:-:S07]  /*7cbd0*/  LOP3.LUT P4, RZ, R55, 0x20000, RZ, 0xc0, !PT ;  /* 0x0002000037ff7812 */ /* 0x000fce000788c0ff */
[----:B--2---:R0:W-:Y:S04]  /*7cbe0*/  @P3 STG.E.U8 desc[UR40][R48.64], R7 ;  /* 0x0000000730003986 */ /* 0x0041e8000c101128 */
[----:B0-----:R-:W2:Y:S04]  /*7cbf0*/  LDL.LU.64 R48, [R1+0xe28] ;  /* 0x000e280001307983 */ /* 0x001ea80000300a00 */
[----:B------:R-:W2:Y:S04]  /*7cc00*/  LDL.LU.64 R20, [R1+0xe58] ;  /* 0x000e580001147983 */ /* 0x000ea80000300a00 */
[----:B------:R-:W2:Y:S01]  /*7cc10*/  LDL.LU.64 R12, [R1+0xe50] ;  /* 0x000e5000010c7983 */ /* 0x000ea20000300a00 */
[----:B------:R-:W-:-:S02]  /*7cc20*/  PRMT R7, R27, 0x7772, RZ ;  /* 0x000077721b077816 */ /* 0x000fc400000000ff */
[----:B------:R-:W-:-:S03]  /*7cc30*/  PRMT R27, R27, 0x7773, RZ ;  /* 0x000077731b1b7816 */ /* 0x000fc600000000ff */
[----:B------:R-:W-:Y:S04]  /*7cc40*/  @P1 STG.E.U8 desc[UR40][R8.64], R7 ;  /* 0x0000000708001986 */ /* 0x000fe8000c101128 */
[----:B---3--:R0:W-:Y:S04]  /*7cc50*/  @P4 STG.E.U8 desc[UR40][R60.64], R27 ;  /* 0x0000001b3c004986 */ /* 0x0081e8000c101128 */
[----:B0-----:R-:W3:Y:S01]  /*7cc60*/  LDL.LU.64 R60, [R1+0xe48] ;  /* 0x000e4800013c7983 */ /* 0x001ee20000300a00 */
[----:B------:R-:W-:Y:S02]  /*7cc70*/  LOP3.LUT P2, RZ, R55, 0x10000, RZ, 0xc0, !PT ;  /* 0x0001000037ff7812 */ /* 0x000fe4000784c0ff */
[----:B------:R-:W-:Y:S01]  /*7cc80*/  LOP3.LUT P5, RZ, R56, 0x80, RZ, 0xc0, !PT ;  /* 0x0000008038ff7812 */ /* 0x000fe200078ac0ff */
[----:B------:R-:W3:Y:S01]  /*7cc90*/  LDL.LU.64 R16, [R1+0xe68] ;  /* 0x000e680001107983 */ /* 0x000ee20000300a00 */
[----:B------:R-:W-:-:S02]  /*7cca0*/  P2R R3, PR, RZ, 0x4 ;  /* 0x00000004ff037803 */ /* 0x000fc40000000000 */
[C---:B------:R-:W-:Y:S02]  /*7ccb0*/  LOP3.LUT P2, RZ, R56.reuse, 0x20, RZ, 0xc0, !PT ;  /* 0x0000002038ff7812 */ /* 0x040fe4000784c0ff */
[----:B------:R-:W-:Y:S02]  /*7ccc0*/  PRMT R9, R31, 0x7770, RZ ;  /* 0x000077701f097816 */ /* 0x000fe400000000ff */
[----:B------:R-:W-:Y:S02]  /*7ccd0*/  P2R R4, PR, RZ, 0x4 ;  /* 0x00000004ff047803 */ /* 0x000fe40000000000 */
[----:B------:R-:W-:-:S03]  /*7cce0*/  LOP3.LUT P2, RZ, R56, 0x40, RZ, 0xc0, !PT ;  /* 0x0000004038ff7812 */ /* 0x000fc6000784c0ff */
[----:B------:R0:W-:Y:S04]  /*7ccf0*/  @P5 STG.E.U8 desc[UR40][R14.64], R9 ;  /* 0x000000090e005986 */ /* 0x0001e8000c101128 */
[----:B0-----:R-:W3:Y:S01]  /*7cd00*/  LDL.LU.64 R14, [R1+0xe98] ;  /* 0x000e9800010e7983 */ /* 0x001ee20000300a00 */
[----:B------:R-:W-:-:S05]  /*7cd10*/  PRMT R9, R31, 0x7771, RZ ;  /* 0x000077711f097816 */ /* 0x000fca00000000ff */
[----:B----4-:R0:W-:Y:S01]  /*7cd20*/  @P2 STG.E.U8 desc[UR40][R52.64], R9 ;  /* 0x0000000934002986 */ /* 0x0101e2000c101128 */
[----:B------:R-:W-:Y:S02]  /*7cd30*/  ISETP.NE.AND P2, PT, R4, RZ, PT ;  /* 0x000000ff0400720c */ /* 0x000fe40003f45270 */
[----:B------:R-:W-:Y:S01]  /*7cd40*/  PRMT R4, R31, 0x7772, RZ ;  /* 0x000077721f047816 */ /* 0x000fe200000000ff */
[----:B0-----:R-:W4:Y:S01]  /*7cd50*/  LDL.LU.64 R52, [R1+0xe90] ;  /* 0x000e900001347983 */ /* 0x001f220000300a00 */
[----:B------:R-:W-:-:S09]  /*7cd60*/  LOP3.LUT P0, RZ, R55, 0x8000, RZ, 0xc0, !PT ;  /* 0x0000800037ff7812 */ /* 0x000fd2000780c0ff */
[----:B------:R0:W-:Y:S01]  /*7cd70*/  @P2 STG.E.U8 desc[UR40][R50.64], R4 ;  /* 0x0000000432002986 */ /* 0x0001e2000c101128 */
[----:B------:R-:W-:Y:S02]  /*7cd80*/  ISETP.NE.AND P2, PT, R3, RZ, PT ;  /* 0x000000ff0300720c */ /* 0x000fe40003f45270 */
[C---:B------:R-:W-:Y:S02]  /*7cd90*/  LOP3.LUT P6, RZ, R56.reuse, 0x10, RZ, 0xc0, !PT ;  /* 0x0000001038ff7812 */ /* 0x040fe400078cc0ff */
[----:B------:R-:W-:Y:S02]  /*7cda0*/  P2R R5, PR, RZ, 0x1 ;  /* 0x00000001ff057803 */ /* 0x000fe40000000000 */
[----:B------:R-:W-:Y:S02]  /*7cdb0*/  LOP3.LUT P0, RZ, R56, 0x4, RZ, 0xc0, !PT ;  /* 0x0000000438ff7812 */ /* 0x000fe4000780c0ff */
[----:B------:R-:W-:Y:S01]  /*7cdc0*/  PRMT R31, R31, 0x7773, RZ ;  /* 0x000077731f1f7816 */ /* 0x000fe200000000ff */
[----:B0-----:R-:W4:Y:S01]  /*7cdd0*/  LDL.LU.64 R50, [R1+0xe88] ;  /* 0x000e880001327983 */ /* 0x001f220000300a00 */
[----:B------:R-:W-:-:S02]  /*7cde0*/  P2R R6, PR, RZ, 0x1 ;  /* 0x00000001ff067803 */ /* 0x000fc40000000000 */
[----:B------:R-:W-:Y:S01]  /*7cdf0*/  LOP3.LUT P0, RZ, R56, 0x8, RZ, 0xc0, !PT ;  /* 0x0000000838ff7812 */ /* 0x000fe2000780c0ff */
[----:B------:R0:W-:Y:S01]  /*7ce00*/  @P2 STG.E.U8 desc[UR40][R10.64], R31 ;  /* 0x0000001f0a002986 */ /* 0x0001e2000c101128 */
[----:B------:R-:W-:-:S03]  /*7ce10*/  PRMT R3, R32, 0x7770, RZ ;  /* 0x0000777020037816 */ /* 0x000fc600000000ff */
[----:B0-----:R-:W4:Y:S04]  /*7ce20*/  LDL.LU.64 R10, [R1+0xea8] ;  /* 0x000ea800010a7983 */ /* 0x001f280000300a00 */
[----:B--2---:R0:W-:Y:S04]  /*7ce30*/  @P6 STG.E.U8 desc[UR40][R48.64], R3 ;  /* 0x0000000330006986 */ /* 0x0041e8000c101128 */
[----:B0-----:R-:W2:Y:S01]  /*7ce40*/  LDL.LU.64 R48, [R1+0xec8] ;  /* 0x000ec80001307983 */ /* 0x001ea20000300a00 */
[----:B------:R-:W-:-:S05]  /*7ce50*/  PRMT R3, R32, 0x7771, RZ ;  /* 0x0000777120037816 */ /* 0x000fca00000000ff */
[----:B------:R0:W-:Y:S01]  /*7ce60*/  @P0 STG.E.U8 desc[UR40][R20.64], R3 ;  /* 0x0000000314000986 */ /* 0x0001e2000c101128 */
[----:B------:R-:W-:Y:S02]  /*7ce70*/  ISETP.NE.AND P0, PT, R6, RZ, PT ;  /* 0x000000ff0600720c */ /* 0x000fe40003f05270 */
[----:B0-----:R-:W-:-:S11]  /*7ce80*/  PRMT R3, R32, 0x7772, RZ ;  /* 0x0000777220037816 */ /* 0x001fd600000000ff */
[----:B------:R0:W-:Y:S01]  /*7ce90*/  @P0 STG.E.U8 desc[UR40][R12.64], R3 ;  /* 0x000000030c000986 */ /* 0x0001e2000c101128 */
[----:B------:R-:W-:Y:S02]  /*7cea0*/  ISETP.NE.AND P0, PT, R5, RZ, PT ;  /* 0x000000ff0500720c */ /* 0x000fe40003f05270 */
[----:B------:R-:W-:Y:S01]  /*7ceb0*/  PRMT R32, R32, 0x7773, RZ ;  /* 0x0000777320207816 */ /* 0x000fe200000000ff */
[----:B0-----:R-:W2:Y:S10]  /*7cec0*/  LDL.LU.64 R12, [R1+0xef8] ;  /* 0x000ef800010c7983 */ /* 0x001eb40000300a00 */
[----:B---3--:R0:W-:Y:S04]  /*7ced0*/  @P0 STG.E.U8 desc[UR40][R60.64], R32 ;  /* 0x000000203c000986 */ /* 0x0081e8000c101128 */
[----:B0-----:R-:W3:Y:S01]  /*7cee0*/  LDL.LU.64 R60, [R1+0xef0] ;  /* 0x000ef000013c7983 */ /* 0x001ee20000300a00 */
[----:B------:R-:W-:-:S02]  /*7cef0*/  LOP3.LUT P1, RZ, R55, 0x4000, RZ, 0xc0, !PT ;  /* 0x0000400037ff7812 */ /* 0x000fc4000782c0ff */
[----:B------:R-:W-:Y:S02]  /*7cf00*/  LOP3.LUT P3, RZ, R56, 0x2, RZ, 0xc0, !PT ;  /* 0x0000000238ff7812 */ /* 0x000fe4000786c0ff */
[----:B------:R-:W-:Y:S02]  /*7cf10*/  P2R R7, PR, RZ, 0x2 ;  /* 0x00000002ff077803 */ /* 0x000fe40000000000 */
[----:B------:R-:W-:-:S04]  /*7cf20*/  LOP3.LUT P1, RZ, R57, 0x80000000, RZ, 0xc0, !PT ;  /* 0x8000000039ff7812 */ /* 0x000fc8000782c0ff */
[----:B------:R-:W-:Y:S02]  /*7cf30*/  P2R R8, PR, RZ, 0x2 ;  /* 0x00000002ff087803 */ /* 0x000fe40000000000 */
[----:B------:R-:W-:Y:S02]  /*7cf40*/  LOP3.LUT P1, RZ, R56, 0x1, RZ, 0xc0, !PT ;  /* 0x0000000138ff7812 */ /* 0x000fe4000782c0ff */
[----:B------:R-:W-:-:S05]  /*7cf50*/  PRMT R3, R36, 0x7770, RZ ;  /* 0x0000777024037816 */ /* 0x000fca00000000ff */
[----:B------:R0:W-:Y:S02]  /*7cf60*/  @P3 STG.E.U8 desc[UR40][R16.64], R3 ;  /* 0x0000000310003986 */ /* 0x0001e4000c101128 */
[----:B0-----:R-:W-:-:S05]  /*7cf70*/  PRMT R3, R36, 0x7771, RZ ;  /* 0x0000777124037816 */ /* 0x001fca00000000ff */
[----:B------:R0:W-:Y:S01]  /*7cf80*/  @P1 STG.E.U8 desc[UR40][R14.64], R3 ;  /* 0x000000030e001986 */ /* 0x0001e2000c101128 */
[----:B------:R-:W-:Y:S02]  /*7cf90*/  ISETP.NE.AND P1, PT, R8, RZ, PT ;  /* 0x000000ff0800720c */ /* 0x000fe40003f25270 */
[----:B0-----:R-:W-:-:S11]  /*7cfa0*/  PRMT R3, R36, 0x7772, RZ ;  /* 0x0000777224037816 */ /* 0x001fd600000000ff */
[----:B----4-:R0:W-:Y:S01]  /*7cfb0*/  @P1 STG.E.U8 desc[UR40][R52.64], R3 ;  /* 0x0000000334001986 */ /* 0x0101e2000c101128 */
[----:B------:R-:W-:Y:S02]  /*7cfc0*/  ISETP.NE.AND P1, PT, R7, RZ, PT ;  /* 0x000000ff0700720c */ /* 0x000fe40003f25270 */
[C---:B------:R-:W-:Y:S01]  /*7cfd0*/  LOP3.LUT P4, RZ, R57.reuse, 0x40000000, RZ, 0xc0, !PT ;  /* 0x4000000039ff7812 */ /* 0x040fe2000788c0ff */
[----:B0-----:R-:W4:Y:S01]  /*7cfe0*/  LDL.LU.64 R52, [R1+0xf38] ;  /* 0x000f380001347983 */ /* 0x001f220000300a00 */
[----:B------:R-:W-:Y:S02]  /*7cff0*/  PRMT R36, R36, 0x7773, RZ ;  /* 0x0000777324247816 */ /* 0x000fe400000000ff */
[----:B------:R-:W-:-:S07]  /*7d000*/  LOP3.LUT P5, RZ, R57, 0x20000000, RZ, 0xc0, !PT ;  /* 0x2000000039ff7812 */ /* 0x000fce00078ac0ff */
[----:B------:R0:W-:Y:S01]  /*7d010*/  @P1 STG.E.U8 desc[UR40][R50.64], R36 ;  /* 0x0000002432001986 */ /* 0x0001e2000c101128 */
[----:B------:R-:W-:-:S03]  /*7d020*/  PRMT R3, R33, 0x7770, RZ ;  /* 0x0000777021037816 */ /* 0x000fc600000000ff */
[----:B0-----:R-:W4:Y:S04]  /*7d030*/  LDL.LU.64 R50, [R1+0xf78] ;  /* 0x000f780001327983 */ /* 0x001f280000300a00 */
[----:B------:R0:W-:Y:S02]  /*7d040*/  @P4 STG.E.U8 desc[UR40][R10.64], R3 ;  /* 0x000000030a004986 */ /* 0x0001e4000c101128 */
[----:B0-----:R-:W-:Y:S02]  /*7d050*/  PRMT R3, R33, 0x7771, RZ ;  /* 0x0000777121037816 */ /* 0x001fe400000000ff */
[----:B------:R-:W-:Y:S02]  /*7d060*/  LOP3.LUT P2, RZ, R57, 0x10000000, RZ, 0xc0, !PT ;  /* 0x1000000039ff7812 */ /* 0x000fe4000784c0ff */
[----:B------:R-:W-:-:S02]  /*7d070*/  LOP3.LUT P6, RZ, R55, 0x2000, RZ, 0xc0, !PT ;  /* 0x0000200037ff7812 */ /* 0x000fc400078cc0ff */
[C---:B------:R-:W-:Y:S02]  /*7d080*/  PRMT R5, R33.reuse, 0x7772, RZ ;  /* 0x0000777221057816 */ /* 0x040fe400000000ff */
[----:B------:R-:W-:Y:S01]  /*7d090*/  PRMT R33, R33, 0x7773, RZ ;  /* 0x0000777321217816 */ /* 0x000fe200000000ff */
[----:B--2---:R0:W-:Y:S04]  /*7d0a0*/  @P5 STG.E.U8 desc[UR40][R48.64], R3 ;  /* 0x0000000330005986 */ /* 0x0041e8000c101128 */
[----:B0-----:R-:W2:Y:S04]  /*7d0b0*/  LDL.LU.64 R48, [R1+0xf88] ;  /* 0x000f880001307983 */ /* 0x001ea80000300a00 */
[----:B------:R-:W2:Y:S04]  /*7d0c0*/  LDL.LU.64 R14, [R1+0xf80] ;  /* 0x000f8000010e7983 */ /* 0x000ea80000300a00 */
[----:B------:R-:W-:Y:S04]  /*7d0d0*/  @P2 STG.E.U8 desc[UR40][R12.64], R5 ;  /* 0x000000050c002986 */ /* 0x000fe8000c101128 */
[----:B---3--:R0:W-:Y:S04]  /*7d0e0*/  @P6 STG.E.U8 desc[UR40][R60.64], R33 ;  /* 0x000000213c006986 */ /* 0x0081e8000c101128 */
[----:B0-----:R-:W3:Y:S04]  /*7d0f0*/  LDL.LU.64 R60, [R1+0xf90] ;  /* 0x000f9000013c7983 */ /* 0x001ee80000300a00 */
[----:B------:R-:W3:Y:S01]  /*7d100*/  LDL.LU.64 R12, [R1+0xfa8] ;  /* 0x000fa800010c7983 */ /* 0x000ee20000300a00 */
[----:B------:R-:W-:-:S02]  /*7d110*/  LOP3.LUT P0, RZ, R57, 0x8000000, RZ, 0xc0, !PT ;  /* 0x0800000039ff7812 */ /* 0x000fc4000780c0ff */
[----:B------:R-:W-:Y:S01]  /*7d120*/  PRMT R7, R37, 0x7770, RZ ;  /* 0x0000777025077816 */ /* 0x000fe200000000ff */
[----:B------:R-:W3:Y:S01]  /*7d130*/  LDL.LU.64 R10, [R1+0xfa0] ;  /* 0x000fa000010a7983 */ /* 0x000ee20000300a00 */
[C---:B------:R-:W-:Y:S02]  /*7d140*/  LOP3.LUT P3, RZ, R57.reuse, 0x4000000, RZ, 0xc0, !PT ;  /* 0x0400000039ff7812 */ /* 0x040fe4000786c0ff */
[----:B------:R-:W-:Y:S02]  /*7d150*/  LOP3.LUT P1, RZ, R57, 0x2000000, RZ, 0xc0, !PT ;  /* 0x0200000039ff7812 */ /* 0x000fe4000782c0ff */
[----:B------:R-:W-:Y:S02]  /*7d160*/  PRMT R9, R37, 0x7772, RZ ;  /* 0x0000777225097816 */ /* 0x000fe400000000ff */
[----:B------:R-:W-:-:S03]  /*7d170*/  LOP3.LUT P4, RZ, R55, 0x1000, RZ, 0xc0, !PT ;  /* 0x0000100037ff7812 */ /* 0x000fc6000788c0ff */
[----:B----4-:R0:W-:Y:S04]  /*7d180*/  @P0 STG.E.U8 desc[UR40][R52.64], R7 ;  /* 0x0000000734000986 */ /* 0x0101e8000c101128 */
[----:B0-----:R-:W4:Y:S04]  /*7d190*/  LDL.LU.64 R52, [R1+0xf98] ;  /* 0x000f980001347983 */ /* 0x001f280000300a00 */
[----:B------:R-:W4:Y:S01]  /*7d1a0*/  LDL.LU.64 R20, [R1+0xfb8] ;  /* 0x000fb80001147983 */ /* 0x000f220000300a00 */
[----:B------:R-:W-:-:S05]  /*7d1b0*/  PRMT R7, R37, 0x7771, RZ ;  /* 0x0000777125077816 */ /* 0x000fca00000000ff */
[----:B------:R0:W-:Y:S04]  /*7d1c0*/  @P3 STG.E.U8 desc[UR40][R50.64], R7 ;  /* 0x0000000732003986 */ /* 0x0001e8000c101128 */
[----:B0-----:R-:W4:Y:S01]  /*7d1d0*/  LDL.LU.64 R50, [R1+0xfd0] ;  /* 0x000fd00001327983 */ /* 0x001f220000300a00 */
[----:B------:R-:W-:Y:S02]  /*7d1e0*/  LOP3.LUT P5, RZ, R57, 0x400000, RZ, 0xc0, !PT ;  /* 0x0040000039ff7812 */ /* 0x000fe400078ac0ff */
[----:B------:R-:W-:Y:S02]  /*7d1f0*/  PRMT R37, R37, 0x7773, RZ ;  /* 0x0000777325257816 */ /* 0x000fe400000000ff */
[----:B------:R-:W-:Y:S02]  /*7d200*/  P2R R3, PR, RZ, 0x20 ;  /* 0x00000020ff037803 */ /* 0x000fe40000000000 */
[----:B------:R-:W-:-:S04]  /*7d210*/  LOP3.LUT P5, RZ, R57, 0x800000, RZ, 0xc0, !PT ;  /* 0x0080000039ff7812 */ /* 0x000fc800078ac0ff */
[----:B------:R-:W-:Y:S02]  /*7d220*/  P2R R4, PR, RZ, 0x20 ;  /* 0x00000020ff047803 */ /* 0x000fe40000000000 */
[----:B------:R-:W-:Y:S01]  /*7d230*/  LOP3.LUT P5, RZ, R57, 0x1000000, RZ, 0xc0, !PT ;  /* 0x0100000039ff7812 */ /* 0x000fe200078ac0ff */
[----:B--2---:R0:W-:Y:S04]  /*7d240*/  @P1 STG.E.U8 desc[UR40][R48.64], R9 ;  /* 0x0000000930001986 */ /* 0x0041e8000c101128 */
[----:B0-----:R-:W2:Y:S04]  /*7d250*/  LDL.LU.64 R48, [R1+0xfc8] ;  /* 0x000fc80001307983 */ /* 0x001ea80000300a00 */
[----:B------:R0:W-:Y:S04]  /*7d260*/  @P4 STG.E.U8 desc[UR40][R14.64], R37 ;  /* 0x000000250e004986 */ /* 0x0001e8000c101128 */
[----:B------:R-:W2:Y:S04]  /*7d270*/  LDL.LU.64 R16, [R1+0xfc0] ;  /* 0x000fc00001107983 */ /* 0x000ea80000300a00 */
[----:B0-----:R-:W2:Y:S01]  /*7d280*/  LDL.LU.64 R14, [R1+0xfd8] ;  /* 0x000fd800010e7983 */ /* 0x001ea20000300a00 */
[----:B------:R-:W-:-:S05]  /*7d290*/  PRMT R9, R34, 0x7770, RZ ;  /* 0x0000777022097816 */ /* 0x000fca00000000ff */
[----:B---3--:R0:W-:Y:S04]  /*7d2a0*/  @P5 STG.E.U8 desc[UR40][R60.64], R9 ;  /* 0x000000093c005986 */ /* 0x0081e8000c101128 */
[----:B0-----:R-:W3:Y:S01]  /*7d2b0*/  LDL.LU.64 R60, [R1+0xff0] ;  /* 0x000ff000013c7983 */ /* 0x001ee20000300a00 */
[----:B------:R-:W-:Y:S02]  /*7d2c0*/  ISETP.NE.AND P5, PT, R4, RZ, PT ;  /* 0x000000ff0400720c */ /* 0x000fe40003fa5270 */
[----:B------:R-:W-:Y:S02]  /*7d2d0*/  PRMT R4, R34, 0x7771, RZ ;  /* 0x0000777122047816 */ /* 0x000fe400000000ff */
[----:B------:R-:W-:-:S04]  /*7d2e0*/  LOP3.LUT P6, RZ, R57, 0x80000, RZ, 0xc0, !PT ;  /* 0x0008000039ff7812 */ /* 0x000fc800078cc0ff */
[----:B------:R-:W-:Y:S02]  /*7d2f0*/  P2R R5, PR, RZ, 0x40 ;  /* 0x00000040ff057803 */ /* 0x000fe40000000000 */
[----:B------:R-:W-:-:S03]  /*7d300*/  LOP3.LUT P6, RZ, R57, 0x100000, RZ, 0xc0, !PT ;  /* 0x0010000039ff7812 */ /* 0x000fc600078cc0ff */
[----:B------:R0:W-:Y:S01]  /*7d310*/  @P5 STG.E.U8 desc[UR40][R12.64], R4 ;  /* 0x000000040c005986 */ /* 0x0001e2000c101128 */
[----:B------:R-:W-:Y:S02]  /*7d320*/  ISETP.NE.AND P5, PT, R3, RZ, PT ;  /* 0x000000ff0300720c */ /* 0x000fe40003fa5270 */
[----:B------:R-:W-:Y:S02]  /*7d330*/  LOP3.LUT P2, RZ, R55, 0x800, RZ, 0xc0, !PT ;  /* 0x0000080037ff7812 */ /* 0x000fe4000784c0ff */
[----:B------:R-:W-:Y:S02]  /*7d340*/  P2R R6, PR, RZ, 0x40 ;  /* 0x00000040ff067803 */ /* 0x000fe40000000000 */
[----:B------:R-:W-:Y:S02]  /*7d350*/  LOP3.LUT P6, RZ, R57, 0x200000, RZ, 0xc0, !PT ;  /* 0x0020000039ff7812 */ /* 0x000fe400078cc0ff */
[C---:B------:R-:W-:Y:S02]  /*7d360*/  PRMT R3, R34.reuse, 0x7772, RZ ;  /* 0x0000777222037816 */ /* 0x040fe400000000ff */
[----:B------:R-:W-:Y:S01]  /*7d370*/  PRMT R34, R34, 0x7773, RZ ;  /* 0x0000777322227816 */ /* 0x000fe200000000ff */
[----:B0-----:R-:W3:Y:S04]  /*7d380*/  LDL.LU.64 R12, [R1+0xfe8] ;  /* 0x000fe800010c7983 */ /* 0x001ee80000300a00 */
[----:B------:R0:W-:Y:S02]  /*7d390*/  @P5 STG.E.U8 desc[UR40][R10.64], R3 ;  /* 0x000000030a005986 */ /* 0x0001e4000c101128 */
[----:B0-----:R-:W-:-:S02]  /*7d3a0*/  PRMT R3, R38, 0x7770, RZ ;  /* 0x0000777026037816 */ /* 0x001fc400000000ff */
[----:B------:R-:W3:Y:S04]  /*7d3b0*/  LDL.LU.64 R10, [R1+0xfe0] ;  /* 0x000fe000010a7983 */ /* 0x000ee80000300a00 */
[----:B----4-:R0:W-:Y:S04]  /*7d3c0*/  @P2 STG.E.U8 desc[UR40][R52.64], R34 ;  /* 0x0000002234002986 */ /* 0x0101e8000c101128 */
[----:B------:R1:W-:Y:S01]  /*7d3d0*/  @P6 STG.E.U8 desc[UR40][R20.64], R3 ;  /* 0x0000000314006986 */ /* 0x0003e2000c101128 */
[----:B------:R-:W-:-:S03]  /*7d3e0*/  ISETP.NE.AND P6, PT, R6, RZ, PT ;  /* 0x000000ff0600720c */ /* 0x000fc60003fc5270 */
[----:B0-----:R-:W4:Y:S01]  /*7d3f0*/  LDL.LU.64 R52, [R1+0x1000] ;  /* 0x0010000001347983 */ /* 0x001f220000300a00 */
[----:B-1----:R-:W-:-:S09]  /*7d400*/  PRMT R3, R38, 0x7771, RZ ;  /* 0x0000777126037816 */ /* 0x002fd200000000ff */
[----:B------:R0:W-:Y:S01]  /*7d410*/  @P6 STG.E.U8 desc[UR40][R50.64], R3 ;  /* 0x0000000332006986 */ /* 0x0001e2000c101128 */
[----:B------:R-:W-:Y:S02]  /*7d420*/  ISETP.NE.AND P6, PT, R5, RZ, PT ;  /* 0x000000ff0500720c */ /* 0x000fe40003fc5270 */
[C---:B------:R-:W-:Y:S01]  /*7d430*/  LOP3.LUT P3, RZ, R57.reuse, 0x10000, RZ, 0xc0, !PT ;  /* 0x0001000039ff7812 */ /* 0x040fe2000786c0ff */
[----:B0-----:R-:W4:Y:S01]  /*7d440*/  LDL.LU.64 R50, [R1+0x1010] ;  /* 0x0010100001327983 */ /* 0x001f220000300a00 */
[----:B------:R-:W-:Y:S02]  /*7d450*/  PRMT R3, R38, 0x7772, RZ ;  /* 0x0000777226037816 */ /* 0x000fe400000000ff */
[----:B------:R-:W-:Y:S02]  /*7d460*/  P2R R7, PR, RZ, 0x8 ;  /* 0x00000008ff077803 */ /* 0x000fe40000000000 */
[----:B------:R-:W-:Y:S02]  /*7d470*/  LOP3.LUT P3, RZ, R57, 0x20000, RZ, 0xc0, !PT ;  /* 0x0002000039ff7812 */ /* 0x000fe4000786c0ff */
[----:B------:R-:W-:-:S02]  /*7d480*/  LOP3.LUT P0, RZ, R55, 0x400, RZ, 0xc0, !PT ;  /* 0x0000040037ff7812 */ /* 0x000fc4000780c0ff */
[----:B------:R-:W-:Y:S02]  /*7d490*/  P2R R8, PR, RZ, 0x8 ;  /* 0x00000008ff087803 */ /* 0x000fe40000000000 */
[----:B------:R-:W-:Y:S02]  /*7d4a0*/  LOP3.LUT P3, RZ, R57, 0x40000, RZ, 0xc0, !PT ;  /* 0x0004000039ff7812 */ /* 0x000fe4000786c0ff */
[----:B------:R-:W-:Y:S01]  /*7d4b0*/  PRMT R38, R38, 0x7773, RZ ;  /* 0x0000777326267816 */ /* 0x000fe200000000ff */
[----:B--2---:R0:W-:Y:S04]  /*7d4c0*/  @P6 STG.E.U8 desc[UR40][R48.64], R3 ;  /* 0x0000000330006986 */ /* 0x0041e8000c101128 */
[----:B0-----:R-:W2:Y:S01]  /*7d4d0*/  LDL.LU.64 R48, [R1+0x1008] ;  /* 0x0010080001307983 */ /* 0x001ea20000300a00 */
[----:B------:R-:W-:-:S03]  /*7d4e0*/  PRMT R3, R35, 0x7770, RZ ;  /* 0x0000777023037816 */ /* 0x000fc600000000ff */
[----:B------:R-:W-:Y:S04]  /*7d4f0*/  @P0 STG.E.U8 desc[UR40][R16.64], R38 ;  /* 0x0000002610000986 */ /* 0x000fe8000c101128 */
[----:B------:R0:W-:Y:S01]  /*7d500*/  @P3 STG.E.U8 desc[UR40][R14.64], R3 ;  /* 0x000000030e003986 */ /* 0x0001e2000c101128 */
[----:B------:R-:W-:Y:S02]  /*7d510*/  ISETP.NE.AND P3, PT, R8, RZ, PT ;  /* 0x000000ff0800720c */ /* 0x000fe40003f65270 */
[----:B0-----:R-:W-:-:S11]  /*7d520*/  PRMT R3, R35, 0x7771, RZ ;  /* 0x0000777123037816 */ /* 0x001fd600000000ff */
[----:B---3--:R0:W-:Y:S04]  /*7d530*/  @P3 STG.E.U8 desc[UR40][R60.64], R3 ;  /* 0x000000033c003986 */ /* 0x0081e8000c101128 */
[----:B0-----:R-:W3:Y:S01]  /*7d540*/  LDL.LU.64 R60, [R1+0x1018] ;  /* 0x00101800013c7983 */ /* 0x001ee20000300a00 */
[----:B------:R-:W-:Y:S02]  /*7d550*/  ISETP.NE.AND P3, PT, R7, RZ, PT ;  /* 0x000000ff0700720c */ /* 0x000fe40003f65270 */
[----:B------:R-:W-:Y:S02]  /*7d560*/  PRMT R3, R35, 0x7772, RZ ;  /* 0x0000777223037816 */ /* 0x000fe400000000ff */
[----:B------:R-:W-:Y:S02]  /*7d570*/  LOP3.LUT P1, RZ, R55, 0x200, RZ, 0xc0, !PT ;  /* 0x0000020037ff7812 */ /* 0x000fe4000782c0ff */
[----:B------:R-:W-:-:S07]  /*7d580*/  LOP3.LUT P4, RZ, R57, 0x8000, RZ, 0xc0, !PT ;  /* 0x0000800039ff7812 */ /* 0x000fce000788c0ff */
[----:B------:R0:W-:Y:S01]  /*7d590*/  @P3 STG.E.U8 desc[UR40][R12.64], R3 ;  /* 0x000000030c003986 */ /* 0x0001e2000c101128 */
[----:B------:R-:W-:-:S03]  /*7d5a0*/  PRMT R35, R35, 0x7773, RZ ;  /* 0x0000777323237816 */ /* 0x000fc600000000ff */
[----:B0-----:R-:W3:Y:S01]  /*7d5b0*/  LDL.LU.64 R12, [R1+0x1020] ;  /* 0x00102000010c7983 */ /* 0x001ee20000300a00 */
[----:B------:R-:W-:-:S03]  /*7d5c0*/  PRMT R3, R39, 0x7770, RZ ;  /* 0x0000777027037816 */ /* 0x000fc600000000ff */
[----:B------:R-:W-:Y:S01]  /*7d5d0*/  @P1 STG.E.U8 desc[UR40][R10.64], R35 ;  /* 0x000000230a001986 */ /* 0x000fe2000c101128 */
[C---:B------:R-:W-:Y:S02]  /*7d5e0*/  LOP3.LUT P5, RZ, R57.reuse, 0x4000, RZ, 0xc0, !PT ;  /* 0x0000400039ff7812 */ /* 0x040fe400078ac0ff */
[----:B------:R-:W-:Y:S01]  /*7d5f0*/  LOP3.LUT P2, RZ, R57, 0x2000, RZ, 0xc0, !PT ;  /* 0x0000200039ff7812 */ /* 0x000fe2000784c0ff */
[----:B----4-:R0:W-:Y:S04]  /*7d600*/  @P4 STG.E.U8 desc[UR40][R52.64], R3 ;  /* 0x0000000334004986 */ /* 0x0101e8000c101128 */
[----:B0-----:R-:W4:Y:S01]  /*7d610*/  LDL.LU.64 R52, [R1+0x1038] ;  /* 0x0010380001347983 */ /* 0x001f220000300a00 */
[----:B------:R-:W-:-:S03]  /*7d620*/  PRMT R3, R39, 0x7771, RZ ;  /* 0x0000777127037816 */ /* 0x000fc600000000ff */
[----:B------:R-:W4:Y:S04]  /*7d630*/  LDL.LU.64 R14, [R1+0x1030] ;  /* 0x00103000010e7983 */ /* 0x000f280000300a00 */
[----:B------:R0:W-:Y:S02]  /*7d640*/  @P5 STG.E.U8 desc[UR40][R50.64], R3 ;  /* 0x0000000332005986 */ /* 0x0001e4000c101128 */
[----:B0-----:R-:W-:Y:S02]  /*7d650*/  PRMT R3, R39, 0x7772, RZ ;  /* 0x0000777227037816 */ /* 0x001fe400000000ff */
        /* <DEDUP_REMOVED lines=8> */
[----:B------:R-:W-:-:S03]  /*7d6e0*/  LOP3.LUT P0, RZ, R57, 0x1000, RZ, 0xc0, !PT ;  /* 0x0000100039ff7812 */ /* 0x000fc6000780c0ff */
[----:B------:R-:W3:Y:S01]  /*7d6f0*/  LDL.LU.64 R20, [R1+0x1048] ;  /* 0x0010480001147983 */ /* 0x000ee20000300a00 */
[----:B------:R-:W-:Y:S02]  /*7d700*/  PRMT R7, R40, 0x7770, RZ ;  /* 0x0000777028077816 */ /* 0x000fe400000000ff */
[----:B------:R-:W-:-:S07]  /*7d710*/  LOP3.LUT P3, RZ, R57, 0x800, RZ, 0xc0, !PT ;  /* 0x0000080039ff7812 */ /* 0x000fce000786c0ff */
[----:B------:R0:W-:Y:S01]  /*7d720*/  @P0 STG.E.U8 desc[UR40][R12.64], R7 ;  /* 0x000000070c000986 */ /* 0x0001e2000c101128 */
[C---:B------:R-:W-:Y:S02]  /*7d730*/  LOP3.LUT P1, RZ, R57.reuse, 0x400, RZ, 0xc0, !PT ;  /* 0x0000040039ff7812 */ /* 0x040fe4000782c0ff */
[----:B------:R-:W-:Y:S01]  /*7d740*/  PRMT R9, R40, 0x7771, RZ ;  /* 0x0000777128097816 */ /* 0x000fe200000000ff */
[----:B0-----:R-:W3:Y:S01]  /*7d750*/  LDL.LU.64 R12, [R1+0x1068] ;  /* 0x00106800010c7983 */ /* 0x001ee20000300a00 */
[----:B------:R-:W-:-:S04]  /*7d760*/  LOP3.LUT P4, RZ, R57, 0x100, RZ, 0xc0, !PT ;  /* 0x0000010039ff7812 */ /* 0x000fc8000788c0ff */
[----:B------:R-:W-:Y:S02]  /*7d770*/  P2R R5, PR, RZ, 0x10 ;  /* 0x00000010ff057803 */ /* 0x000fe40000000000 */
[----:B------:R-:W-:-:S04]  /*7d780*/  LOP3.LUT P4, RZ, R57, 0x200, RZ, 0xc0, !PT ;  /* 0x0000020039ff7812 */ /* 0x000fc8000788c0ff */
[----:B------:R-:W-:Y:S02]  /*7d790*/  P2R R6, PR, RZ, 0x10 ;  /* 0x00000010ff067803 */ /* 0x000fe40000000000 */
[----:B------:R-:W-:Y:S01]  /*7d7a0*/  LOP3.LUT P4, RZ, R55, 0x80, RZ, 0xc0, !PT ;  /* 0x0000008037ff7812 */ /* 0x000fe2000788c0ff */
[----:B----4-:R0:W-:Y:S04]  /*7d7b0*/  @P3 STG.E.U8 desc[UR40][R52.64], R9 ;  /* 0x0000000934003986 */ /* 0x0101e8000c101128 */
[----:B0-----:R-:W4:Y:S01]  /*7d7c0*/  LDL.LU.64 R52, [R1+0x1088] ;  /* 0x0010880001347983 */ /* 0x001f220000300a00 */
[----:B------:R-:W-:-:S03]  /*7d7d0*/  PRMT R9, R40, 0x7772, RZ ;  /* 0x0000777228097816 */ /* 0x000fc600000000ff */
[----:B------:R-:W4:Y:S04]  /*7d7e0*/  LDL.LU.64 R16, [R1+0x1080] ;  /* 0x0010800001107983 */ /* 0x000f280000300a00 */
[----:B------:R0:W-:Y:S01]  /*7d7f0*/  @P1 STG.E.U8 desc[UR40][R14.64], R9 ;  /* 0x000000090e001986 */ /* 0x0001e2000c101128 */
[----:B------:R-:W-:-:S03]  /*7d800*/  PRMT R40, R40, 0x7773, RZ ;  /* 0x0000777328287816 */ /* 0x000fc600000000ff */
[----:B0-----:R-:W4:Y:S01]  /*7d810*/  LDL.LU.64 R14, [R1+0x1078] ;  /* 0x00107800010e7983 */ /* 0x001f220000300a00 */
[----:B------:R-:W-:-:S03]  /*7d820*/  LOP3.LUT P5, RZ, R57, 0x80, RZ, 0xc0, !PT ;  /* 0x0000008039ff7812 */ /* 0x000fc600078ac0ff */
[----:B--2---:R0:W-:Y:S01]  /*7d830*/  @P4 STG.E.U8 desc[UR40][R48.64], R40 ;  /* 0x0000002830004986 */ /* 0x0041e2000c101128 */
[----:B------:R-:W-:Y:S02]  /*7d840*/  ISETP.NE.AND P4, PT, R6, RZ, PT ;  /* 0x000000ff0600720c */ /* 0x000fe40003f85270 */
[----:B------:R-:W-:Y:S01]  /*7d850*/  PRMT R6, R44, 0x7770, RZ ;  /* 0x000077702c067816 */ /* 0x000fe200000000ff */
[----:B0-----:R-:W2:Y:S10]  /*7d860*/  LDL.LU.64 R48, [R1+0x1070] ;  /* 0x0010700001307983 */ /* 0x001eb40000300a00 */
[----:B------:R0:W-:Y:S01]  /*7d870*/  @P4 STG.E.U8 desc[UR40][R10.64], R6 ;  /* 0x000000060a004986 */ /* 0x0001e2000c101128 */
[----:B------:R-:W-:-:S02]  /*7d880*/  ISETP.NE.AND P4, PT, R5, RZ, PT ;  /* 0x000000ff0500720c */ /* 0x000fc40003f85270 */
[C---:B------:R-:W-:Y:S01]  /*7d890*/  PRMT R5, R44.reuse, 0x7771, RZ ;  /* 0x000077712c057816 */ /* 0x040fe200000000ff */
[----:B0-----:R-:W2:Y:S10]  /*7d8a0*/  LDL.LU.64 R10, [R1+0x1090] ;  /* 0x00109000010a7983 */ /* 0x001eb40000300a00 */
[----:B------:R0:W-:Y:S02]  /*7d8b0*/  @P4 STG.E.U8 desc[UR40][R50.64], R5 ;  /* 0x0000000532004986 */ /* 0x0001e4000c101128 */
[----:B0-----:R-:W-:-:S02]  /*7d8c0*/  PRMT R5, R44, 0x7772, RZ ;  /* 0x000077722c057816 */ /* 0x001fc400000000ff */
[----:B------:R-:W2:Y:S04]  /*7d8d0*/  LDL.LU.64 R50, [R1+0x1098] ;  /* 0x0010980001327983 */ /* 0x000ea80000300a00 */
[----:B---3--:R0:W-:Y:S04]  /*7d8e0*/  @P5 STG.E.U8 desc[UR40][R60.64], R5 ;  /* 0x000000053c005986 */ /* 0x0081e8000c101128 */
[----:B0-----:R-:W3:Y:S01]  /*7d8f0*/  LDL.LU.64 R60, [R1+0x1060] ;  /* 0x00106000013c7983 */ /* 0x001ee20000300a00 */
[----:B------:R-:W-:-:S04]  /*7d900*/  LOP3.LUT P2, RZ, R57, 0x20, RZ, 0xc0, !PT ;  /* 0x0000002039ff7812 */ /* 0x000fc8000784c0ff */
[----:B------:R-:W-:Y:S02]  /*7d910*/  P2R R3, PR, RZ, 0x4 ;  /* 0x00000004ff037803 */ /* 0x000fe40000000000 */
[----:B------:R-:W-:-:S04]  /*7d920*/  LOP3.LUT P2, RZ, R57, 0x40, RZ, 0xc0, !PT ;  /* 0x0000004039ff7812 */ /* 0x000fc8000784c0ff */
[----:B------:R-:W-:Y:S02]  /*7d930*/  P2R R4, PR, RZ, 0x4 ;  /* 0x00000004ff047803 */ /* 0x000fe40000000000 */
[----:B------:R-:W-:Y:S02]  /*7d940*/  LOP3.LUT P2, RZ, R55, 0x40, RZ, 0xc0, !PT ;  /* 0x0000004037ff7812 */ /* 0x000fe4000784c0ff */
[----:B------:R-:W-:-:S11]  /*7d950*/  PRMT R44, R44, 0x7773, RZ ;  /* 0x000077732c2c7816 */ /* 0x000fd600000000ff */
[----:B------:R-:W-:Y:S01]  /*7d960*/  @P2 STG.E.U8 desc[UR40][R20.64], R44 ;  /* 0x0000002c14002986 */ /* 0x000fe2000c101128 */
        /* <DEDUP_REMOVED lines=10> */
[C---:B------:R-:W-:Y:S01]  /*7da10*/  PRMT R3, R41.reuse, 0x7771, RZ ;  /* 0x0000777129037816 */ /* 0x040fe200000000ff */
[----:B0-----:R-:W3:Y:S04]  /*7da20*/  LDL.LU.64 R12, [R1+0x10a0] ;  /* 0x0010a000010c7983 */ /* 0x001ee80000300a00 */
[----:B----4-:R0:W-:Y:S02]  /*7da30*/  @P2 STG.E.U8 desc[UR40][R52.64], R3 ;  /* 0x0000000334002986 */ /* 0x0101e4000c101128 */
[----:B0-----:R-:W-:-:S02]  /*7da40*/  PRMT R3, R41, 0x7772, RZ ;  /* 0x0000777229037816 */ /* 0x001fc400000000ff */
[----:B------:R-:W4:Y:S01]  /*7da50*/  LDL.LU.64 R52, [R1+0x10b0] ;  /* 0x0010b00001347983 */ /* 0x000f220000300a00 */
[----:B------:R-:W-:-:S03]  /*7da60*/  PRMT R41, R41, 0x7773, RZ ;  /* 0x0000777329297816 */ /* 0x000fc600000000ff */
[----:B------:R0:W-:Y:S04]  /*7da70*/  @P6 STG.E.U8 desc[UR40][R16.64], R3 ;  /* 0x0000000310006986 */ /* 0x0001e8000c101128 */
[----:B------:R-:W-:Y:S01]  /*7da80*/  @P0 STG.E.U8 desc[UR40][R14.64], R41 ;  /* 0x000000290e000986 */ /* 0x000fe2000c101128 */
[----:B------:R-:W-:Y:S02]  /*7da90*/  ISETP.NE.AND P0, PT, R8, RZ, PT ;  /* 0x000000ff0800720c */ /* 0x000fe40003f05270 */
[----:B0-----:R-:W-:Y:S02]  /*7daa0*/  PRMT R3, R45, 0x7770, RZ ;  /* 0x000077702d037816 */ /* 0x001fe400000000ff */
[----:B------:R-:W-:Y:S02]  /*7dab0*/  LOP3.LUT P3, RZ, R57, 0x2, RZ, 0xc0, !PT ;  /* 0x0000000239ff7812 */ /* 0x000fe4000786c0ff */
[----:B------:R-:W-:-:S07]  /*7dac0*/  LOP3.LUT P1, RZ, R55, 0x10, RZ, 0xc0, !PT ;  /* 0x0000001037ff7812 */ /* 0x000fce000782c0ff */
[----:B--2---:R0:W-:Y:S04]  /*7dad0*/  @P0 STG.E.U8 desc[UR40][R48.64], R3 ;  /* 0x0000000330000986 */ /* 0x0041e8000c101128 */
[----:B0-----:R-:W2:Y:S01]  /*7dae0*/  LDL.LU.64 R48, [R1+0x10c0] ;  /* 0x0010c00001307983 */ /* 0x001ea20000300a00 */
[----:B------:R-:W-:Y:S02]  /*7daf0*/  ISETP.NE.AND P0, PT, R7, RZ, PT ;  /* 0x000000ff0700720c */ /* 0x000fe40003f05270 */
[C---:B------:R-:W-:Y:S01]  /*7db00*/  PRMT R3, R45.reuse, 0x7771, RZ ;  /* 0x000077712d037816 */ /* 0x040fe200000000ff */
[----:B------:R-:W2:Y:S10]  /*7db10*/  LDL.LU.64 R14, [R1+0x10b8] ;  /* 0x0010b800010e7983 */ /* 0x000eb40000300a00 */
[----:B------:R0:W-:Y:S02]  /*7db20*/  @P0 STG.E.U8 desc[UR40][R10.64], R3 ;  /* 0x000000030a000986 */ /* 0x0001e4000c101128 */
[----:B0-----:R-:W-:-:S02]  /*7db30*/  PRMT R3, R45, 0x7772, RZ ;  /* 0x000077722d037816 */ /* 0x001fc400000000ff */
[----:B------:R-:W-:-:S03]  /*7db40*/  PRMT R45, R45, 0x7773, RZ ;  /* 0x000077732d2d7816 */ /* 0x000fc600000000ff */
[----:B------:R-:W-:Y:S04]  /*7db50*/  @P3 STG.E.U8 desc[UR40][R50.64], R3 ;  /* 0x0000000332003986 */ /* 0x000fe8000c101128 */
[----:B---3--:R0:W-:Y:S04]  /*7db60*/  @P1 STG.E.U8 desc[UR40][R60.64], R45 ;  /* 0x0000002d3c001986 */ /* 0x0081e8000c101128 */
[----:B0-----:R-:W3:Y:S04]  /*7db70*/  LDL.LU.64 R60, [R1+0x10e0] ;  /* 0x0010e000013c7983 */ /* 0x001ee80000300a00 */
[----:B------:R-:W3:Y:S01]  /*7db80*/  LDL.LU.64 R10, [R1+0x10d8] ;  /* 0x0010d800010a7983 */ /* 0x000ee20000300a00 */
[----:B------:R-:W-:-:S03]  /*7db90*/  LOP3.LUT P4, RZ, R57, 0x1, RZ, 0xc0, !PT ;  /* 0x0000000139ff7812 */ /* 0x000fc6000788c0ff */
[----:B------:R-:W3:Y:S01]  /*7dba0*/  LDL.LU.64 R50, [R1+0x10f8] ;  /* 0x0010f80001327983 */ /* 0x000ee20000300a00 */
[----:B------:R-:W-:Y:S02]  /*7dbb0*/  PRMT R5, R42, 0x7770, RZ ;  /* 0x000077702a057816 */ /* 0x000fe400000000ff */
[C---:B------:R-:W-:Y:S02]  /*7dbc0*/  LOP3.LUT P5, RZ, R58.reuse, 0x80000000, RZ, 0xc0, !PT ;  /* 0x800000003aff7812 */ /* 0x040fe400078ac0ff */
[----:B------:R-:W-:Y:S02]  /*7dbd0*/  LOP3.LUT P2, RZ, R58, 0x40000000, RZ, 0xc0, !PT ;  /* 0x400000003aff7812 */ /* 0x000fe4000784c0ff */
[----:B------:R-:W-:-:S03]  /*7dbe0*/  PRMT R7, R42, 0x7772, RZ ;  /* 0x000077722a077816 */ /* 0x000fc600000000ff */
[----:B------:R0:W-:Y:S04]  /*7dbf0*/  @P4 STG.E.U8 desc[UR40][R12.64], R5 ;  /* 0x000000050c004986 */ /* 0x0001e8000c101128 */
[----:B0-----:R-:W3:Y:S01]  /*7dc00*/  LDL.LU.64 R12, [R1+0x10f0] ;  /* 0x0010f000010c7983 */ /* 0x001ee20000300a00 */
[----:B------:R-:W-:-:S05]  /*7dc10*/  PRMT R5, R42, 0x7771, RZ ;  /* 0x000077712a057816 */ /* 0x000fca00000000ff */
[----:B----4-:R0:W-:Y:S04]  /*7dc20*/  @P5 STG.E.U8 desc[UR40][R52.64], R5 ;  /* 0x0000000534005986 */ /* 0x0101e8000c101128 */
[----:B0-----:R-:W4:Y:S01]  /*7dc30*/  LDL.LU.64 R52, [R1+0x10e8] ;  /* 0x0010e80001347983 */ /* 0x001f220000300a00 */
[----:B------:R-:W-:Y:S02]  /*7dc40*/  LOP3.LUT P6, RZ, R55, 0x8, RZ, 0xc0, !PT ;  /* 0x0000000837ff7812 */ /* 0x000fe400078cc0ff */
[----:B------:R-:W-:Y:S02]  /*7dc50*/  PRMT R42, R42, 0x7773, RZ ;  /* 0x000077732a2a7816 */ /* 0x000fe400000000ff */
[----:B------:R-:W-:Y:S02]  /*7dc60*/  LOP3.LUT P0, RZ, R58, 0x20000000, RZ, 0xc0, !PT ;  /* 0x200000003aff7812 */ /* 0x000fe4000780c0ff */
[----:B------:R-:W-:Y:S01]  /*7dc70*/  PRMT R9, R46, 0x7770, RZ ;  /* 0x000077702e097816 */ /* 0x000fe200000000ff */
[----:B--2---:R0:W-:Y:S04]  /*7dc80*/  @P2 STG.E.U8 desc[UR40][R48.64], R7 ;  /* 0x0000000730002986 */ /* 0x0041e8000c101128 */
[----:B0-----:R-:W2:Y:S04]  /*7dc90*/  LDL.LU.64 R48, [R1+0x1100] ;  /* 0x0011000001307983 */ /* 0x001ea80000300a00 */
[----:B------:R-:W2:Y:S04]  /*7dca0*/  LDL.LU.64 R16, [R1+0x1118] ;  /* 0x0011180001107983 */ /* 0x000ea80000300a00 */
[----:B------:R0:W-:Y:S04]  /*7dcb0*/  @P6 STG.E.U8 desc[UR40][R14.64], R42 ;  /* 0x0000002a0e006986 */ /* 0x0001e8000c101128 */
[----:B0-----:R-:W2:Y:S04]  /*7dcc0*/  LDL.LU.64 R14, [R1+0x1110] ;  /* 0x00111000010e7983 */ /* 0x001ea80000300a00 */
        /* <DEDUP_REMOVED lines=10> */
[----:B0-----:R-:W-:Y:S02]  /*7dd70*/  PRMT R9, R46, 0x7772, RZ ;  /* 0x000077722e097816 */ /* 0x001fe400000000ff */
[----:B------:R-:W3:Y:S04]  /*7dd80*/  LDL.LU.64 R10, [R1+0x1120] ;  /* 0x00112000010a7983 */ /* 0x000ee80000300a00 */
[----:B------:R0:W-:Y:S01]  /*7dd90*/  @P1 STG.E.U8 desc[UR40][R50.64], R9 ;  /* 0x0000000932001986 */ /* 0x0001e2000c101128 */
[----:B------:R-:W-:Y:S02]  /*7dda0*/  ISETP.NE.AND P1, PT, R4, RZ, PT ;  /* 0x000000ff0400720c */ /* 0x000fe40003f25270 */
[----:B------:R-:W-:Y:S01]  /*7ddb0*/  PRMT R46, R46, 0x7773, RZ ;  /* 0x000077732e2e7816 */ /* 0x000fe200000000ff */
[----:B------:R-:W3:Y:S01]  /*7ddc0*/  LDL.LU.64 R18, [R1+0x1140] ;  /* 0x0011400001127983 */ /* 0x000ee20000300a00 */
[----:B------:R-:W-:-:S02]  /*7ddd0*/  LOP3.LUT P5, RZ, R59, 0x800000, RZ, 0xc0, !PT ;  /* 0x008000003bff7812 */ /* 0x000fc400078ac0ff */
[----:B------:R-:W-:-:S07]  /*7dde0*/  LOP3.LUT P4, RZ, R58, 0x2000000, RZ, 0xc0, !PT ;  /* 0x020000003aff7812 */ /* 0x000fce000788c0ff */
[----:B------:R1:W-:Y:S01]  /*7ddf0*/  @P1 STG.E.U8 desc[UR40][R12.64], R46 ;  /* 0x0000002e0c001986 */ /* 0x0003e2000c101128 */
[----:B------:R-:W-:Y:S02]  /*7de00*/  ISETP.NE.AND P1, PT, R3, RZ, PT ;  /* 0x000000ff0300720c */ /* 0x000fe40003f25270 */
[----:B------:R-:W-:Y:S01]  /*7de10*/  P2R R5, PR, RZ, 0x20 ;  /* 0x00000020ff057803 */ /* 0x000fe20000000000 */
[----:B0-----:R-:W3:Y:S01]  /*7de20*/  LDL.LU.64 R50, [R1+0x1138] ;  /* 0x0011380001327983 */ /* 0x001ee20000300a00 */
[----:B------:R-:W-:Y:S02]  /*7de30*/  LOP3.LUT P5, RZ, R55, 0x2, RZ, 0xc0, !PT ;  /* 0x0000000237ff7812 */ /* 0x000fe400078ac0ff */
[C---:B------:R-:W-:Y:S02]  /*7de40*/  PRMT R3, R43.reuse, 0x7770, RZ ;  /* 0x000077702b037816 */ /* 0x040fe400000000ff */
[----:B------:R-:W-:Y:S02]  /*7de50*/  P2R R6, PR, RZ, 0x20 ;  /* 0x00000020ff067803 */ /* 0x000fe40000000000 */
[----:B------:R-:W-:Y:S01]  /*7de60*/  LOP3.LUT P5, RZ, R58, 0x1000000, RZ, 0xc0, !PT ;  /* 0x010000003aff7812 */ /* 0x000fe200078ac0ff */
[----:B-1----:R-:W3:Y:S04]  /*7de70*/  LDL.LU R12, [R1+0x140] ;  /* 0x00014000010c7983 */ /* 0x002ee80000300800 */
[----:B----4-:R0:W-:Y:S02]  /*7de80*/  @P1 STG.E.U8 desc[UR40][R52.64], R3 ;  /* 0x0000000334001986 */ /* 0x0101e4000c101128 */
[----:B0-----:R-:W-:-:S02]  /*7de90*/  PRMT R3, R43, 0x7771, RZ ;  /* 0x000077712b037816 */ /* 0x001fc400000000ff */
[----:B------:R-:W4:Y:S04]  /*7dea0*/  LDL.LU.64 R52, [R1+0x1130] ;  /* 0x0011300001347983 */ /* 0x000f280000300a00 */
[----:B--2---:R0:W-:Y:S02]  /*7deb0*/  @P4 STG.E.U8 desc[UR40][R48.64], R3 ;  /* 0x0000000330004986 */ /* 0x0041e4000c101128 */
[----:B0-----:R-:W-:Y:S02]  /*7dec0*/  PRMT R3, R43, 0x7772, RZ ;  /* 0x000077722b037816 */ /* 0x001fe400000000ff */
[----:B------:R-:W2:Y:S04]  /*7ded0*/  LDL.LU.64 R48, [R1+0x1148] ;  /* 0x0011480001307983 */ /* 0x000ea80000300a00 */
[----:B------:R0:W-:Y:S01]  /*7dee0*/  @P5 STG.E.U8 desc[UR40][R16.64], R3 ;  /* 0x0000000310005986 */ /* 0x0001e2000c101128 */
[----:B------:R-:W-:-:S02]  /*7def0*/  ISETP.NE.AND P5, PT, R6, RZ, PT ;  /* 0x000000ff0600720c */ /* 0x000fc40003fa5270 */
[----:B------:R-:W-:Y:S01]  /*7df00*/  PRMT R43, R43, 0x7773, RZ ;  /* 0x000077732b2b7816 */ /* 0x000fe200000000ff */
[----:B------:R-:W2:Y:S01]  /*7df10*/  LDL.LU.64 R20, [R1+0x1108] ;  /* 0x0011080001147983 */ /* 0x000ea20000300a00 */
[----:B0-----:R-:W-:-:S03]  /*7df20*/  PRMT R3, R47, 0x7770, RZ ;  /* 0x000077702f037816 */ /* 0x001fc600000000ff */
[----:B------:R-:W2:Y:S06]  /*7df30*/  LDL.LU.64 R16, [R1+0x10a8] ;  /* 0x0010a80001107983 */ /* 0x000eac0000300a00 */
[----:B------:R-:W-:Y:S01]  /*7df40*/  @P5 STG.E.U8 desc[UR40][R14.64], R43 ;  /* 0x0000002b0e005986 */ /* 0x000fe2000c101128 */
[----:B------:R-:W-:-:S13]  /*7df50*/  ISETP.NE.AND P5, PT, R5, RZ, PT ;  /* 0x000000ff0500720c */ /* 0x000fda0003fa5270 */
[----:B---3--:R0:W-:Y:S04]  /*7df60*/  @P5 STG.E.U8 desc[UR40][R60.64], R3 ;  /* 0x000000033c005986 */ /* 0x0081e8000c101128 */
[----:B0-----:R-:W3:Y:S01]  /*7df70*/  LDL.LU.64 R60, [R1+0x1150] ;  /* 0x00115000013c7983 */ /* 0x001ee20000300a00 */
[C---:B------:R-:W-:Y:S02]  /*7df80*/  LOP3.LUT P6, RZ, R59.reuse, 0x100000, RZ, 0xc0, !PT ;  /* 0x001000003bff7812 */ /* 0x040fe400078cc0ff */
[----:B------:R-:W-:Y:S01]  /*7df90*/  LOP3.LUT P2, RZ, R59, 0x400000, RZ, 0xc0, !PT ;  /* 0x004000003bff7812 */ /* 0x000fe2000784c0ff */
[----:B------:R-:W3:Y:S01]  /*7dfa0*/  LDL.LU.64 R14, [R1+0x10d0] ;  /* 0x0010d000010e7983 */ /* 0x000ee20000300a00 */
[----:B------:R-:W-:Y:S02]  /*7dfb0*/  P2R R7, PR, RZ, 0x40 ;  /* 0x00000040ff077803 */ /* 0x000fe40000000000 */
[----:B------:R-:W-:-:S04]  /*7dfc0*/  LOP3.LUT P6, RZ, R55, 0x1, RZ, 0xc0, !PT ;  /* 0x0000000137ff7812 */ /* 0x000fc800078cc0ff */
[----:B------:R-:W-:Y:S02]  /*7dfd0*/  P2R R8, PR, RZ, 0x40 ;  /* 0x00000040ff087803 */ /* 0x000fe40000000000 */
[----:B------:R-:W-:Y:S02]  /*7dfe0*/  LOP3.LUT P6, RZ, R59, 0x200000, RZ, 0xc0, !PT ;  /* 0x002000003bff7812 */ /* 0x000fe400078cc0ff */
[----:B------:R-:W-:-:S05]  /*7dff0*/  PRMT R3, R47, 0x7771, RZ ;  /* 0x000077712f037816 */ /* 0x000fca00000000ff */
[----:B------:R0:W-:Y:S02]  /*7e000*/  @P2 STG.E.U8 desc[UR40][R10.64], R3 ;  /* 0x000000030a002986 */ /* 0x0001e4000c101128 */
[C---:B0-----:R-:W-:Y:S02]  /*7e010*/  PRMT R3, R47.reuse, 0x7772, RZ ;  /* 0x000077722f037816 */ /* 0x041fe400000000ff */
[----:B------:R-:W3:Y:S04]  /*7e020*/  LDL.LU.64 R10, [R1+0x10c8] ;  /* 0x0010c800010a7983 */ /* 0x000ee80000300a00 */
[----:B------:R0:W-:Y:S01]  /*7e030*/  @P6 STG.E.U8 desc[UR40][R18.64], R3 ;  /* 0x0000000312006986 */ /* 0x0001e2000c101128 */
[----:B------:R-:W-:Y:S02]  /*7e040*/  ISETP.NE.AND P6, PT, R8, RZ, PT ;  /* 0x000000ff0800720c */ /* 0x000fe40003fc5270 */
[----:B------:R-:W-:-:S11]  /*7e050*/  PRMT R47, R47, 0x7773, RZ ;  /* 0x000077732f2f7816 */ /* 0x000fd600000000ff */
[----:B------:R1:W-:Y:S01]  /*7e060*/  @P6 STG.E.U8 desc[UR40][R50.64], R47 ;  /* 0x0000002f32006986 */ /* 0x0003e2000c101128 */
[----:B------:R-:W-:-:S03]  /*7e070*/  ISETP.NE.AND P6, PT, R7, RZ, PT ;  /* 0x000000ff0700720c */ /* 0x000fc60003fc5270 */
[----:B------:R-:W4:Y:S01]  /*7e080*/  LDS.128 R4, [R0] ;  /* 0x0000000000047984 */ /* 0x000f220000000c00 */
[C---:B------:R-:W-:Y:S02]  /*7e090*/  LOP3.LUT P0, RZ, R59.reuse, 0x80000, RZ, 0xc0, !PT ;  /* 0x000800003bff7812 */ /* 0x040fe4000780c0ff */
[----:B0-----:R-:W-:Y:S01]  /*7e0a0*/  PRMT R3, R12, 0x7770, RZ ;  /* 0x000077700c037816 */ /* 0x001fe200000000ff */
[----:B-1----:R-:W3:Y:S06]  /*7e0b0*/  LDL.LU.64 R50, [R1+0xff8] ;  /* 0x000ff80001327983 */ /* 0x002eec0000300a00 */
[----:B----4-:R0:W-:Y:S04]  /*7e0c0*/  @P6 STG.E.U8 desc[UR40][R52.64], R3 ;  /* 0x0000000334006986 */ /* 0x0101e8000c101128 */
[----:B------:R-:W4:Y:S01]  /*7e0d0*/  LDL.LU R13, [R1+0x144] ;  /* 0x00014400010d7983 */ /* 0x000f220000300800 */
[----:B------:R-:W-:-:S02]  /*7e0e0*/  LOP3.LUT P3, RZ, R59, 0x40000, RZ, 0xc0, !PT ;  /* 0x000400003bff7812 */ /* 0x000fc4000786c0ff */
[----:B0-----:R-:W-:Y:S01]  /*7e0f0*/  PRMT R3, R12, 0x7771, RZ ;  /* 0x000077710c037816 */ /* 0x001fe200000000ff */
[----:B------:R-:W4:Y:S01]  /*7e100*/  LDL.LU.64 R52, [R1+0xf20] ;  /* 0x000f200001347983 */ /* 0x000f220000300a00 */
[----:B------:R-:W-:Y:S02]  /*7e110*/  LOP3.LUT P1, RZ, R59, 0x20000, RZ, 0xc0, !PT ;  /* 0x000200003bff7812 */ /* 0x000fe4000782c0ff */
[----:B------:R-:W-:Y:S01]  /*7e120*/  PRMT R0, R4, 0x7770, RZ ;  /* 0x0000777004007816 */ /* 0x000fe200000000ff */
[----:B--2---:R0:W-:Y:S01]  /*7e130*/  @P0 STG.E.U8 desc[UR40][R48.64], R3 ;  /* 0x0000000330000986 */ /* 0x0041e2000c101128 */
[----:B------:R-:W-:-:S03]  /*7e140*/  LOP3.LUT P0, RZ, R2, 0x80000000, RZ, 0xc0, !PT ;  /* 0x8000000002ff7812 */ /* 0x000fc6000780c0ff */
[----:B0-----:R-:W2:Y:S01]  /*7e150*/  LDL.LU.64 R48, [R1+0xe20] ;  /* 0x000e200001307983 */ /* 0x001ea20000300a00 */
[----:B------:R-:W-:-:S05]  /*7e160*/  PRMT R3, R12, 0x7772, RZ ;  /* 0x000077720c037816 */ /* 0x000fca00000000ff */
[----:B------:R0:W-:Y:S02]  /*7e170*/  @P3 STG.E.U8 desc[UR40][R20.64], R3 ;  /* 0x0000000314003986 */ /* 0x0001e4000c101128 */
[----:B0-----:R-:W-:-:S05]  /*7e180*/  PRMT R3, R12, 0x7773, RZ ;  /* 0x000077730c037816 */ /* 0x001fca00000000ff */
[----:B------:R-:W-:Y:S04]  /*7e190*/  @P0 STG.E.U8 desc[UR40][R16.64], R3 ;  /* 0x0000000310000986 */ /* 0x000fe8000c101128 */
[----:B---3--:R0:W-:Y:S04]  /*7e1a0*/  @P1 STG.E.U8 desc[UR40][R60.64], R0 ;  /* 0x000000003c001986 */ /* 0x0081e8000c101128 */
[----:B0-----:R-:W3:Y:S01]  /*7e1b0*/  LDL.LU.64 R60, [R1+0xcb8] ;  /* 0x000cb800013c7983 */ /* 0x001ee20000300a00 */
[C---:B------:R-:W-:Y:S02]  /*7e1c0*/  LOP3.LUT P0, RZ, R59.reuse, 0x10000, RZ, 0xc0, !PT ;  /* 0x000100003bff7812 */ /* 0x040fe4000780c0ff */
[----:B------:R-:W-:Y:S01]  /*7e1d0*/  LOP3.LUT P4, RZ, R59, 0x8000, RZ, 0xc0, !PT ;  /* 0x000080003bff7812 */ /* 0x000fe2000788c0ff */
[----:B------:R-:W3:Y:S01]  /*7e1e0*/  LDL.LU.64 R18, [R1+0xbd0] ;  /* 0x000bd00001127983 */ /* 0x000ee20000300a00 */
[----:B------:R-:W-:-:S02]  /*7e1f0*/  LOP3.LUT P1, RZ, R2, 0x40000000, RZ, 0xc0, !PT ;  /* 0x4000000002ff7812 */ /* 0x000fc4000782c0ff */
[C---:B------:R-:W-:Y:S01]  /*7e200*/  LOP3.LUT P2, RZ, R59.reuse, 0x4000, RZ, 0xc0, !PT ;  /* 0x000040003bff7812 */ /* 0x040fe2000784c0ff */
[----:B------:R-:W3:Y:S01]  /*7e210*/  LDL.LU.64 R20, [R1+0xac8] ;  /* 0x000ac80001147983 */ /* 0x000ee20000300a00 */
[C---:B------:R-:W-:Y:S02]  /*7e220*/  PRMT R0, R4.reuse, 0x7771, RZ ;  /* 0x0000777104007816 */ /* 0x040fe400000000ff */
[----:B------:R-:W-:Y:S01]  /*7e230*/  LOP3.LUT P5, RZ, R59, 0x2000, RZ, 0xc0, !PT ;  /* 0x000020003bff7812 */ /* 0x000fe200078ac0ff */
[----:B------:R-:W3:Y:S04]  /*7e240*/  LDL.LU.64 R16, [R1+0x8d8] ;  /* 0x0008d80001107983 */ /* 0x000ee80000300a00 */
[----:B------:R0:W-:Y:S02]  /*7e250*/  @P0 STG.E.U8 desc[UR40][R14.64], R0 ;  /* 0x000000000e000986 */ /* 0x0001e4000c101128 */
[----:B0-----:R-:W-:-:S02]  /*7e260*/  PRMT R0, R4, 0x7772, RZ ;  /* 0x0000777204007816 */ /* 0x001fc400000000ff */
[----:B------:R-:W3:Y:S01]  /*7e270*/  LDL.LU.64 R14, [R1+0x7d0] ;  /* 0x0007d000010e7983 */ /* 0x000ee20000300a00 */
[----:B------:R-:W-:-:S03]  /*7e280*/  PRMT R4, R4, 0x7773, RZ ;  /* 0x0000777304047816 */ /* 0x000fc600000000ff */
[----:B------:R-:W-:Y:S01]  /*7e290*/  @P4 STG.E.U8 desc[UR40][R10.64], R0 ;  /* 0x000000000a004986 */ /* 0x000fe2000c101128 */
[----:B------:R-:W-:-:S03]  /*7e2a0*/  LOP3.LUT P6, RZ, R59, 0x1000, RZ, 0xc0, !PT ;  /* 0x000010003bff7812 */ /* 0x000fc600078cc0ff */
[----:B------:R0:W-:Y:S01]  /*7e2b0*/  @P1 STG.E.U8 desc[UR40][R50.64], R4 ;  /* 0x0000000432001986 */ /* 0x0001e2000c101128 */
[C---:B----4-:R-:W-:Y:S02]  /*7e2c0*/  PRMT R8, R13.reuse, 0x7770, RZ ;  /* 0x000077700d087816 */ /* 0x050fe400000000ff */
[C---:B------:R-:W-:Y:S01]  /*7e2d0*/  PRMT R3, R13.reuse, 0x7771, RZ ;  /* 0x000077710d037816 */ /* 0x040fe200000000ff */
[----:B0-----:R-:W4:Y:S04]  /*7e2e0*/  LDL.LU.64 R50, [R1+0x538] ;  /* 0x0005380001327983 */ /* 0x001f280000300a00 */
[----:B------:R0:W-:Y:S04]  /*7e2f0*/  @P2 STG.E.U8 desc[UR40][R52.64], R8 ;  /* 0x0000000834002986 */ /* 0x0001e8000c101128 */
[----:B0-----:R-:W4:Y:S01]  /*7e300*/  LDL.LU.64 R52, [R1+0x420] ;  /* 0x0004200001347983 */ /* 0x001f220000300a00 */
[----:B------:R-:W-:-:S03]  /*7e310*/  PRMT R9, R13, 0x7772, RZ ;  /* 0x000077720d097816 */ /* 0x000fc600000000ff */
[----:B--2---:R0:W-:Y:S04]  /*7e320*/  @P5 STG.E.U8 desc[UR40][R48.64], R3 ;  /* 0x0000000330005986 */ /* 0x0041e8000c101128 */
[----:B0-----:R-:W2:Y:S04]  /*7e330*/  LDL.LU.64 R48, [R1+0x318] ;  /* 0x0003180001307983 */ /* 0x001ea80000300a00 */
[----:B------:R-:W2:Y:S04]  /*7e340*/  LDL.LU R54, [R1+0x148] ;  /* 0x0001480001367983 */ /* 0x000ea80000300800 */
[----:B---3--:R0:W-:Y:S04]  /*7e350*/  @P6 STG.E.U8 desc[UR40][R60.64], R9 ;  /* 0x000000093c006986 */ /* 0x0081e8000c101128 */
[----:B0-----:R-:W3:Y:S04]  /*7e360*/  LDL.LU.64 R60, [R1+0x250] ;  /* 0x00025000013c7983 */ /* 0x001ee80000300a00 */
[----:B------:R-:W3:Y:S04]  /*7e370*/  LDL.LU.64 R26, [R1+0x1a0] ;  /* 0x0001a000011a7983 */ /* 0x000ee80000300a00 */
[----:B------:R-:W3:Y:S01]  /*7e380*/  LDL.LU.64 R28, [R1+0x198] ;  /* 0x00019800011c7983 */ /* 0x000ee20000300a00 */
[----:B------:R-:W-:-:S03]  /*7e390*/  LOP3.LUT P2, RZ, R2, 0x20000000, RZ, 0xc0, !PT ;  /* 0x2000000002ff7812 */ /* 0x000fc6000784c0ff */
[----:B------:R-:W3:Y:S01]  /*7e3a0*/  LDL.LU.64 R24, [R1+0x190] ;  /* 0x0001900001187983 */ /* 0x000ee20000300a00 */
[----:B------:R-:W-:Y:S02]  /*7e3b0*/  LOP3.LUT P3, RZ, R59, 0x800, RZ, 0xc0, !PT ;  /* 0x000008003bff7812 */ /* 0x000fe4000786c0ff */
[----:B------:R-:W-:Y:S01]  /*7e3c0*/  PRMT R10, R13, 0x7773, RZ ;  /* 0x000077730d0a7816 */ /* 0x000fe200000000ff */
[----:B------:R-:W3:Y:S01]  /*7e3d0*/  LDL.LU.64 R22, [R1+0x188] ;  /* 0x0001880001167983 */ /* 0x000ee20000300a00 */
[----:B------:R-:W-:Y:S02]  /*7e3e0*/  PRMT R11, R5, 0x7770, RZ ;  /* 0x00007770050b7816 */ /* 0x000fe400000000ff */
[----:B------:R-:W-:-:S03]  /*7e3f0*/  LOP3.LUT P4, RZ, R59, 0x40, RZ, 0xc0, !PT ;  /* 0x000000403bff7812 */ /* 0x000fc6000788c0ff */
[----:B------:R0:W-:Y:S01]  /*7e400*/  @P2 STG.E.U8 desc[UR40][R18.64], R10 ;  /* 0x0000000a12002986 */ /* 0x0001e2000c101128 */
[C---:B------:R-:W-:Y:S02]  /*7e410*/  LOP3.LUT P2, RZ, R59.reuse, 0x400, RZ, 0xc0, !PT ;  /* 0x000004003bff7812 */ /* 0x040fe4000784c0ff */
[C---:B------:R-:W-:Y:S01]  /*7e420*/  LOP3.LUT P1, RZ, R59.reuse, 0x200, RZ, 0xc0, !PT ;  /* 0x000002003bff7812 */ /* 0x040fe2000782c0ff */
[----:B------:R1:W-:Y:S01]  /*7e430*/  @P3 STG.E.U8 desc[UR40][R20.64], R11 ;  /* 0x0000000b14003986 */ /* 0x0003e2000c101128 */
[----:B------:R-:W-:Y:S02]  /*7e440*/  LOP3.LUT P3, RZ, R2, 0x10000000, RZ, 0xc0, !PT ;  /* 0x1000000002ff7812 */ /* 0x000fe4000786c0ff */
[C---:B------:R-:W-:Y:S02]  /*7e450*/  LOP3.LUT P0, RZ, R59.reuse, 0x100, RZ, 0xc0, !PT ;  /* 0x000001003bff7812 */ /* 0x040fe4000780c0ff */
[----:B------:R-:W-:Y:S02]  /*7e460*/  P2R R0, PR, RZ, 0x10 ;  /* 0x00000010ff007803 */ /* 0x000fe40000000000 */
[----:B------:R-:W-:Y:S01]  /*7e470*/  LOP3.LUT P4, RZ, R59, 0x80, RZ, 0xc0, !PT ;  /* 0x000000803bff7812 */ /* 0x000fe2000788c0ff */
[----:B0-----:R-:W3:Y:S01]  /*7e480*/  LDL.LU.64 R18, [R1+0x180] ;  /* 0x0001800001127983 */ /* 0x001ee20000300a00 */
[----:B------:R-:W-:-:S02]  /*7e490*/  PRMT R4, R5, 0x7771, RZ ;  /* 0x0000777105047816 */ /* 0x000fc400000000ff */
[C---:B------:R-:W-:Y:S01]  /*7e4a0*/  PRMT R8, R5.reuse, 0x7772, RZ ;  /* 0x0000777205087816 */ /* 0x040fe200000000ff */
[----:B-1----:R-:W3:Y:S01]  /*7e4b0*/  LDL.LU.64 R20, [R1+0x178] ;  /* 0x0001780001147983 */ /* 0x002ee20000300a00 */
[----:B------:R-:W-:-:S03]  /*7e4c0*/  PRMT R5, R5, 0x7773, RZ ;  /* 0x0000777305057816 */ /* 0x000fc600000000ff */
[----:B------:R-:W3:Y:S04]  /*7e4d0*/  LDL.LU R13, [R1+0x14c] ;  /* 0x00014c00010d7983 */ /* 0x000ee80000300800 */
[----:B------:R0:W-:Y:S04]  /*7e4e0*/  @P2 STG.E.U8 desc[UR40][R16.64], R4 ;  /* 0x0000000410002986 */ /* 0x0001e8000c101128 */
[----:B------:R1:W-:Y:S04]  /*7e4f0*/  @P1 STG.E.U8 desc[UR40][R14.64], R8 ;  /* 0x000000080e001986 */ /* 0x0003e8000c101128 */
[----:B----4-:R4:W-:Y:S04]  /*7e500*/  @P3 STG.E.U8 desc[UR40][R50.64], R5 ;  /* 0x0000000532003986 */ /* 0x0109e8000c101128 */
[----:B0-----:R-:W3:Y:S04]  /*7e510*/  LDL.LU.64 R16, [R1+0x170] ;  /* 0x0001700001107983 */ /* 0x001ee80000300a00 */
[----:B-1----:R-:W3:Y:S04]  /*7e520*/  LDL.LU.64 R14, [R1+0x168] ;  /* 0x00016800010e7983 */ /* 0x002ee80000300a00 */
[----:B----4-:R-:W4:Y:S01]  /*7e530*/  LDL.LU.64 R50, [R1+0x160] ;  /* 0x0001600001327983 */ /* 0x010f220000300a00 */
[----:B--2---:R-:W-:-:S02]  /*7e540*/  PRMT R9, R54, 0x7770, RZ ;  /* 0x0000777036097816 */ /* 0x004fc400000000ff */
[----:B------:R-:W-:-:S03]  /*7e550*/  PRMT R10, R54, 0x7771, RZ ;  /* 0x00007771360a7816 */ /* 0x000fc600000000ff */
[----:B------:R0:W-:Y:S04]  /*7e560*/  @P0 STG.E.U8 desc[UR40][R52.64], R9 ;  /* 0x0000000934000986 */ /* 0x0001e8000c101128 */
[----:B------:R1:W-:Y:S01]  /*7e570*/  @P4 STG.E.U8 desc[UR40][R48.64], R10 ;  /* 0x0000000a30004986 */ /* 0x0003e2000c101128 */
[----:B------:R-:W-:Y:S02]  /*7e580*/  ISETP.NE.AND P4, PT, R0, RZ, PT ;  /* 0x000000ff0000720c */ /* 0x000fe40003f85270 */
[----:B------:R-:W-:Y:S01]  /*7e590*/  PRMT R0, R54, 0x7772, RZ ;  /* 0x0000777236007816 */ /* 0x000fe200000000ff */
[----:B0-----:R-:W2:Y:S04]  /*7e5a0*/  LDL.LU.64 R52, [R1+0x1168] ;  /* 0x0011680001347983 */ /* 0x001ea80000300a00 */
[----:B-1----:R-:W2:Y:S06]  /*7e5b0*/  LDL.LU.64 R48, [R1+0x1160] ;  /* 0x0011600001307983 */ /* 0x002eac0000300a00 */
[----:B---3--:R0:W-:Y:S04]  /*7e5c0*/  @P4 STG.E.U8 desc[UR40][R60.64], R0 ;  /* 0x000000003c004986 */ /* 0x0081e8000c101128 */
[----:B0-----:R-:W3:Y:S01]  /*7e5d0*/  LDL.LU.64 R60, [R1+0x1158] ;  /* 0x00115800013c7983 */ /* 0x001ee20000300a00 */
[----:B------:R-:W-:-:S04]  /*7e5e0*/  LOP3.LUT P5, RZ, R59, 0x8, RZ, 0xc0, !PT ;  /* 0x000000083bff7812 */ /* 0x000fc800078ac0ff */
[----:B------:R-:W-:Y:S02]  /*7e5f0*/  P2R R3, PR, RZ, 0x20 ;  /* 0x00000020ff037803 */ /* 0x000fe40000000000 */
[C---:B------:R-:W-:Y:S02]  /*7e600*/  LOP3.LUT P5, RZ, R59.reuse, 0x10, RZ, 0xc0, !PT ;  /* 0x000000103bff7812 */ /* 0x040fe400078ac0ff */
[----:B------:R-:W-:Y:S02]  /*7e610*/  LOP3.LUT P4, RZ, R2, 0x8000000, RZ, 0xc0, !PT ;  /* 0x0800000002ff7812 */ /* 0x000fe4000788c0ff */
[----:B------:R-:W-:Y:S02]  /*7e620*/  P2R R12, PR, RZ, 0x20 ;  /* 0x00000020ff0c7803 */ /* 0x000fe40000000000 */
[----:B------:R-:W-:Y:S02]  /*7e630*/  LOP3.LUT P5, RZ, R59, 0x20, RZ, 0xc0, !PT ;  /* 0x000000203bff7812 */ /* 0x000fe400078ac0ff */
[----:B------:R-:W-:-:S02]  /*7e640*/  PRMT R4, R54, 0x7773, RZ ;  /* 0x0000777336047816 */ /* 0x000fc400000000ff */
[----:B------:R-:W-:-:S05]  /*7e650*/  PRMT R8, R6, 0x7770, RZ ;  /* 0x0000777006087816 */ /* 0x000fca00000000ff */
[----:B------:R0:W-:Y:S04]  /*7e660*/  @P4 STG.E.U8 desc[UR40][R26.64], R4 ;  /* 0x000000041a004986 */ /* 0x0001e8000c101128 */
[----:B------:R1:W-:Y:S01]  /*7e670*/  @P5 STG.E.U8 desc[UR40][R28.64], R8 ;  /* 0x000000081c005986 */ /* 0x0003e2000c101128 */
[----:B------:R-:W-:Y:S02]  /*7e680*/  ISETP.NE.AND P5, PT, R12, RZ, PT ;  /* 0x000000ff0c00720c */ /* 0x000fe40003fa5270 */
[----:B------:R-:W-:-:S11]  /*7e690*/  PRMT R5, R6, 0x7771, RZ ;  /* 0x0000777106057816 */ /* 0x000fd600000000ff */
[----:B------:R0:W-:Y:S01]  /*7e6a0*/  @P5 STG.E.U8 desc[UR40][R24.64], R5 ;  /* 0x0000000518005986 */ /* 0x0001e2000c101128 */
[----:B------:R-:W-:Y:S02]  /*7e6b0*/  ISETP.NE.AND P5, PT, R3, RZ, PT ;  /* 0x000000ff0300720c */ /* 0x000fe40003fa5270 */
[----:B------:R-:W-:Y:S02]  /*7e6c0*/  PRMT R3, R6, 0x7772, RZ ;  /* 0x0000777206037816 */ /* 0x000fe400000000ff */
[----:B------:R-:W-:-:S09]  /*7e6d0*/  LOP3.LUT P6, RZ, R59, 0x4, RZ, 0xc0, !PT ;  /* 0x000000043bff7812 */ /* 0x000fd200078cc0ff */
[----:B------:R0:W-:Y:S01]  /*7e6e0*/  @P5 STG.E.U8 desc[UR40][R22.64], R3 ;  /* 0x0000000316005986 */ /* 0x0001e2000c101128 */
[----:B------:R-:W-:Y:S02]  /*7e6f0*/  LOP3.LUT P5, RZ, R2, 0x4000000, RZ, 0xc0, !PT ;  /* 0x0400000002ff7812 */ /* 0x000fe400078ac0ff */
[----:B------:R-:W-:Y:S02]  /*7e700*/  PRMT R6, R6, 0x7773, RZ ;  /* 0x0000777306067816 */ /* 0x000fe400000000ff */
[----:B------:R-:W-:Y:S02]  /*7e710*/  PRMT R0, R13, 0x7770, RZ ;  /* 0x000077700d007816 */ /* 0x000fe400000000ff */
[----:B------:R-:W-:Y:S02]  /*7e720*/  LOP3.LUT P4, RZ, R59, 0x1, RZ, 0xc0, !PT ;  /* 0x000000013bff7812 */ /* 0x000fe4000788c0ff */
[----:B------:R-:W-:-:S05]  /*7e730*/  LOP3.LUT P3, RZ, R2, 0x400000, RZ, 0xc0, !PT ;  /* 0x0040000002ff7812 */ /* 0x000fca000786c0ff */
[----:B------:R0:W-:Y:S01]  /*7e740*/  @P5 STG.E.U8 desc[UR40][R18.64], R6 ;  /* 0x0000000612005986 */ /* 0x0001e2000c101128 */
[----:B------:R-:W-:-:S03]  /*7e750*/  LOP3.LUT P5, RZ, R59, 0x2, RZ, 0xc0, !PT ;  /* 0x000000023bff7812 */ /* 0x000fc600078ac0ff */
[----:B------:R1:W-:Y:S01]  /*7e760*/  @P6 STG.E.U8 desc[UR40][R20.64], R0 ;  /* 0x0000000014006986 */ /* 0x0003e2000c101128 */
[C---:B------:R-:W-:Y:S02]  /*7e770*/  LOP3.LUT P6, RZ, R2.reuse, 0x2000000, RZ, 0xc0, !PT ;  /* 0x0200000002ff7812 */ /* 0x040fe400078cc0ff */
[C---:B------:R-:W-:Y:S02]  /*7e780*/  LOP3.LUT P2, RZ, R2.reuse, 0x200000, RZ, 0xc0, !PT ;  /* 0x0020000002ff7812 */ /* 0x040fe4000784c0ff */
[C---:B------:R-:W-:Y:S02]  /*7e790*/  LOP3.LUT P1, RZ, R2.reuse, 0x100000, RZ, 0xc0, !PT ;  /* 0x0010000002ff7812 */ /* 0x040fe4000782c0ff */
[----:B------:R-:W-:Y:S02]  /*7e7a0*/  LOP3.LUT P0, RZ, R2, 0x10000, RZ, 0xc0, !PT ;  /* 0x0001000002ff7812 */ /* 0x000fe4000780c0ff */
[C---:B------:R-:W-:Y:S02]  /*7e7b0*/  PRMT R2, R13.reuse, 0x7771, RZ ;  /* 0x000077710d027816 */ /* 0x040fe400000000ff */
[----:B0-----:R-:W-:-:S02]  /*7e7c0*/  PRMT R4, R13, 0x7772, RZ ;  /* 0x000077720d047816 */ /* 0x001fc400000000ff */
[----:B-1----:R-:W-:Y:S02]  /*7e7d0*/  PRMT R8, R13, 0x7773, RZ ;  /* 0x000077730d087816 */ /* 0x002fe400000000ff */
[C---:B------:R-:W-:Y:S01]  /*7e7e0*/  PRMT R9, R7.reuse, 0x7770, RZ ;  /* 0x0000777007097816 */ /* 0x040fe200000000ff */
[----:B------:R0:W-:Y:S01]  /*7e7f0*/  @P5 STG.E.U8 desc[UR40][R16.64], R2 ;  /* 0x0000000210005986 */ /* 0x0001e2000c101128 */
[C---:B------:R-:W-:Y:S02]  /*7e800*/  PRMT R5, R7.reuse, 0x7771, RZ ;  /* 0x0000777107057816 */ /* 0x040fe400000000ff */
[C---:B------:R-:W-:Y:S01]  /*7e810*/  PRMT R10, R7.reuse, 0x7772, RZ ;  /* 0x00007772070a7816 */ /* 0x040fe200000000ff */
[----:B------:R0:W-:Y:S04]  /*7e820*/  @P4 STG.E.U8 desc[UR40][R14.64], R4 ;  /* 0x000000040e004986 */ /* 0x0001e8000c101128 */
[----:B----4-:R0:W-:Y:S01]  /*7e830*/  @P6 STG.E.U8 desc[UR40][R50.64], R8 ;  /* 0x0000000832006986 */ /* 0x0101e2000c101128 */
[----:B------:R-:W-:-:S03]  /*7e840*/  PRMT R7, R7, 0x7773, RZ ;  /* 0x0000777307077816 */ /* 0x000fc600000000ff */
[----:B--2---:R0:W-:Y:S04]  /*7e850*/  @P3 STG.E.U8 desc[UR40][R52.64], R9 ;  /* 0x0000000934003986 */ /* 0x0041e8000c101128 */
[----:B------:R0:W-:Y:S04]  /*7e860*/  @P2 STG.E.U8 desc[UR40][R48.64], R5 ;  /* 0x0000000530002986 */ /* 0x0001e8000c101128 */
[----:B---3--:R0:W-:Y:S01]  /*7e870*/  @P1 STG.E.U8 desc[UR40][R60.64], R10 ;  /* 0x0000000a3c001986 */ /* 0x0081e2000c101128 */
[----:B------:R-:W-:Y:S05]  /*7e880*/  @!P0 EXIT ;  /* 0x000000000000894d */ /* 0x000fea0003800000 */
[----:B0-----:R-:W2:Y:S04]  /*7e890*/  LDL.LU.64 R60, [R1+0xfb0] ;  /* 0x000fb000013c7983 */ /* 0x001ea80000300a00 */
[----:B--2---:R-:W-:Y:S01]  /*7e8a0*/  STG.E.U8 desc[UR40][R60.64], R7 ;  /* 0x000000073c007986 */ /* 0x004fe2000c101128 */
[----:B------:R-:W-:Y:S05]  /*7e8b0*/  EXIT ;  /* 0x000000000000794d */ /* 0x000fea0003800000 */
.L_x_2:
[----:B------:R-:W-:-:S00]  /*7e8c0*/  BRA `(.L_x_2) ;  /* 0xfffffffc00fc7947 */ /* 0x000fc0000383ffff */
[----:B------:R-:W-:-:S00]  /*7e8d0*/  NOP ;  /* 0x0000000000007918 */ /* 0x000fc00000000000 */
        /* <DEDUP_REMOVED lines=10> */
.L_x_3:


//--------------------- .nv.shared.matmul_kernel  --------------------------
	.section	.nv.shared.matmul_kernel,"aw",@nobits
	.sectionflags	@""
	.align	16
	.zero		1024


//--------------------- .nv.shared.reserved.0     --------------------------
	.section	.nv.shared.reserved.0,"aw",@nobits
	.weak		__nv_reservedSMEM_offset_0_alias
	.size		__nv_reservedSMEM_offset_0_alias, 0, 64
	.other		__nv_reservedSMEM_offset_0_alias,@"STO_CUDA_RESERVED_SHARED STV_DEFAULT"
__nv_reservedSMEM_offset_0_alias:
	.zero		0
	.zero		64


//--------------------- .nv.constant0.matmul_kernel --------------------------
	.section	.nv.constant0.matmul_kernel,"a",@progbits
	.sectionflags	@""
	.align	4
.nv.constant0.matmul_kernel:
	.zero		976


//--------------------- SYMBOLS --------------------------

	.type		.nv.reservedSmem.offset0,@object
	.size		.nv.reservedSmem.offset0,0x4
	.type		.nv.reservedSmem.cap,@object
	.size		.nv.reservedSmem.cap,0x4
